	.target	sm_80

	.elftype	@"ET_EXEC"


//--------------------- .note.nv.tkinfo           --------------------------
	.section	.note.nv.tkinfo,"",@"SHT_NOTE"
	.sectionflags	@"SHF_NOTE_NV_TKINFO"
	.tkinfo
        /*0018*/ 	.word	0x00000002
        /*0030*/ 	.string	""
        /*0030*/ 	.string	"ptxas"
        /*0030*/ 	.string	"Cuda compilation tools, release 13.0, V13.0.88"
        /*0030*/ 	.string	"Build cuda_13.0.r13.0/compiler.36424714_0"
        /*0030*/ 	.string	"-v  -suppress-debug-info  -lineinfo  -arch sm_80 "



//--------------------- .note.nv.cuinfo           --------------------------
	.section	.note.nv.cuinfo,"",@"SHT_NOTE"
	.sectionflags	@"SHF_NOTE_NV_CUINFO"
        /*0018*/ 	.short	0x0002
        /*001a*/ 	.short	0x0050
        /*001c*/ 	.short	0x0082
	.zero		2


//--------------------- .nv.info                  --------------------------
	.section	.nv.info,"",@"SHT_CUDA_INFO"
	.align	4


	//----- nvinfo : EIATTR_REGCOUNT
	.align		4
        /*0000*/ 	.byte	0x04, 0x2f
        /*0002*/ 	.short	(.L_1 - .L_0)
	.align		4
.L_0:
        /*0004*/ 	.word	index@(matmul_kernel)
        /*0008*/ 	.word	0x000000ff


	//----- nvinfo : EIATTR_FRAME_SIZE
	.align		4
.L_1:
        /*000c*/ 	.byte	0x04, 0x11
        /*000e*/ 	.short	(.L_3 - .L_2)
	.align		4
.L_2:
        /*0010*/ 	.word	index@(matmul_kernel)
        /*0014*/ 	.word	0x00000958


	//----- nvinfo : EIATTR_MIN_STACK_SIZE
	.align		4
.L_3:
        /*0018*/ 	.byte	0x04, 0x12
        /*001a*/ 	.short	(.L_5 - .L_4)
	.align		4
.L_4:
        /*001c*/ 	.word	index@(matmul_kernel)
        /*0020*/ 	.word	0x00000958
.L_5:


//--------------------- .nv.info.matmul_kernel    --------------------------
	.section	.nv.info.matmul_kernel,"",@"SHT_CUDA_INFO"
	.sectionflags	@""
	.align	4


	//----- nvinfo : EIATTR_CUDA_API_VERSION
	.align		4
        /*0000*/ 	.byte	0x04, 0x37
        /*0002*/ 	.short	(.L_7 - .L_6)
.L_6:
        /*0004*/ 	.word	0x00000082


	//----- nvinfo : EIATTR_SW2861232_WAR
	.align		4
.L_7:
        /*0008*/ 	.byte	0x01, 0x35
	.zero		2


	//----- nvinfo : EIATTR_PARAM_CBANK
	.align		4
        /*000c*/ 	.byte	0x04, 0x0a
        /*000e*/ 	.short	(.L_9 - .L_8)
	.align		4
.L_8:
        /*0010*/ 	.word	index@(.nv.constant0.matmul_kernel)
        /*0014*/ 	.short	0x0160
        /*0016*/ 	.short	0x0050


	//----- nvinfo : EIATTR_CBANK_PARAM_SIZE
	.align		4
.L_9:
        /*0018*/ 	.byte	0x03, 0x19
        /*001a*/ 	.short	0x0050


	//----- nvinfo : EIATTR_KPARAM_INFO
	.align		4
        /*001c*/ 	.byte	0x04, 0x17
        /*001e*/ 	.short	(.L_11 - .L_10)
.L_10:
        /*0020*/ 	.word	0x00000000
        /*0024*/ 	.short	0x000d
        /*0026*/ 	.short	0x0048
        /*0028*/ 	.byte	0x00, 0xf4, 0x21, 0x00


	//----- nvinfo : EIATTR_KPARAM_INFO
	.align		4
.L_11:
        /*002c*/ 	.byte	0x04, 0x17
        /*002e*/ 	.short	(.L_13 - .L_12)
.L_12:
        /*0030*/ 	.word	0x00000000
        /*0034*/ 	.short	0x000c
        /*0036*/ 	.short	0x0040
        /*0038*/ 	.byte	0x00, 0xf4, 0x21, 0x00


	//----- nvinfo : EIATTR_KPARAM_INFO
	.align		4
.L_13:
        /*003c*/ 	.byte	0x04, 0x17
        /*003e*/ 	.short	(.L_15 - .L_14)
.L_14:
        /*0040*/ 	.word	0x00000000
        /*0044*/ 	.short	0x000b
        /*0046*/ 	.short	0x0038
        /*0048*/ 	.byte	0x00, 0xf0, 0x11, 0x00


	//----- nvinfo : EIATTR_KPARAM_INFO
	.align		4
.L_15:
        /*004c*/ 	.byte	0x04, 0x17
        /*004e*/ 	.short	(.L_17 - .L_16)
.L_16:
        /*0050*/ 	.word	0x00000000
        /*0054*/ 	.short	0x000a
        /*0056*/ 	.short	0x0034
        /*0058*/ 	.byte	0x00, 0xf0, 0x11, 0x00


	//----- nvinfo : EIATTR_KPARAM_INFO
	.align		4
.L_17:
        /*005c*/ 	.byte	0x04, 0x17
        /*005e*/ 	.short	(.L_19 - .L_18)
.L_18:
        /*0060*/ 	.word	0x00000000
        /*0064*/ 	.short	0x0009
        /*0066*/ 	.short	0x0030
        /*0068*/ 	.byte	0x00, 0xf0, 0x11, 0x00


	//----- nvinfo : EIATTR_KPARAM_INFO
	.align		4
.L_19:
        /*006c*/ 	.byte	0x04, 0x17
        /*006e*/ 	.short	(.L_21 - .L_20)
.L_20:
        /*0070*/ 	.word	0x00000000
        /*0074*/ 	.short	0x0008
        /*0076*/ 	.short	0x002c
        /*0078*/ 	.byte	0x00, 0xf0, 0x11, 0x00


	//----- nvinfo : EIATTR_KPARAM_INFO
	.align		4
.L_21:
        /*007c*/ 	.byte	0x04, 0x17
        /*007e*/ 	.short	(.L_23 - .L_22)
.L_22:
        /*0080*/ 	.word	0x00000000
        /*0084*/ 	.short	0x0007
        /*0086*/ 	.short	0x0028
        /*0088*/ 	.byte	0x00, 0xf0, 0x11, 0x00


	//----- nvinfo : EIATTR_KPARAM_INFO
	.align		4
.L_23:
        /*008c*/ 	.byte	0x04, 0x17
        /*008e*/ 	.short	(.L_25 - .L_24)
.L_24:
        /*0090*/ 	.word	0x00000000
        /*0094*/ 	.short	0x0006
        /*0096*/ 	.short	0x0024
        /*0098*/ 	.byte	0x00, 0xf0, 0x11, 0x00


	//----- nvinfo : EIATTR_KPARAM_INFO
	.align		4
.L_25:
        /*009c*/ 	.byte	0x04, 0x17
        /*009e*/ 	.short	(.L_27 - .L_26)
.L_26:
        /*00a0*/ 	.word	0x00000000
        /*00a4*/ 	.short	0x0005
        /*00a6*/ 	.short	0x0020
        /*00a8*/ 	.byte	0x00, 0xf0, 0x11, 0x00


	//----- nvinfo : EIATTR_KPARAM_INFO
	.align		4
.L_27:
        /*00ac*/ 	.byte	0x04, 0x17
        /*00ae*/ 	.short	(.L_29 - .L_28)
.L_28:
        /*00b0*/ 	.word	0x00000000
        /*00b4*/ 	.short	0x0004
        /*00b6*/ 	.short	0x001c
        /*00b8*/ 	.byte	0x00, 0xf0, 0x11, 0x00


	//----- nvinfo : EIATTR_KPARAM_INFO
	.align		4
.L_29:
        /*00bc*/ 	.byte	0x04, 0x17
        /*00be*/ 	.short	(.L_31 - .L_30)
.L_30:
        /*00c0*/ 	.word	0x00000000
        /*00c4*/ 	.short	0x0003
        /*00c6*/ 	.short	0x0018
        /*00c8*/ 	.byte	0x00, 0xf0, 0x11, 0x00


	//----- nvinfo : EIATTR_KPARAM_INFO
	.align		4
.L_31:
        /*00cc*/ 	.byte	0x04, 0x17
        /*00ce*/ 	.short	(.L_33 - .L_32)
.L_32:
        /*00d0*/ 	.word	0x00000000
        /*00d4*/ 	.short	0x0002
        /*00d6*/ 	.short	0x0010
        /*00d8*/ 	.byte	0x00, 0xf4, 0x21, 0x00


	//----- nvinfo : EIATTR_KPARAM_INFO
	.align		4
.L_33:
        /*00dc*/ 	.byte	0x04, 0x17
        /*00de*/ 	.short	(.L_35 - .L_34)
.L_34:
        /*00e0*/ 	.word	0x00000000
        /*00e4*/ 	.short	0x0001
        /*00e6*/ 	.short	0x0008
        /*00e8*/ 	.byte	0x00, 0xf4, 0x21, 0x00


	//----- nvinfo : EIATTR_KPARAM_INFO
	.align		4
.L_35:
        /*00ec*/ 	.byte	0x04, 0x17
        /*00ee*/ 	.short	(.L_37 - .L_36)
.L_36:
        /*00f0*/ 	.word	0x00000000
        /*00f4*/ 	.short	0x0000
        /*00f6*/ 	.short	0x0000
        /*00f8*/ 	.byte	0x00, 0xf4, 0x21, 0x00


	//----- nvinfo : EIATTR_MAXREG_COUNT
	.align		4
.L_37:
        /*00fc*/ 	.byte	0x03, 0x1b
        /*00fe*/ 	.short	0x00ff


	//----- nvinfo : EIATTR_NUM_BARRIERS
	.align		4
        /*0100*/ 	.byte	0x02, 0x4c
        /*0102*/ 	.byte	0x01
	.zero		1


	//----- nvinfo : EIATTR_ANNOTATIONS
	.align		4
        /*0104*/ 	.byte	0x04, 0x55
        /*0106*/ 	.short	(.L_39 - .L_38)


	//   ....[0]....
.L_38:
        /*0108*/ 	.word	0x00000001
        /*010c*/ 	.byte	0xf0, 0x05, 0x00, 0x00, 0x01, 0x00, 0x00, 0x00, 0x30, 0x06, 0x00, 0x00, 0x01, 0x00, 0x00, 0x00
        /* <DEDUP_REMOVED lines=959> */
        /*3d0c*/ 	.byte	0x40, 0xfb, 0x01, 0x00


	//----- nvinfo : EIATTR_MERCURY_ISA_VERSION
	.align		4
.L_39:
        /*3d10*/ 	.byte	0x03, 0x5f
        /*3d12*/ 	.short	0x0000


	//----- nvinfo : EIATTR_EXIT_INSTR_OFFSETS
	.align		4
        /*3d14*/ 	.byte	0x04, 0x1c
        /*3d16*/ 	.short	(.L_41 - .L_40)


	//   ....[0]....
.L_40:
        /*3d18*/ 	.word	0x0001fe50


	//   ....[1]....
        /*3d1c*/ 	.word	0x0001fe70


	//----- nvinfo : EIATTR_REQNTID
	.align		4
.L_41:
        /*3d20*/ 	.byte	0x04, 0x10
        /*3d22*/ 	.short	(.L_43 - .L_42)
.L_42:
        /*3d24*/ 	.word	0x00000040
        /*3d28*/ 	.word	0x00000001
        /*3d2c*/ 	.word	0x00000001
.L_43:


//--------------------- .nv.callgraph             --------------------------
	.section	.nv.callgraph,"",@"SHT_CUDA_CALLGRAPH"
	.align	4
	.sectionentsize	8
	.align		4
        /*0000*/ 	.word	0x00000000
	.align		4
        /*0004*/ 	.word	0xffffffff
	.align		4
        /*0008*/ 	.word	0x00000000
	.align		4
        /*000c*/ 	.word	0xfffffffe
	.align		4
        /*0010*/ 	.word	0x00000000
	.align		4
        /*0014*/ 	.word	0xfffffffd
	.align		4
        /*0018*/ 	.word	0x00000000
	.align		4
        /*001c*/ 	.word	0xfffffffc


//--------------------- .nv.rel.action            --------------------------
	.section	.nv.rel.action,"",@"SHT_CUDA_RELOCINFO"
	.align	8
	.sectionentsize	8
        /*0000*/ 	.byte	0x73, 0x00, 0x00, 0x00, 0x00, 0x00, 0x00, 0x00, 0x00, 0x00, 0x00, 0x11, 0x25, 0x00, 0x05, 0x36


//--------------------- .nv.constant0.matmul_kernel --------------------------
	.section	.nv.constant0.matmul_kernel,"a",@progbits
	.sectionflags	@""
	.align	4
.nv.constant0.matmul_kernel:
	.zero		432


//--------------------- .text.matmul_kernel       --------------------------
	.section	.text.matmul_kernel,"ax",@progbits
	.sectioninfo	@"SHI_REGISTERS=255"
	.align	128
        .global         matmul_kernel
        .type           matmul_kernel,@function
        .size           matmul_kernel,(.L_x_3 - matmul_kernel)
        .other          matmul_kernel,@"STO_CUDA_ENTRY STV_DEFAULT"
matmul_kernel:
.text.matmul_kernel:
[----:B------:R-:W-:-:S03]  /*0000*/  IMAD.MOV.U32 R1, RZ, RZ, c[0x0][0x28] ;  /* 0x00000a00ff017624 */ /* 0x000fc600078e00ff */
[----:B------:R-:W-:Y:S01]  /*0010*/  IMAD.MOV.U32 R0, RZ, RZ, c[0x0][0x17c] ;  /* 0x00005f00ff007624 */ /* 0x000fe200078e00ff */
[----:B------:R-:W1:Y:S01]  /*0020*/  S2R R8, SR_CTAID.X ;  /* 0x0000000000087919 */ /* 0x000e620000002500 */
[----:B------:R-:W-:-:S03]  /*0030*/  IADD3 R1, R1, -0x958, RZ ;  /* 0xfffff6a801017810 */ /* 0x000fc60007ffe0ff */
[----:B------:R-:W-:Y:S01]  /*0040*/  IADD3 R0, R0, 0x7f, RZ ;  /* 0x0000007f00007810 */ /* 0x000fe20007ffe0ff */
[----:B------:R-:W2:Y:S03]  /*0050*/  S2R R92, SR_TID.X ;  /* 0x00000000005c7919 */ /* 0x000ea60000002100 */
[----:B------:R-:W-:-:S04]  /*0060*/  SHF.R.S32.HI R3, RZ, 0x1f, R0 ;  /* 0x0000001fff037819 */ /* 0x000fc80000011400 */
[----:B------:R-:W-:-:S04]  /*0070*/  LEA.HI R3, R3, R0, RZ, 0x7 ;  /* 0x0000000003037211 */ /* 0x000fc800078f38ff */
[----:B------:R-:W-:-:S05]  /*0080*/  SHF.R.S32.HI R3, RZ, 0x7, R3 ;  /* 0x00000007ff037819 */ /* 0x000fca0000011403 */
[----:B------:R-:W-:Y:S01]  /*0090*/  IMAD.SHL.U32 R5, R3, 0x8, RZ ;  /* 0x0000000803057824 */ /* 0x000fe200078e00ff */
[----:B-1----:R-:W-:-:S04]  /*00a0*/  IABS R6, R8 ;  /* 0x0000000800067213 */ /* 0x002fc80000000000 */
[-C--:B------:R-:W-:Y:S02]  /*00b0*/  IABS R7, R5.reuse ;  /* 0x0000000500077213 */ /* 0x080fe40000000000 */
[----:B------:R-:W-:Y:S02]  /*00c0*/  IABS R10, R5 ;  /* 0x00000005000a7213 */ /* 0x000fe40000000000 */
[----:B------:R-:W1:Y:S08]  /*00d0*/  I2F.RP R0, R7 ;  /* 0x0000000700007306 */ /* 0x000e700000209400 */
[----:B-1----:R-:W1:Y:S02]  /*00e0*/  MUFU.RCP R0, R0 ;  /* 0x0000000000007308 */ /* 0x002e640000001000 */
[----:B-1----:R-:W-:Y:S01]  /*00f0*/  IADD3 R2, R0, 0xffffffe, RZ ;  /* 0x0ffffffe00027810 */ /* 0x002fe20007ffe0ff */
[----:B------:R-:W-:-:S05]  /*0100*/  IMAD.MOV R0, RZ, RZ, -R10 ;  /* 0x000000ffff007224 */ /* 0x000fca00078e0a0a */
[----:B------:R1:W3:Y:S02]  /*0110*/  F2I.FTZ.U32.TRUNC.NTZ R3, R2 ;  /* 0x0000000200037305 */ /* 0x0002e4000021f000 */
[----:B-1----:R-:W-:Y:S02]  /*0120*/  IMAD.MOV.U32 R2, RZ, RZ, RZ ;  /* 0x000000ffff027224 */ /* 0x002fe400078e00ff */
[----:B---3--:R-:W-:-:S04]  /*0130*/  IMAD.MOV R4, RZ, RZ, -R3 ;  /* 0x000000ffff047224 */ /* 0x008fc800078e0a03 */
[----:B------:R-:W-:Y:S02]  /*0140*/  IMAD R9, R4, R7, RZ ;  /* 0x0000000704097224 */ /* 0x000fe400078e02ff */
[----:B------:R-:W-:Y:S02]  /*0150*/  IMAD.MOV.U32 R4, RZ, RZ, R6 ;  /* 0x000000ffff047224 */ /* 0x000fe400078e0006 */
[----:B------:R-:W-:-:S06]  /*0160*/  IMAD.HI.U32 R3, R3, R9, R2 ;  /* 0x0000000903037227 */ /* 0x000fcc00078e0002 */
[----:B------:R-:W-:-:S04]  /*0170*/  IMAD.HI.U32 R3, R3, R4, RZ ;  /* 0x0000000403037227 */ /* 0x000fc800078e00ff */
[----:B------:R-:W-:Y:S01]  /*0180*/  IMAD R0, R3, R0, R4 ;  /* 0x0000000003007224 */ /* 0x000fe200078e0204 */
[----:B------:R-:W-:-:S04]  /*0190*/  IABS R4, c[0x0][0x17c] ;  /* 0x00005f0000047a13 */ /* 0x000fc80000000000 */
[----:B------:R-:W-:Y:S01]  /*01a0*/  ISETP.GT.U32.AND P1, PT, R7, R0, PT ;  /* 0x000000000700720c */ /* 0x000fe20003f24070 */
[----:B------:R-:W1:-:S12]  /*01b0*/  I2F.RP R9, R4 ;  /* 0x0000000400097306 */ /* 0x000e580000209400 */
[----:B------:R-:W-:Y:S01]  /*01c0*/  @!P1 IMAD.IADD R0, R0, 0x1, -R7 ;  /* 0x0000000100009824 */ /* 0x000fe200078e0a07 */
[----:B------:R-:W-:Y:S02]  /*01d0*/  @!P1 IADD3 R3, R3, 0x1, RZ ;  /* 0x0000000103039810 */ /* 0x000fe40007ffe0ff */
[----:B------:R-:W-:Y:S01]  /*01e0*/  ISETP.NE.AND P1, PT, R5, RZ, PT ;  /* 0x000000ff0500720c */ /* 0x000fe20003f25270 */
[----:B-1----:R-:W-:Y:S01]  /*01f0*/  MUFU.RCP R9, R9 ;  /* 0x0000000900097308 */ /* 0x002fe20000001000 */
[----:B------:R-:W-:Y:S02]  /*0200*/  ISETP.GE.U32.AND P0, PT, R0, R7, PT ;  /* 0x000000070000720c */ /* 0x000fe40003f06070 */
[----:B------:R-:W-:-:S04]  /*0210*/  LOP3.LUT R0, R8, R5, RZ, 0x3c, !PT ;  /* 0x0000000508007212 */ /* 0x000fc800078e3cff */
[----:B------:R-:W-:Y:S01]  /*0220*/  ISETP.GE.AND P2, PT, R0, RZ, PT ;  /* 0x000000ff0000720c */ /* 0x000fe20003f46270 */
[----:B------:R-:W-:-:S05]  /*0230*/  IMAD.MOV.U32 R0, RZ, RZ, c[0x0][0x178] ;  /* 0x00005e00ff007624 */ /* 0x000fca00078e00ff */
[----:B------:R-:W-:Y:S02]  /*0240*/  IADD3 R0, R0, 0x3f, RZ ;  /* 0x0000003f00007810 */ /* 0x000fe40007ffe0ff */
[----:B------:R-:W-:-:S05]  /*0250*/  @P0 IADD3 R3, R3, 0x1, RZ ;  /* 0x0000000103030810 */ /* 0x000fca0007ffe0ff */
[----:B------:R-:W-:Y:S01]  /*0260*/  IMAD.MOV.U32 R2, RZ, RZ, R3 ;  /* 0x000000ffff027224 */ /* 0x000fe200078e0003 */
[----:B------:R-:W-:-:S03]  /*0270*/  SHF.R.S32.HI R3, RZ, 0x1f, R0 ;  /* 0x0000001fff037819 */ /* 0x000fc60000011400 */
[----:B------:R-:W-:Y:S01]  /*0280*/  @!P2 IMAD.MOV R2, RZ, RZ, -R2 ;  /* 0x000000ffff02a224 */ /* 0x000fe200078e0a02 */
[----:B------:R-:W-:Y:S02]  /*0290*/  @!P1 LOP3.LUT R2, RZ, R5, RZ, 0x33, !PT ;  /* 0x00000005ff029212 */ /* 0x000fe400078e33ff */
[----:B------:R-:W-:Y:S02]  /*02a0*/  LEA.HI R3, R3, R0, RZ, 0x6 ;  /* 0x0000000003037211 */ /* 0x000fe400078f30ff */
[----:B------:R-:W-:Y:S01]  /*02b0*/  IABS R0, c[0x0][0x178] ;  /* 0x00005e0000007a13 */ /* 0x000fe20000000000 */
[----:B------:R-:W-:Y:S02]  /*02c0*/  IMAD.SHL.U32 R12, R2, 0x8, RZ ;  /* 0x00000008020c7824 */ /* 0x000fe400078e00ff */
[----:B------:R-:W-:-:S03]  /*02d0*/  IMAD.MOV R2, RZ, RZ, -R2 ;  /* 0x000000ffff027224 */ /* 0x000fc600078e0a02 */
[----:B------:R-:W-:Y:S01]  /*02e0*/  LEA.HI.SX32 R3, R3, -R12, 0x1a ;  /* 0x8000000c03037211 */ /* 0x000fe200078fd2ff */
[----:B------:R-:W-:Y:S02]  /*02f0*/  IMAD R14, R5, R2, R8 ;  /* 0x00000002050e7224 */ /* 0x000fe400078e0208 */
[----:B------:R-:W-:Y:S01]  /*0300*/  IMAD.MOV.U32 R2, RZ, RZ, RZ ;  /* 0x000000ffff027224 */ /* 0x000fe200078e00ff */
[----:B------:R-:W-:Y:S01]  /*0310*/  IMNMX R11, R3, 0x8, PT ;  /* 0x00000008030b7817 */ /* 0x000fe20003800200 */
[----:B------:R-:W1:Y:S03]  /*0320*/  I2F.RP R8, R0 ;  /* 0x0000000000087306 */ /* 0x000e660000209400 */
[----:B------:R-:W-:-:S05]  /*0330*/  IABS R10, R11 ;  /* 0x0000000b000a7213 */ /* 0x000fca0000000000 */
[----:B------:R-:W3:Y:S08]  /*0340*/  I2F.RP R6, R10 ;  /* 0x0000000a00067306 */ /* 0x000ef00000209400 */
[----:B-1----:R-:W-:Y:S08]  /*0350*/  MUFU.RCP R8, R8 ;  /* 0x0000000800087308 */ /* 0x002ff00000001000 */
[----:B---3--:R-:W1:Y:S02]  /*0360*/  MUFU.RCP R6, R6 ;  /* 0x0000000600067308 */ /* 0x008e640000001000 */
[----:B-1----:R-:W-:-:S02]  /*0370*/  IADD3 R3, R6, 0xffffffe, RZ ;  /* 0x0ffffffe06037810 */ /* 0x002fc40007ffe0ff */
[----:B------:R-:W-:-:S04]  /*0380*/  IABS R6, R14 ;  /* 0x0000000e00067213 */ /* 0x000fc80000000000 */
[----:B------:R-:W1:Y:S02]  /*0390*/  F2I.FTZ.U32.TRUNC.NTZ R3, R3 ;  /* 0x0000000300037305 */ /* 0x000e64000021f000 */
[----:B-1----:R-:W-:-:S04]  /*03a0*/  IMAD.MOV R7, RZ, RZ, -R3 ;  /* 0x000000ffff077224 */ /* 0x002fc800078e0a03 */
[----:B------:R-:W-:Y:S01]  /*03b0*/  IMAD R5, R7, R10, RZ ;  /* 0x0000000a07057224 */ /* 0x000fe200078e02ff */
[----:B------:R-:W-:-:S03]  /*03c0*/  IABS R7, R11 ;  /* 0x0000000b00077213 */ /* 0x000fc60000000000 */
[----:B------:R-:W-:-:S04]  /*03d0*/  IMAD.HI.U32 R2, R3, R5, R2 ;  /* 0x0000000503027227 */ /* 0x000fc800078e0002 */
[----:B------:R-:W-:Y:S01]  /*03e0*/  IMAD.MOV.U32 R3, RZ, RZ, R6 ;  /* 0x000000ffff037224 */ /* 0x000fe200078e0006 */
[----:B------:R-:W-:Y:S01]  /*03f0*/  IADD3 R6, R8, 0xffffffe, RZ ;  /* 0x0ffffffe08067810 */ /* 0x000fe20007ffe0ff */
[----:B------:R-:W-:Y:S01]  /*0400*/  IMAD.MOV R5, RZ, RZ, -R7 ;  /* 0x000000ffff057224 */ /* 0x000fe200078e0a07 */
[----:B------:R-:W-:Y:S01]  /*0410*/  IADD3 R7, R9, 0xffffffe, RZ ;  /* 0x0ffffffe09077810 */ /* 0x000fe20007ffe0ff */
[----:B------:R-:W-:-:S04]  /*0420*/  IMAD.HI.U32 R2, R2, R3, RZ ;  /* 0x0000000302027227 */ /* 0x000fc800078e00ff */
[----:B------:R-:W-:Y:S01]  /*0430*/  IMAD R3, R2, R5, R3 ;  /* 0x0000000502037224 */ /* 0x000fe200078e0203 */
[----:B------:R-:W-:Y:S01]  /*0440*/  LOP3.LUT R5, R14, R11, RZ, 0x3c, !PT ;  /* 0x0000000b0e057212 */ /* 0x000fe200078e3cff */
[----:B------:R-:W1:Y:S03]  /*0450*/  F2I.FTZ.U32.TRUNC.NTZ R7, R7 ;  /* 0x0000000700077305 */ /* 0x000e66000021f000 */
[----:B------:R-:W-:Y:S02]  /*0460*/  ISETP.GT.U32.AND P1, PT, R10, R3, PT ;  /* 0x000000030a00720c */ /* 0x000fe40003f24070 */
[----:B------:R-:W-:-:S11]  /*0470*/  ISETP.GE.AND P2, PT, R5, RZ, PT ;  /* 0x000000ff0500720c */ /* 0x000fd60003f46270 */
[----:B------:R-:W-:Y:S01]  /*0480*/  @!P1 IMAD.IADD R3, R3, 0x1, -R10 ;  /* 0x0000000103039824 */ /* 0x000fe200078e0a0a */
[----:B------:R-:W-:Y:S01]  /*0490*/  @!P1 IADD3 R2, R2, 0x1, RZ ;  /* 0x0000000102029810 */ /* 0x000fe20007ffe0ff */
[----:B-1----:R-:W-:Y:S01]  /*04a0*/  IMAD.MOV R5, RZ, RZ, -R7 ;  /* 0x000000ffff057224 */ /* 0x002fe200078e0a07 */
[----:B------:R-:W-:Y:S02]  /*04b0*/  ISETP.NE.AND P1, PT, R11, RZ, PT ;  /* 0x000000ff0b00720c */ /* 0x000fe40003f25270 */
[----:B------:R-:W-:Y:S01]  /*04c0*/  ISETP.GE.U32.AND P0, PT, R3, R10, PT ;  /* 0x0000000a0300720c */ /* 0x000fe20003f06070 */
[----:B------:R-:W-:Y:S01]  /*04d0*/  IMAD R5, R5, R4, RZ ;  /* 0x0000000405057224 */ /* 0x000fe200078e02ff */
[----:B------:R1:W3:Y:S02]  /*04e0*/  F2I.FTZ.U32.TRUNC.NTZ R3, R6 ;  /* 0x0000000600037305 */ /* 0x0002e4000021f000 */
[----:B-1----:R-:W-:-:S09]  /*04f0*/  IMAD.MOV.U32 R6, RZ, RZ, RZ ;  /* 0x000000ffff067224 */ /* 0x002fd200078e00ff */
[----:B------:R-:W-:Y:S01]  /*0500*/  @P0 IADD3 R2, R2, 0x1, RZ ;  /* 0x0000000102020810 */ /* 0x000fe20007ffe0ff */
[----:B------:R-:W-:-:S04]  /*0510*/  IMAD.HI.U32 R5, R7, R5, R6 ;  /* 0x0000000507057227 */ /* 0x000fc800078e0006 */
[----:B------:R-:W-:Y:S02]  /*0520*/  IMAD.MOV.U32 R46, RZ, RZ, R2 ;  /* 0x000000ffff2e7224 */ /* 0x000fe400078e0002 */
[----:B---3--:R-:W-:Y:S02]  /*0530*/  IMAD.MOV R9, RZ, RZ, -R3 ;  /* 0x000000ffff097224 */ /* 0x008fe400078e0a03 */
[----:B------:R-:W-:Y:S01]  /*0540*/  @!P2 IMAD.MOV R46, RZ, RZ, -R46 ;  /* 0x000000ffff2ea224 */ /* 0x000fe200078e0a2e */
[----:B------:R-:W-:Y:S01]  /*0550*/  @!P1 LOP3.LUT R46, RZ, R11, RZ, 0x33, !PT ;  /* 0x0000000bff2e9212 */ /* 0x000fe200078e33ff */
[----:B------:R-:W-:Y:S02]  /*0560*/  IMAD R9, R9, R0, RZ ;  /* 0x0000000009097224 */ /* 0x000fe400078e02ff */
[----:B------:R-:W-:Y:S02]  /*0570*/  IMAD.MOV.U32 R2, RZ, RZ, RZ ;  /* 0x000000ffff027224 */ /* 0x000fe400078e00ff */
[----:B------:R-:W-:-:S02]  /*0580*/  IMAD.SHL.U32 R196, R46, 0x80, RZ ;  /* 0x000000802ec47824 */ /* 0x000fc400078e00ff */
[----:B------:R-:W-:Y:S02]  /*0590*/  IMAD.MOV R46, RZ, RZ, -R46 ;  /* 0x000000ffff2e7224 */ /* 0x000fe400078e0a2e */
[----:B------:R-:W-:Y:S01]  /*05a0*/  IMAD.HI.U32 R3, R3, R9, R2 ;  /* 0x0000000903037227 */ /* 0x000fe200078e0002 */
[C---:B------:R-:W-:Y:S02]  /*05b0*/  IADD3 R250, R196.reuse, 0x7f, RZ ;  /* 0x0000007fc4fa7810 */ /* 0x040fe40007ffe0ff */
[C---:B------:R-:W-:Y:S01]  /*05c0*/  IADD3 R90, R196.reuse, 0x2, RZ ;  /* 0x00000002c45a7810 */ /* 0x040fe20007ffe0ff */
[----:B------:R-:W-:Y:S01]  /*05d0*/  IMAD R46, R11, R46, R14 ;  /* 0x0000002e0b2e7224 */ /* 0x000fe200078e020e */
[----:B------:R-:W-:Y:S01]  /*05e0*/  IABS R10, R250 ;  /* 0x000000fa000a7213 */ /* 0x000fe20000000000 */
[----:B------:R-:W-:Y:S01]  /*05f0*/  STL [R1+0x588], R250 ;  /* 0x000588fa01007387 */ /* 0x000fe20000100800 */
[----:B------:R-:W-:Y:S01]  /*0600*/  IADD3 R221, R196, 0x1, RZ ;  /* 0x00000001c4dd7810 */ /* 0x000fe20007ffe0ff */
[----:B------:R-:W-:Y:S01]  /*0610*/  IMAD.IADD R46, R12, 0x1, R46 ;  /* 0x000000010c2e7824 */ /* 0x000fe200078e022e */
[----:B------:R-:W-:Y:S01]  /*0620*/  IABS R22, R90 ;  /* 0x0000005a00167213 */ /* 0x000fe20000000000 */
[----:B------:R-:W-:Y:S01]  /*0630*/  STL [R1+0x5e8], R90 ;  /* 0x0005e85a01007387 */ /* 0x000fe20000100800 */
[C---:B------:R-:W-:Y:S01]  /*0640*/  IADD3 R86, R196.reuse, 0x3, RZ ;  /* 0x00000003c4567810 */ /* 0x040fe20007ffe0ff */
[C---:B------:R-:W-:Y:S01]  /*0650*/  IMAD.HI.U32 R8, R5.reuse, R10, RZ ;  /* 0x0000000a05087227 */ /* 0x040fe200078e00ff */
[----:B------:R-:W-:Y:S01]  /*0660*/  IABS R34, R196 ;  /* 0x000000c400227213 */ /* 0x000fe20000000000 */
[----:B------:R-:W-:Y:S01]  /*0670*/  STL [R1+0x5ec], R221 ;  /* 0x0005ecdd01007387 */ /* 0x000fe20000100800 */
[C---:B------:R-:W-:Y:S01]  /*0680*/  IADD3 R17, R196.reuse, 0x4, RZ ;  /* 0x00000004c4117810 */ /* 0x040fe20007ffe0ff */
[C---:B------:R-:W-:Y:S01]  /*0690*/  IMAD.HI.U32 R7, R5.reuse, R22, RZ ;  /* 0x0000001605077227 */ /* 0x040fe200078e00ff */
[C---:B------:R-:W-:Y:S01]  /*06a0*/  IADD3 R16, R196.reuse, 0x5, RZ ;  /* 0x00000005c4107810 */ /* 0x040fe20007ffe0ff */
[----:B------:R-:W-:Y:S01]  /*06b0*/  STL [R1+0x5e4], R86 ;  /* 0x0005e45601007387 */ /* 0x000fe20000100800 */
[C---:B------:R-:W-:Y:S01]  /*06c0*/  IADD3 R15, R196.reuse, 0x6, RZ ;  /* 0x00000006c40f7810 */ /* 0x040fe20007ffe0ff */
[C---:B------:R-:W-:Y:S01]  /*06d0*/  IMAD.HI.U32 R2, R5.reuse, R34, RZ ;  /* 0x0000002205027227 */ /* 0x040fe200078e00ff */
[----:B------:R-:W-:Y:S01]  /*06e0*/  IADD3 R252, R196, 0x7, RZ ;  /* 0x00000007c4fc7810 */ /* 0x000fe20007ffe0ff */
[----:B------:R-:W-:Y:S01]  /*06f0*/  STL [R1+0x6b8], R17 ;  /* 0x0006b81101007387 */ /* 0x000fe20000100800 */
[----:B------:R-:W-:Y:S01]  /*0700*/  IABS R30, R221 ;  /* 0x000000dd001e7213 */ /* 0x000fe20000000000 */
[----:B------:R-:W-:Y:S01]  /*0710*/  IMAD.MOV R13, RZ, RZ, -R8 ;  /* 0x000000ffff0d7224 */ /* 0x000fe200078e0a08 */
[----:B------:R-:W-:Y:S01]  /*0720*/  IABS R12, R17 ;  /* 0x00000011000c7213 */ /* 0x000fe20000000000 */
[----:B------:R-:W-:Y:S01]  /*0730*/  STL [R1+0x6b4], R16 ;  /* 0x0006b41001007387 */ /* 0x000fe20000100800 */
[----:B------:R-:W-:Y:S01]  /*0740*/  IMAD.MOV R7, RZ, RZ, -R7 ;  /* 0x000000ffff077224 */ /* 0x000fe200078e0a07 */
[----:B------:R-:W-:Y:S01]  /*0750*/  IABS R14, R15 ;  /* 0x0000000f000e7213 */ /* 0x000fe20000000000 */
[----:B------:R-:W-:Y:S01]  /*0760*/  IMAD.MOV R9, RZ, RZ, -R2 ;  /* 0x000000ffff097224 */ /* 0x000fe200078e0a02 */
[----:B------:R1:W-:Y:S01]  /*0770*/  STL [R1+0x6c4], R15 ;  /* 0x0006c40f01007387 */ /* 0x0003e20000100800 */
[----:B------:R-:W-:Y:S01]  /*0780*/  IMAD.HI.U32 R6, R5, R30, RZ ;  /* 0x0000001e05067227 */ /* 0x000fe200078e00ff */
[----:B------:R-:W-:-:S02]  /*0790*/  IABS R18, R86 ;  /* 0x0000005600127213 */ /* 0x000fc40000000000 */
[----:B------:R-:W-:Y:S01]  /*07a0*/  IADD3 R247, R196, 0xb, RZ ;  /* 0x0000000bc4f77810 */ /* 0x000fe20007ffe0ff */
[C---:B------:R-:W-:Y:S01]  /*07b0*/  IMAD R2, R4.reuse, R13, R10 ;  /* 0x0000000d04027224 */ /* 0x040fe200078e020a */
[----:B------:R-:W-:Y:S01]  /*07c0*/  IABS R13, R16 ;  /* 0x00000010000d7213 */ /* 0x000fe20000000000 */
[----:B------:R-:W-:Y:S01]  /*07d0*/  IMAD R22, R4, R7, R22 ;  /* 0x0000000704167224 */ /* 0x000fe200078e0216 */
[C---:B------:R-:W-:Y:S01]  /*07e0*/  IADD3 R251, R196.reuse, 0x8, RZ ;  /* 0x00000008c4fb7810 */ /* 0x040fe20007ffe0ff */
[C---:B------:R-:W-:Y:S01]  /*07f0*/  IMAD.HI.U32 R7, R5.reuse, R12, RZ ;  /* 0x0000000c05077227 */ /* 0x040fe200078e00ff */
[----:B-1----:R-:W-:Y:S01]  /*0800*/  IABS R15, R252 ;  /* 0x000000fc000f7213 */ /* 0x002fe20000000000 */
[----:B------:R-:W-:Y:S01]  /*0810*/  STL [R1+0x6c0], R252 ;  /* 0x0006c0fc01007387 */ /* 0x000fe20000100800 */
[C---:B------:R-:W-:Y:S01]  /*0820*/  IADD3 R248, R196.reuse, 0xa, RZ ;  /* 0x0000000ac4f87810 */ /* 0x040fe20007ffe0ff */
[----:B------:R-:W-:Y:S01]  /*0830*/  IMAD.MOV R11, RZ, RZ, -R6 ;  /* 0x000000ffff0b7224 */ /* 0x000fe200078e0a06 */
[----:B------:R-:W-:Y:S01]  /*0840*/  IABS R20, R247 ;  /* 0x000000f700147213 */ /* 0x000fe20000000000 */
[C---:B------:R-:W-:Y:S01]  /*0850*/  IMAD.HI.U32 R10, R5.reuse, R15, RZ ;  /* 0x0000000f050a7227 */ /* 0x040fe200078e00ff */
[----:B------:R-:W-:Y:S01]  /*0860*/  IABS R17, R248 ;  /* 0x000000f800117213 */ /* 0x000fe20000000000 */
[----:B------:R-:W-:Y:S01]  /*0870*/  STL [R1+0x6c8], R251 ;  /* 0x0006c8fb01007387 */ /* 0x000fe20000100800 */
[C---:B------:R-:W-:Y:S01]  /*0880*/  IADD3 R249, R196.reuse, 0x9, RZ ;  /* 0x00000009c4f97810 */ /* 0x040fe20007ffe0ff */
[----:B------:R-:W-:Y:S01]  /*0890*/  IMAD.HI.U32 R6, R5, R18, RZ ;  /* 0x0000001205067227 */ /* 0x000fe200078e00ff */
[----:B------:R-:W-:-:S02]  /*08a0*/  IADD3 R243, R196, 0xf, RZ ;  /* 0x0000000fc4f37810 */ /* 0x000fc40007ffe0ff */
[C---:B------:R-:W-:Y:S01]  /*08b0*/  IADD3 R241, R196.reuse, 0x11, RZ ;  /* 0x00000011c4f17810 */ /* 0x040fe20007ffe0ff */
[C---:B------:R-:W-:Y:S01]  /*08c0*/  IMAD.HI.U32 R8, R5.reuse, R13, RZ ;  /* 0x0000000d05087227 */ /* 0x040fe200078e00ff */
[----:B------:R-:W-:Y:S01]  /*08d0*/  IABS R28, R243 ;  /* 0x000000f3001c7213 */ /* 0x000fe20000000000 */
[----:B------:R-:W-:Y:S01]  /*08e0*/  STL [R1+0x6d0], R249 ;  /* 0x0006d0f901007387 */ /* 0x000fe20000100800 */
[----:B------:R-:W-:Y:S01]  /*08f0*/  IABS R32, R241 ;  /* 0x000000f100207213 */ /* 0x000fe20000000000 */
[----:B------:R-:W-:Y:S01]  /*0900*/  IMAD.MOV R7, RZ, RZ, -R7 ;  /* 0x000000ffff077224 */ /* 0x000fe200078e0a07 */
[C---:B------:R-:W-:Y:S01]  /*0910*/  IADD3 R246, R196.reuse, 0xc, RZ ;  /* 0x0000000cc4f67810 */ /* 0x040fe20007ffe0ff */
[----:B------:R-:W-:Y:S01]  /*0920*/  IMAD.MOV R16, RZ, RZ, -R10 ;  /* 0x000000ffff107224 */ /* 0x000fe200078e0a0a */
[----:B------:R-:W-:Y:S01]  /*0930*/  IADD3 R244, R196, 0xe, RZ ;  /* 0x0000000ec4f47810 */ /* 0x000fe20007ffe0ff */
[----:B------:R-:W-:Y:S01]  /*0940*/  IMAD R30, R4, R11, R30 ;  /* 0x0000000b041e7224 */ /* 0x000fe200078e021e */
[----:B------:R-:W-:Y:S01]  /*0950*/  IADD3 R238, R196, 0x14, RZ ;  /* 0x00000014c4ee7810 */ /* 0x000fe20007ffe0ff */
[----:B------:R-:W-:Y:S01]  /*0960*/  IMAD.MOV R11, RZ, RZ, -R6 ;  /* 0x000000ffff0b7224 */ /* 0x000fe200078e0a06 */
[----:B------:R-:W-:Y:S01]  /*0970*/  IABS R21, R246 ;  /* 0x000000f600157213 */ /* 0x000fe20000000000 */
[----:B------:R-:W-:Y:S01]  /*0980*/  IMAD.MOV R8, RZ, RZ, -R8 ;  /* 0x000000ffff087224 */ /* 0x000fe200078e0a08 */
[----:B------:R-:W-:Y:S01]  /*0990*/  IABS R23, R244 ;  /* 0x000000f400177213 */ /* 0x000fe20000000000 */
[----:B------:R-:W-:Y:S01]  /*09a0*/  IMAD R6, R4, R7, R12 ;  /* 0x0000000704067224 */ /* 0x000fe200078e020c */
[----:B------:R-:W-:Y:S01]  /*09b0*/  IADD3 R236, R196, 0x16, RZ ;  /* 0x00000016c4ec7810 */ /* 0x000fe20007ffe0ff */
[C---:B------:R-:W-:Y:S01]  /*09c0*/  IMAD R12, R4.reuse, R16, R15 ;  /* 0x00000010040c7224 */ /* 0x040fe200078e020f */
[----:B------:R-:W-:Y:S01]  /*09d0*/  IABS R15, R251 ;  /* 0x000000fb000f7213 */ /* 0x000fe20000000000 */
[C---:B------:R-:W-:Y:S01]  /*09e0*/  IMAD R34, R4.reuse, R9, R34 ;  /* 0x0000000904227224 */ /* 0x040fe200078e0222 */
[----:B------:R-:W-:Y:S01]  /*09f0*/  IABS R16, R249 ;  /* 0x000000f900107213 */ /* 0x000fe20000000000 */
[C---:B------:R-:W-:Y:S01]  /*0a00*/  IMAD.HI.U32 R9, R5.reuse, R14, RZ ;  /* 0x0000000e05097227 */ /* 0x040fe200078e00ff */
[----:B------:R-:W-:Y:S01]  /*0a10*/  IABS R35, R238 ;  /* 0x000000ee00237213 */ /* 0x000fe20000000000 */
[----:B------:R-:W-:Y:S01]  /*0a20*/  STL [R1+0x6d4], R248 ;  /* 0x0006d4f801007387 */ /* 0x000fe20000100800 */
[----:B------:R-:W-:Y:S01]  /*0a30*/  IABS R39, R236 ;  /* 0x000000ec00277213 */ /* 0x000fe20000000000 */
[----:B------:R-:W-:Y:S01]  /*0a40*/  IMAD R10, R4, R8, R13 ;  /* 0x00000008040a7224 */ /* 0x000fe200078e020d */
[C---:B------:R-:W-:Y:S01]  /*0a50*/  IADD3 R242, R196.reuse, 0x10, RZ ;  /* 0x00000010c4f27810 */ /* 0x040fe20007ffe0ff */
[C---:B------:R-:W-:Y:S01]  /*0a60*/  IMAD.HI.U32 R13, R5.reuse, R20, RZ ;  /* 0x00000014050d7227 */ /* 0x040fe200078e00ff */
[C---:B------:R-:W-:Y:S01]  /*0a70*/  IADD3 R239, R196.reuse, 0x13, RZ ;  /* 0x00000013c4ef7810 */ /* 0x040fe20007ffe0ff */
[----:B------:R-:W-:Y:S01]  /*0a80*/  STL [R1+0x6dc], R247 ;  /* 0x0006dcf701007387 */ /* 0x000fe20000100800 */
[----:B------:R-:W-:Y:S01]  /*0a90*/  IADD3 R233, R196, 0x19, RZ ;  /* 0x00000019c4e97810 */ /* 0x000fe20007ffe0ff */
[----:B------:R-:W-:Y:S01]  /*0aa0*/  IMAD R18, R4, R11, R18 ;  /* 0x0000000b04127224 */ /* 0x000fe200078e0212 */
[C---:B------:R-:W-:Y:S01]  /*0ab0*/  IADD3 R245, R196.reuse, 0xd, RZ ;  /* 0x0000000dc4f57810 */ /* 0x040fe20007ffe0ff */
[C---:B------:R-:W-:Y:S01]  /*0ac0*/  IMAD.HI.U32 R8, R5.reuse, R15, RZ ;  /* 0x0000000f05087227 */ /* 0x040fe200078e00ff */
[----:B------:R-:W-:Y:S01]  /*0ad0*/  IABS R27, R242 ;  /* 0x000000f2001b7213 */ /* 0x000fe20000000000 */
[----:B------:R-:W-:Y:S01]  /*0ae0*/  STL [R1+0x6e0], R246 ;  /* 0x0006e0f601007387 */ /* 0x000fe20000100800 */
[----:B------:R-:W-:Y:S01]  /*0af0*/  IABS R36, R239 ;  /* 0x000000ef00247213 */ /* 0x000fe20000000000 */
[----:B------:R-:W-:Y:S01]  /*0b00*/  IMAD.MOV R9, RZ, RZ, -R9 ;  /* 0x000000ffff097224 */ /* 0x000fe200078e0a09 */
[C---:B------:R-:W-:Y:S01]  /*0b10*/  IADD3 R231, R196.reuse, 0x1b, RZ ;  /* 0x0000001bc4e77810 */ /* 0x040fe20007ffe0ff */
[C---:B------:R-:W-:Y:S01]  /*0b20*/  IMAD.HI.U32 R11, R5.reuse, R17, RZ ;  /* 0x00000011050b7227 */ /* 0x040fe200078e00ff */
[----:B------:R-:W-:Y:S01]  /*0b30*/  IABS R48, R233 ;  /* 0x000000e900307213 */ /* 0x000fe20000000000 */
[----:B------:R-:W-:Y:S01]  /*0b40*/  STL [R1+0x6e8], R245 ;  /* 0x0006e8f501007387 */ /* 0x000fe20000100800 */
[----:B------:R-:W-:Y:S01]  /*0b50*/  IABS R24, R245 ;  /* 0x000000f500187213 */ /* 0x000fe20000000000 */
[----:B------:R-:W-:Y:S01]  /*0b60*/  IMAD.MOV R13, RZ, RZ, -R13 ;  /* 0x000000ffff0d7224 */ /* 0x000fe200078e0a0d */
[----:B------:R-:W-:Y:S01]  /*0b70*/  IABS R52, R231 ;  /* 0x000000e700347213 */ /* 0x000fe20000000000 */
[----:B------:R-:W-:Y:S01]  /*0b80*/  IMAD.MOV R8, RZ, RZ, -R8 ;  /* 0x000000ffff087224 */ /* 0x000fe200078e0a08 */
[----:B------:R-:W-:Y:S01]  /*0b90*/  IADD3 R240, R196, 0x12, RZ ;  /* 0x00000012c4f07810 */ /* 0x000fe20007ffe0ff */
[----:B------:R-:W-:Y:S01]  /*0ba0*/  IMAD R7, R4, R9, R14 ;  /* 0x0000000904077224 */ /* 0x000fe200078e020e */
[C---:B------:R-:W-:Y:S01]  /*0bb0*/  IADD3 R237, R196.reuse, 0x15, RZ ;  /* 0x00000015c4ed7810 */ /* 0x040fe20007ffe0ff */
[----:B------:R-:W-:Y:S01]  /*0bc0*/  IMAD.MOV R19, RZ, RZ, -R11 ;  /* 0x000000ffff137224 */ /* 0x000fe200078e0a0b */
[C---:B------:R-:W-:Y:S01]  /*0bd0*/  IADD3 R234, R196.reuse, 0x18, RZ ;  /* 0x00000018c4ea7810 */ /* 0x040fe20007ffe0ff */
[C---:B------:R-:W-:Y:S01]  /*0be0*/  IMAD.HI.U32 R9, R5.reuse, R16, RZ ;  /* 0x0000001005097227 */ /* 0x040fe200078e00ff */
[----:B------:R-:W-:Y:S01]  /*0bf0*/  IADD3 R228, R196, 0x1e, RZ ;  /* 0x0000001ec4e47810 */ /* 0x000fe20007ffe0ff */
[----:B------:R-:W-:Y:S01]  /*0c00*/  STL [R1+0x6ec], R244 ;  /* 0x0006ecf401007387 */ /* 0x000fe20000100800 */
[----:B------:R-:W-:Y:S01]  /*0c10*/  IABS R31, R240 ;  /* 0x000000f0001f7213 */ /* 0x000fe20000000000 */
[----:B------:R-:W-:Y:S01]  /*0c20*/  IMAD R20, R4, R13, R20 ;  /* 0x0000000d04147224 */ /* 0x000fe200078e0214 */
[----:B------:R-:W-:Y:S01]  /*0c30*/  IABS R40, R237 ;  /* 0x000000ed00287213 */ /* 0x000fe20000000000 */
[C---:B------:R-:W-:Y:S01]  /*0c40*/  IMAD.HI.U32 R13, R5.reuse, R28, RZ ;  /* 0x0000001c050d7227 */ /* 0x040fe200078e00ff */
[----:B------:R-:W-:Y:S01]  /*0c50*/  IABS R43, R234 ;  /* 0x000000ea002b7213 */ /* 0x000fe20000000000 */
[----:B------:R1:W-:Y:S01]  /*0c60*/  STL [R1+0x6f0], R243 ;  /* 0x0006f0f301007387 */ /* 0x0003e20000100800 */
[----:B------:R-:W-:Y:S01]  /*0c70*/  IADD3 R226, R196, 0x20, RZ ;  /* 0x00000020c4e27810 */ /* 0x000fe20007ffe0ff */
[----:B------:R-:W-:Y:S01]  /*0c80*/  IMAD R11, R4, R8, R15 ;  /* 0x00000008040b7224 */ /* 0x000fe200078e020f */
[----:B------:R-:W-:Y:S01]  /*0c90*/  IADD3 R232, R196, 0x1a, RZ ;  /* 0x0000001ac4e87810 */ /* 0x000fe20007ffe0ff */
[----:B------:R-:W-:Y:S01]  /*0ca0*/  IMAD R15, R4, R19, R17 ;  /* 0x00000013040f7224 */ /* 0x000fe200078e0211 */
[----:B------:R-:W-:Y:S01]  /*0cb0*/  IABS R55, R228 ;  /* 0x000000e400377213 */ /* 0x000fe20000000000 */
[----:B------:R-:W-:Y:S01]  /*0cc0*/  IMAD.MOV R9, RZ, RZ, -R9 ;  /* 0x000000ffff097224 */ /* 0x000fe200078e0a09 */
[----:B------:R-:W-:Y:S01]  /*0cd0*/  IABS R59, R226 ;  /* 0x000000e2003b7213 */ /* 0x000fe20000000000 */
[C---:B------:R-:W-:Y:S01]  /*0ce0*/  IMAD.HI.U32 R17, R5.reuse, R32, RZ ;  /* 0x0000002005117227 */ /* 0x040fe200078e00ff */
[C---:B------:R-:W-:Y:S01]  /*0cf0*/  IADD3 R235, R196.reuse, 0x17, RZ ;  /* 0x00000017c4eb7810 */ /* 0x040fe20007ffe0ff */
[----:B------:R-:W-:Y:S01]  /*0d00*/  STL [R1+0x6f4], R242 ;  /* 0x0006f4f201007387 */ /* 0x000fe20000100800 */
[----:B------:R-:W-:Y:S01]  /*0d10*/  IABS R47, R232 ;  /* 0x000000e8002f7213 */ /* 0x000fe20000000000 */
[----:B------:R-:W-:Y:S01]  /*0d20*/  IMAD.MOV R13, RZ, RZ, -R13 ;  /* 0x000000ffff0d7224 */ /* 0x000fe200078e0a0d */
[----:B------:R-:W-:Y:S01]  /*0d30*/  IADD3 R229, R196, 0x1d, RZ ;  /* 0x0000001dc4e57810 */ /* 0x000fe20007ffe0ff */
[----:B------:R-:W-:Y:S01]  /*0d40*/  IMAD R16, R4, R9, R16 ;  /* 0x0000000904107224 */ /* 0x000fe200078e0210 */
[C---:B------:R-:W-:Y:S01]  /*0d50*/  IADD3 R223, R196.reuse, 0x23, RZ ;  /* 0x00000023c4df7810 */ /* 0x040fe20007ffe0ff */
[----:B------:R-:W-:Y:S01]  /*0d60*/  IMAD.MOV R17, RZ, RZ, -R17 ;  /* 0x000000ffff117224 */ /* 0x000fe200078e0a11 */
[----:B------:R-:W-:Y:S01]  /*0d70*/  IABS R44, R235 ;  /* 0x000000eb002c7213 */ /* 0x000fe20000000000 */
[C---:B------:R-:W-:Y:S01]  /*0d80*/  IMAD.HI.U32 R14, R5.reuse, R21, RZ ;  /* 0x00000015050e7227 */ /* 0x040fe200078e00ff */
[----:B------:R-:W-:Y:S01]  /*0d90*/  IABS R56, R229 ;  /* 0x000000e500387213 */ /* 0x000fe20000000000 */
[----:B------:R-:W-:Y:S01]  /*0da0*/  STL [R1+0x6fc], R241 ;  /* 0x0006fcf101007387 */ /* 0x000fe20000100800 */
[C---:B------:R-:W-:Y:S01]  /*0db0*/  IADD3 R220, R196.reuse, 0x25, RZ ;  /* 0x00000025c4dc7810 */ /* 0x040fe20007ffe0ff */
[C---:B------:R-:W-:Y:S01]  /*0dc0*/  IMAD.HI.U32 R9, R5.reuse, R23, RZ ;  /* 0x0000001705097227 */ /* 0x040fe200078e00ff */
[C---:B------:R-:W-:Y:S01]  /*0dd0*/  IADD3 R230, R196.reuse, 0x1c, RZ ;  /* 0x0000001cc4e67810 */ /* 0x040fe20007ffe0ff */
[----:B------:R3:W-:Y:S01]  /*0de0*/  STL [R1+0x6f8], R240 ;  /* 0x0006f8f001007387 */ /* 0x0007e20000100800 */
[----:B------:R-:W-:Y:S01]  /*0df0*/  IADD3 R227, R196, 0x1f, RZ ;  /* 0x0000001fc4e37810 */ /* 0x000fe20007ffe0ff */
[C---:B------:R-:W-:Y:S01]  /*0e00*/  IMAD R28, R4.reuse, R13, R28 ;  /* 0x0000000d041c7224 */ /* 0x040fe200078e021c */
[----:B------:R-:W-:Y:S01]  /*0e10*/  IABS R68, R223 ;  /* 0x000000df00447213 */ /* 0x000fe20000000000 */
[C---:B------:R-:W-:Y:S01]  /*0e20*/  IMAD.HI.U32 R13, R5.reuse, R35, RZ ;  /* 0x00000023050d7227 */ /* 0x040fe200078e00ff */
[----:B------:R-:W-:Y:S01]  /*0e30*/  IABS R72, R220 ;  /* 0x000000dc00487213 */ /* 0x000fe20000000000 */
[----:B------:R-:W-:Y:S01]  /*0e40*/  STL [R1+0x704], R239 ;  /* 0x000704ef01007387 */ /* 0x000fe20000100800 */
[----:B------:R-:W-:Y:S01]  /*0e50*/  IABS R51, R230 ;  /* 0x000000e600337213 */ /* 0x000fe20000000000 */
[----:B------:R-:W-:Y:S01]  /*0e60*/  IMAD R32, R4, R17, R32 ;  /* 0x0000001104207224 */ /* 0x000fe200078e0220 */
[----:B------:R-:W-:Y:S01]  /*0e70*/  IABS R60, R227 ;  /* 0x000000e3003c7213 */ /* 0x000fe20000000000 */
[----:B------:R-:W-:Y:S01]  /*0e80*/  IMAD.MOV R14, RZ, RZ, -R14 ;  /* 0x000000ffff0e7224 */ /* 0x000fe200078e0a0e */
[C---:B------:R-:W-:Y:S01]  /*0e90*/  IADD3 R224, R196.reuse, 0x22, RZ ;  /* 0x00000022c4e07810 */ /* 0x040fe20007ffe0ff */
[----:B------:R-:W-:Y:S01]  /*0ea0*/  IMAD.MOV R9, RZ, RZ, -R9 ;  /* 0x000000ffff097224 */ /* 0x000fe200078e0a09 */
[C---:B------:R-:W-:Y:S01]  /*0eb0*/  IADD3 R222, R196.reuse, 0x24, RZ ;  /* 0x00000024c4de7810 */ /* 0x040fe20007ffe0ff */
[C---:B------:R-:W-:Y:S01]  /*0ec0*/  IMAD.HI.U32 R17, R5.reuse, R39, RZ ;  /* 0x0000002705117227 */ /* 0x040fe200078e00ff */
[C---:B------:R-:W-:Y:S01]  /*0ed0*/  IADD3 R216, R196.reuse, 0x28, RZ ;  /* 0x00000028c4d87810 */ /* 0x040fe20007ffe0ff */
[----:B------:R-:W-:Y:S01]  /*0ee0*/  STL [R1+0x708], R238 ;  /* 0x000708ee01007387 */ /* 0x000fe20000100800 */
[----:B------:R-:W-:Y:S01]  /*0ef0*/  IABS R63, R224 ;  /* 0x000000e0003f7213 */ /* 0x000fe20000000000 */
[----:B------:R-:W-:Y:S01]  /*0f00*/  IMAD.MOV R13, RZ, RZ, -R13 ;  /* 0x000000ffff0d7224 */ /* 0x000fe200078e0a0d */
        /* <DEDUP_REMOVED lines=8> */
[----:B------:R-:W-:Y:S01]  /*0f90*/  IABS R79, R214 ;  /* 0x000000d6004f7213 */ /* 0x000fe20000000000 */
[----:B------:R-:W-:Y:S01]  /*0fa0*/  STL [R1+0x710], R237 ;  /* 0x000710ed01007387 */ /* 0x000fe20000100800 */
[----:B------:R-:W-:Y:S01]  /*0fb0*/  IABS R64, R225 ;  /* 0x000000e100407213 */ /* 0x000fe20000000000 */
        /* <DEDUP_REMOVED lines=19> */
[----:B------:R-:W-:Y:S01]  /*10f0*/  IABS R91, R207 ;  /* 0x000000cf005b7213 */ /* 0x000fe20000000000 */
[C---:B------:R-:W-:Y:S01]  /*1100*/  IMAD.HI.U32 R17, R5.reuse, R52, RZ ;  /* 0x0000003405117227 */ /* 0x040fe200078e00ff */
[----:B------:R-:W-:Y:S01]  /*1110*/  IABS R71, R219 ;  /* 0x000000db00477213 */ /* 0x000fe20000000000 */
[----:B------:R-:W-:Y:S01]  /*1120*/  STL [R1+0x728], R233 ;  /* 0x000728e901007387 */ /* 0x000fe20000100800 */
[C---:B------:R-:W-:Y:S01]  /*1130*/  IADD3 R211, R196.reuse, 0x2c, RZ ;  /* 0x0000002cc4d37810 */ /* 0x040fe20007ffe0ff */
[----:B------:R-:W-:Y:S01]  /*1140*/  IMAD.MOV R13, RZ, RZ, -R13 ;  /* 0x000000ffff0d7224 */ /* 0x000fe200078e0a0d */
[----:B------:R-:W-:Y:S01]  /*1150*/  IABS R87, R208 ;  /* 0x000000d000577213 */ /* 0x000fe20000000000 */
[----:B------:R-:W-:Y:S01]  /*1160*/  IMAD.MOV R21, RZ, RZ, -R8 ;  /* 0x000000ffff157224 */ /* 0x000fe200078e0a08 */
[----:B------:R-:W-:Y:S01]  /*1170*/  IADD3 R204, R196, 0x32, RZ ;  /* 0x00000032c4cc7810 */ /* 0x000fe20007ffe0ff */
[C---:B------:R-:W-:Y:S01]  /*1180*/  IMAD R27, R4.reuse, R14, R27 ;  /* 0x0000000e041b7224 */ /* 0x040fe200078e021b */
[----:B------:R-:W-:Y:S01]  /*1190*/  IABS R83, R211 ;  /* 0x000000d300537213 */ /* 0x000fe20000000000 */
[----:B------:R-:W-:Y:S01]  /*11a0*/  IMAD R36, R4, R9, R36 ;  /* 0x0000000904247224 */ /* 0x000fe200078e0224 */
[C---:B------:R-:W-:Y:S01]  /*11b0*/  IADD3 R202, R196.reuse, 0x34, RZ ;  /* 0x00000034c4ca7810 */ /* 0x040fe20007ffe0ff */
[----:B------:R-:W-:Y:S01]  /*11c0*/  IMAD.MOV R17, RZ, RZ, -R17 ;  /* 0x000000ffff117224 */ /* 0x000fe200078e0a11 */
[C---:B------:R-:W-:Y:S01]  /*11d0*/  IADD3 R212, R196.reuse, 0x2b, RZ ;  /* 0x0000002bc4d47810 */ /* 0x040fe20007ffe0ff */
[C---:B------:R-:W-:Y:S01]  /*11e0*/  IMAD.HI.U32 R8, R5.reuse, R31, RZ ;  /* 0x0000001f05087227 */ /* 0x040fe200078e00ff */
[----:B------:R-:W-:Y:S01]  /*11f0*/  IABS R98, R204 ;  /* 0x000000cc00627213 */ /* 0x000fe20000000000 */
[----:B------:R-:W-:Y:S01]  /*1200*/  STL [R1+0x72c], R232 ;  /* 0x00072ce801007387 */ /* 0x000fe20000100800 */
[C---:B------:R-:W-:Y:S01]  /*1210*/  IADD3 R203, R196.reuse, 0x33, RZ ;  /* 0x00000033c4cb7810 */ /* 0x040fe20007ffe0ff */
        /* <DEDUP_REMOVED lines=9> */
[----:B------:R-:W-:Y:S01]  /*12b0*/  IABS R99, R203 ;  /* 0x000000cb00637213 */ /* 0x000fe20000000000 */
[C---:B------:R-:W-:Y:S01]  /*12c0*/  IMAD.HI.U32 R13, R5.reuse, R55, RZ ;  /* 0x00000037050d7227 */ /* 0x040fe200078e00ff */
[----:B------:R-:W-:Y:S01]  /*12d0*/  IADD3 R197, R196, 0x37, RZ ;  /* 0x00000037c4c57810 */ /* 0x000fe20007ffe0ff */
[----:B------:R-:W-:Y:S01]  /*12e0*/  STL [R1+0x740], R229 ;  /* 0x000740e501007387 */ /* 0x000fe20000100800 */
[----:B------:R-:W-:Y:S01]  /*12f0*/  IABS R95, R205 ;  /* 0x000000cd005f7213 */ /* 0x000fe20000000000 */
[----:B------:R-:W-:Y:S01]  /*1300*/  IMAD R24, R4, R21, R24 ;  /* 0x0000001504187224 */ /* 0x000fe200078e0218 */
[----:B------:R-:W-:Y:S01]  /*1310*/  IADD3 R194, R196, 0x39, RZ ;  /* 0x00000039c4c27810 */ /* 0x000fe20007ffe0ff */
[----:B------:R-:W-:Y:S01]  /*1320*/  IMAD R52, R4, R17, R52 ;  /* 0x0000001104347224 */ /* 0x000fe200078e0234 */
[----:B------:R-:W-:Y:S01]  /*1330*/  IABS R94, R206 ;  /* 0x000000ce005e7213 */ /* 0x000fe20000000000 */
[----:B------:R-:W-:Y:S01]  /*1340*/  IMAD.MOV R8, RZ, RZ, -R8 ;  /* 0x000000ffff087224 */ /* 0x000fe200078e0a08 */
[----:B------:R-:W-:Y:S01]  /*1350*/  IABS R107, R197 ;  /* 0x000000c5006b7213 */ /* 0x000fe20000000000 */
[----:B------:R-:W-:Y:S01]  /*1360*/  IMAD.MOV R21, RZ, RZ, -R14 ;  /* 0x000000ffff157224 */ /* 0x000fe200078e0a0e */
        /* <DEDUP_REMOVED lines=18> */
[C---:B------:R-:W-:Y:S01]  /*1490*/  IADD3 R187, R196.reuse, 0x3e, RZ ;  /* 0x0000003ec4bb7810 */ /* 0x040fe20007ffe0ff */
[C---:B------:R-:W-:Y:S01]  /*14a0*/  IMAD.HI.U32 R8, R5.reuse, R44, RZ ;  /* 0x0000002c05087227 */ /* 0x040fe200078e00ff */
[----:B------:R-:W-:Y:S01]  /*14b0*/  IABS R118, R190 ;  /* 0x000000be00767213 */ /* 0x000fe20000000000 */
[----:B------:R-:W-:Y:S01]  /*14c0*/  STL [R1+0x750], R226 ;  /* 0x000750e201007387 */ /* 0x000fe20000100800 */
[C---:B------:R-:W-:Y:S01]  /*14d0*/  IADD3 R192, R196.reuse, 0x3a, RZ ;  /* 0x0000003ac4c07810 */ /* 0x040fe20007ffe0ff */
[----:B------:R-:W-:Y:S01]  /*14e0*/  IMAD.MOV R14, RZ, RZ, -R14 ;  /* 0x000000ffff0e7224 */ /* 0x000fe200078e0a0e */
[----:B------:R-:W-:Y:S01]  /*14f0*/  IABS R119, R188 ;  /* 0x000000bc00777213 */ /* 0x000fe20000000000 */
[C---:B------:R-:W-:Y:S01]  /*1500*/  IMAD.HI.U32 R9, R5.reuse, R56, RZ ;  /* 0x0000003805097227 */ /* 0x040fe200078e00ff */
[----:B------:R-:W-:Y:S01]  /*1510*/  IABS R122, R187 ;  /* 0x000000bb007a7213 */ /* 0x000fe20000000000 */
[----:B------:R-:W-:Y:S01]  /*1520*/  STL [R1+0x758], R225 ;  /* 0x000758e101007387 */ /* 0x000fe20000100800 */
[----:B------:R-:W-:Y:S01]  /*1530*/  IADD3 R191, R196, 0x3b, RZ ;  /* 0x0000003bc4bf7810 */ /* 0x000fe20007ffe0ff */
[----:B------:R-:W-:Y:S01]  /*1540*/  IMAD R55, R4, R13, R55 ;  /* 0x0000000d04377224 */ /* 0x000fe200078e0237 */
[----:B------:R-:W-:Y:S01]  /*1550*/  IABS R114, R192 ;  /* 0x000000c000727213 */ /* 0x000fe20000000000 */
[C---:B------:R-:W-:Y:S01]  /*1560*/  IMAD.HI.U32 R13, R5.reuse, R68, RZ ;  /* 0x00000044050d7227 */ /* 0x040fe200078e00ff */
[C---:B------:R-:W-:Y:S01]  /*1570*/  IADD3 R183, R196.reuse, 0x41, RZ ;  /* 0x00000041c4b77810 */ /* 0x040fe20007ffe0ff */
[----:B------:R-:W-:Y:S01]  /*1580*/  STL [R1+0x75c], R224 ;  /* 0x00075ce001007387 */ /* 0x000fe20000100800 */
[----:B------:R-:W-:Y:S01]  /*1590*/  IADD3 R182, R196, 0x42, RZ ;  /* 0x00000042c4b67810 */ /* 0x000fe20007ffe0ff */
[C---:B------:R-:W-:Y:S01]  /*15a0*/  IMAD R40, R4.reuse, R21, R40 ;  /* 0x0000001504287224 */ /* 0x040fe200078e0228 */
[----:B------:R-:W-:Y:S01]  /*15b0*/  IABS R115, R191 ;  /* 0x000000bf00737213 */ /* 0x000fe20000000000 */
[----:B------:R-:W-:Y:S01]  /*15c0*/  IMAD R59, R4, R17, R59 ;  /* 0x00000011043b7224 */ /* 0x000fe200078e023b */
[----:B------:R-:W-:Y:S01]  /*15d0*/  IADD3 R180, R196, 0x43, RZ ;  /* 0x00000043c4b47810 */ /* 0x000fe20007ffe0ff */
[----:B------:R-:W-:Y:S01]  /*15e0*/  IMAD.MOV R21, RZ, RZ, -R8 ;  /* 0x000000ffff157224 */ /* 0x000fe200078e0a08 */
[----:B------:R-:W-:Y:S01]  /*15f0*/  IABS R38, R183 ;  /* 0x000000b700267213 */ /* 0x000fe20000000000 */
[----:B------:R-:W-:Y:S01]  /*1600*/  IMAD R47, R4, R14, R47 ;  /* 0x0000000e042f7224 */ /* 0x000fe200078e022f */
[----:B------:R-:W-:Y:S01]  /*1610*/  IABS R26, R182 ;  /* 0x000000b6001a7213 */ /* 0x000fe20000000000 */
[----:B------:R-:W-:Y:S01]  /*1620*/  IMAD.MOV R9, RZ, RZ, -R9 ;  /* 0x000000ffff097224 */ /* 0x000fe200078e0a09 */
[----:B------:R-:W-:Y:S01]  /*1630*/  IABS R25, R180 ;  /* 0x000000b400197213 */ /* 0x000fe20000000000 */
[C---:B------:R-:W-:Y:S01]  /*1640*/  IMAD.HI.U32 R17, R5.reuse, R72, RZ ;  /* 0x0000004805117227 */ /* 0x040fe200078e00ff */
[C---:B------:R-:W-:Y:S01]  /*1650*/  IADD3 R186, R196.reuse, 0x3f, RZ ;  /* 0x0000003fc4ba7810 */ /* 0x040fe20007ffe0ff */
[----:B------:R-:W-:Y:S01]  /*1660*/  STL [R1+0x764], R223 ;  /* 0x000764df01007387 */ /* 0x000fe20000100800 */
[C---:B------:R-:W-:Y:S01]  /*1670*/  IADD3 R184, R196.reuse, 0x40, RZ ;  /* 0x00000040c4b87810 */ /* 0x040fe20007ffe0ff */
[C---:B------:R-:W-:Y:S01]  /*1680*/  IMAD.HI.U32 R8, R5.reuse, R51, RZ ;  /* 0x0000003305087227 */ /* 0x040fe200078e00ff */
[C---:B------:R-:W-:Y:S01]  /*1690*/  IADD3 R176, R196.reuse, 0x46, RZ ;  /* 0x00000046c4b07810 */ /* 0x040fe20007ffe0ff */
        /* <DEDUP_REMOVED lines=8> */
[C---:B------:R-:W-:Y:S01]  /*1720*/  IMAD R44, R4.reuse, R21, R44 ;  /* 0x00000015042c7224 */ /* 0x040fe200078e022c */
[----:B------:R-:W-:Y:S01]  /*1730*/  IABS R33, R176 ;  /* 0x000000b000217213 */ /* 0x000fe20000000000 */
        /* <DEDUP_REMOVED lines=18> */
[C---:B------:R-:W-:Y:S01]  /*1860*/  IMAD.HI.U32 R13, R5.reuse, R75, RZ ;  /* 0x0000004b050d7227 */ /* 0x040fe200078e00ff */
[----:B------:R-:W-:Y:S01]  /*1870*/  IABS R54, R167 ;  /* 0x000000a700367213 */ /* 0x000fe20000000000 */
[----:B------:R-:W-:Y:S01]  /*1880*/  STL [R1+0x780], R216 ;  /* 0x000780d801007387 */ /* 0x000fe20000100800 */
[----:B------:R-:W-:Y:S01]  /*1890*/  IABS R53, R168 ;  /* 0x000000a800357213 */ /* 0x000fe20000000000 */
[----:B------:R-:W-:Y:S01]  /*18a0*/  IMAD R72, R4, R17, R72 ;  /* 0x0000001104487224 */ /* 0x000fe200078e0248 */
[----:B------:R-:W-:Y:S01]  /*18b0*/  IADD3 R172, R196, 0x49, RZ ;  /* 0x00000049c4ac7810 */ /* 0x000fe20007ffe0ff */
[----:B------:R-:W-:Y:S01]  /*18c0*/  IMAD R51, R4, R8, R51 ;  /* 0x0000000804337224 */ /* 0x000fe200078e0233 */
[C---:B------:R-:W-:Y:S01]  /*18d0*/  IADD3 R171, R196.reuse, 0x4a, RZ ;  /* 0x0000004ac4ab7810 */ /* 0x040fe20007ffe0ff */
[----:B------:R-:W-:Y:S01]  /*18e0*/  IMAD.MOV R9, RZ, RZ, -R9 ;  /* 0x000000ffff097224 */ /* 0x000fe200078e0a09 */
[C---:B------:R-:W-:Y:S01]  /*18f0*/  IADD3 R163, R196.reuse, 0x50, RZ ;  /* 0x00000050c4a37810 */ /* 0x040fe20007ffe0ff */
[C---:B------:R-:W-:Y:S01]  /*1900*/  IMAD.HI.U32 R17, R5.reuse, R79, RZ ;  /* 0x0000004f05117227 */ /* 0x040fe200078e00ff */
[C---:B------:R-:W-:Y:S01]  /*1910*/  IADD3 R160, R196.reuse, 0x52, RZ ;  /* 0x00000052c4a07810 */ /* 0x040fe20007ffe0ff */
[----:B------:R-:W-:Y:S01]  /*1920*/  STL [R1+0x778], R215 ;  /* 0x000778d701007387 */ /* 0x000fe20000100800 */
[----:B------:R-:W-:Y:S01]  /*1930*/  IABS R45, R172 ;  /* 0x000000ac002d7213 */ /* 0x000fe20000000000 */
[C---:B------:R-:W-:Y:S01]  /*1940*/  IMAD.HI.U32 R8, R5.reuse, R64, RZ ;  /* 0x0000004005087227 */ /* 0x040fe200078e00ff */
[----:B------:R-:W-:Y:S01]  /*1950*/  IABS R49, R171 ;  /* 0x000000ab00317213 */ /* 0x000fe20000000000 */
[----:B------:R-:W-:Y:S01]  /*1960*/  STL [R1+0x76c], R214 ;  /* 0x00076cd601007387 */ /* 0x000fe20000100800 */
[----:B------:R-:W-:Y:S01]  /*1970*/  IADD3 R162, R196, 0x51, RZ ;  /* 0x00000051c4a27810 */ /* 0x000fe20007ffe0ff */
[----:B------:R-:W-:Y:S01]  /*1980*/  IMAD.MOV R14, RZ, RZ, -R14 ;  /* 0x000000ffff0e7224 */ /* 0x000fe200078e0a0e */
[----:B------:R-:W-:Y:S01]  /*1990*/  IABS R61, R163 ;  /* 0x000000a3003d7213 */ /* 0x000fe20000000000 */
[----:B------:R-:W-:Y:S01]  /*19a0*/  IMAD.MOV R13, RZ, RZ, -R13 ;  /* 0x000000ffff0d7224 */ /* 0x000fe200078e0a0d */
[----:B------:R-:W-:Y:S01]  /*19b0*/  IABS R66, R160 ;  /* 0x000000a000427213 */ /* 0x000fe20000000000 */
[C---:B------:R-:W-:Y:S01]  /*19c0*/  IMAD R60, R4.reuse, R21, R60 ;  /* 0x00000015043c7224 */ /* 0x040fe200078e023c */
[----:B------:R-:W-:Y:S01]  /*19d0*/  IABS R62, R162 ;  /* 0x000000a2003e7213 */ /* 0x000fe20000000000 */
[----:B------:R-:W-:Y:S01]  /*19e0*/  IMAD R63, R4, R9, R63 ;  /* 0x00000009043f7224 */ /* 0x000fe200078e023f */
[C---:B------:R-:W-:Y:S01]  /*19f0*/  IADD3 R166, R196.reuse, 0x4e, RZ ;  /* 0x0000004ec4a67810 */ /* 0x040fe20007ffe0ff */
[----:B------:R-:W-:Y:S01]  /*1a00*/  IMAD.MOV R17, RZ, RZ, -R17 ;  /* 0x000000ffff117224 */ /* 0x000fe200078e0a11 */
[----:B------:R-:W-:Y:S01]  /*1a10*/  IADD3 R164, R196, 0x4f, RZ ;  /* 0x0000004fc4a47810 */ /* 0x000fe20007ffe0ff */
[----:B------:R-:W-:Y:S01]  /*1a20*/  IMAD.MOV R21, RZ, RZ, -R8 ;  /* 0x000000ffff157224 */ /* 0x000fe200078e0a08 */
[----:B------:R-:W-:Y:S01]  /*1a30*/  IABS R57, R166 ;  /* 0x000000a600397213 */ /* 0x000fe20000000000 */
[----:B------:R-:W-:Y:S01]  /*1a40*/  IMAD R67, R4, R14, R67 ;  /* 0x0000000e04437224 */ /* 0x000fe200078e0243 */
        /* <DEDUP_REMOVED lines=8> */
[C---:B------:R-:W-:Y:S01]  /*1ad0*/  IADD3 R155, R196.reuse, 0x56, RZ ;  /* 0x00000056c49b7810 */ /* 0x040fe20007ffe0ff */
[----:B------:R-:W-:Y:S01]  /*1ae0*/  STL [R1+0x754], R211 ;  /* 0x000754d301007387 */ /* 0x000fe20000100800 */
[----:B------:R-:W-:Y:S01]  /*1af0*/  IADD3 R154, R196, 0x57, RZ ;  /* 0x00000057c49a7810 */ /* 0x000fe20007ffe0ff */
[C---:B------:R-:W-:Y:S01]  /*1b00*/  IMAD.HI.U32 R13, R5.reuse, R88, RZ ;  /* 0x00000058050d7227 */ /* 0x040fe200078e00ff */
[----:B------:R-:W-:Y:S01]  /*1b10*/  IABS R70, R158 ;  /* 0x0000009e00467213 */ /* 0x000fe20000000000 */
[----:B------:R-:W-:Y:S01]  /*1b20*/  STL [R1+0x748], R210 ;  /* 0x000748d201007387 */ /* 0x000fe20000100800 */
[----:B------:R-:W-:Y:S01]  /*1b30*/  IABS R74, R156 ;  /* 0x0000009c004a7213 */ /* 0x000fe20000000000 */
[C---:B------:R-:W-:Y:S01]  /*1b40*/  IMAD R79, R4.reuse, R17, R79 ;  /* 0x00000011044f7224 */ /* 0x040fe200078e024f */
[----:B------:R-:W-:Y:S01]  /*1b50*/  IABS R78, R155 ;  /* 0x0000009b004e7213 */ /* 0x000fe20000000000 */
[----:B------:R-:W-:Y:S01]  /*1b60*/  IMAD R64, R4, R21, R64 ;  /* 0x0000001504407224 */ /* 0x000fe200078e0240 */
[----:B------:R-:W-:Y:S01]  /*1b70*/  IABS R82, R154 ;  /* 0x0000009a00527213 */ /* 0x000fe20000000000 */
[----:B------:R-:W-:Y:S01]  /*1b80*/  IMAD.MOV R9, RZ, RZ, -R9 ;  /* 0x000000ffff097224 */ /* 0x000fe200078e0a09 */
        /* <DEDUP_REMOVED lines=8> */
[C---:B------:R-:W-:Y:S01]  /*1c10*/  IADD3 R140, R196.reuse, 0x61, RZ ;  /* 0x00000061c48c7810 */ /* 0x040fe20007ffe0ff */
[----:B------:R-:W-:Y:S01]  /*1c20*/  IMAD.MOV R21, RZ, RZ, -R14 ;  /* 0x000000ffff157224 */ /* 0x000fe200078e0a0e */
[----:B------:R-:W-:Y:S01]  /*1c30*/  IABS R105, R146 ;  /* 0x0000009200697213 */ /* 0x000fe20000000000 */
        /* <DEDUP_REMOVED lines=23> */
[----:B------:R-:W-:Y:S01]  /*1db0*/  IADD3 R134, R196, 0x66, RZ ;  /* 0x00000066c4867810 */ /* 0x000fe20007ffe0ff */
[C---:B------:R-:W-:Y:S01]  /*1dc0*/  IMAD R91, R4.reuse, R17, R91 ;  /* 0x00000011045b7224 */ /* 0x040fe200078e025b */
        /* <DEDUP_REMOVED lines=10> */
[----:B------:R-:W-:Y:S01]  /*1e70*/  IABS R109, R144 ;  /* 0x00000090006d7213 */ /* 0x000fe20000000000 */
[----:B------:R-:W-:Y:S01]  /*1e80*/  STL [R1+0x6e4], R202 ;  /* 0x0006e4ca01007387 */ /* 0x000fe20000100800 */
[----:B------:R-:W-:Y:S01]  /*1e90*/  IADD3 R135, R196, 0x65, RZ ;  /* 0x00000065c4877810 */ /* 0x000fe20007ffe0ff */
[----:B------:R-:W-:Y:S01]  /*1ea0*/  IMAD R87, R4, R14, R87 ;  /* 0x0000000e04577224 */ /* 0x000fe200078e0257 */
[----:B------:R-:W-:Y:S01]  /*1eb0*/  IADD3 R132, R196, 0x67, RZ ;  /* 0x00000067c4847810 */ /* 0x000fe20007ffe0ff */
[----:B------:R-:W-:Y:S01]  /*1ec0*/  IMAD.MOV R13, RZ, RZ, -R13 ;  /* 0x000000ffff0d7224 */ /* 0x000fe200078e0a0d */
        /* <DEDUP_REMOVED lines=22> */
[C---:B------:R-:W-:Y:S01]  /*2030*/  IADD3 R131, R196.reuse, 0x68, RZ ;  /* 0x00000068c4837810 */ /* 0x040fe20007ffe0ff */
[----:B------:R-:W-:Y:S01]  /*2040*/  IMAD.MOV R14, RZ, RZ, -R14 ;  /* 0x000000ffff0e7224 */ /* 0x000fe200078e0a0e */
[----:B------:R-:W-:Y:S01]  /*2050*/  IADD3 R124, R196, 0x6c, RZ ;  /* 0x0000006cc47c7810 */ /* 0x000fe20007ffe0ff */
        /* <DEDUP_REMOVED lines=10> */
[C---:B------:R-:W-:Y:S01]  /*2100*/  IMAD.HI.U32 R17, R5.reuse, R111, RZ ;  /* 0x0000006f05117227 */ /* 0x040fe200078e00ff */
[----:B------:R-:W-:Y:S01]  /*2110*/  IADD3 R116, R196, 0x6e, RZ ;  /* 0x0000006ec4747810 */ /* 0x000fe20007ffe0ff */
[----:B------:R-:W-:Y:S01]  /*2120*/  STL [R1+0x6ac], R194 ;  /* 0x0006acc201007387 */ /* 0x000fe20000100800 */
[----:B------:R-:W-:Y:S01]  /*2130*/  IABS R169, R120 ;  /* 0x0000007800a97213 */ /* 0x000fe20000000000 */
[----:B------:R-:W-:Y:S01]  /*2140*/  IMAD.MOV R21, RZ, RZ, -R8 ;  /* 0x000000ffff157224 */ /* 0x000fe200078e0a08 */
[----:B------:R-:W-:Y:S01]  /*2150*/  IABS R173, R116 ;  /* 0x0000007400ad7213 */ /* 0x000fe20000000000 */
[----:B------:R-:W-:Y:S01]  /*2160*/  IMAD R99, R4, R14, R99 ;  /* 0x0000000e04637224 */ /* 0x000fe200078e0263 */
[----:B------:R-:W-:Y:S01]  /*2170*/  IADD3 R104, R196, 0x71, RZ ;  /* 0x00000071c4687810 */ /* 0x000fe20007ffe0ff */
[----:B------:R-:W-:Y:S01]  /*2180*/  IMAD.MOV R13, RZ, RZ, -R13 ;  /* 0x000000ffff0d7224 */ /* 0x000fe200078e0a0d */
[----:B------:R-:W-:Y:S01]  /*2190*/  STL [R1+0x6a8], R192 ;  /* 0x0006a8c001007387 */ /* 0x000fe20000100800 */
[----:B------:R-:W-:Y:S01]  /*21a0*/  IMAD.HI.U32 R8, R5, R103, RZ ;  /* 0x0000006705087227 */ /* 0x000fe200078e00ff */
[----:B------:R-:W-:-:S02]  /*21b0*/  IABS R185, R104 ;  /* 0x0000006800b97213 */ /* 0x000fc40000000000 */
[----:B------:R-:W-:Y:S01]  /*21c0*/  STL [R1+0x6a4], R191 ;  /* 0x0006a4bf01007387 */ /* 0x000fe20000100800 */
[C---:B------:R-:W-:Y:S01]  /*21d0*/  IMAD.HI.U32 R14, R5.reuse, R110, RZ ;  /* 0x0000006e050e7227 */ /* 0x040fe200078e00ff */
[C---:B------:R-:W-:Y:S02]  /*21e0*/  ISETP.GT.U32.AND P3, PT, R4.reuse, R30, PT ;  /* 0x0000001e0400720c */ /* 0x040fe40003f64070 */
[----:B------:R-:W-:Y:S01]  /*21f0*/  STL [R1+0x6a0], R190 ;  /* 0x0006a0be01007387 */ /* 0x000fe20000100800 */
[C---:B------:R-:W-:Y:S01]  /*2200*/  IMAD R95, R4.reuse, R9, R95 ;  /* 0x00000009045f7224 */ /* 0x040fe200078e025f */
[C---:B------:R-:W-:Y:S01]  /*2210*/  ISETP.GT.U32.AND P2, PT, R4.reuse, R34, PT ;  /* 0x000000220400720c */ /* 0x040fe20003f44070 */
[----:B------:R-:W-:Y:S01]  /*2220*/  IMAD.MOV R17, RZ, RZ, -R17 ;  /* 0x000000ffff117224 */ /* 0x000fe200078e0a11 */
[----:B------:R-:W-:Y:S01]  /*2230*/  STL [R1+0x69c], R188 ;  /* 0x00069cbc01007387 */ /* 0x000fe20000100800 */
[----:B------:R-:W-:Y:S01]  /*2240*/  IMAD R94, R4, R21, R94 ;  /* 0x00000015045e7224 */ /* 0x000fe200078e025e */
[C---:B------:R-:W-:Y:S01]  /*2250*/  IADD3 R112, R196.reuse, 0x6f, RZ ;  /* 0x0000006fc4707810 */ /* 0x040fe20007ffe0ff */
[----:B------:R-:W-:Y:S01]  /*2260*/  IMAD.HI.U32 R9, R5, R106, RZ ;  /* 0x0000006a05097227 */ /* 0x000fe200078e00ff */
[----:B------:R-:W-:Y:S01]  /*2270*/  STL [R1+0x698], R187 ;  /* 0x000698bb01007387 */ /* 0x000fe20000100800 */
[----:B------:R-:W-:-:S02]  /*2280*/  IADD3 R100, R196, 0x72, RZ ;  /* 0x00000072c4647810 */ /* 0x000fc40007ffe0ff */
[----:B------:R-:W-:Y:S01]  /*2290*/  IMAD R107, R4, R13, R107 ;  /* 0x0000000d046b7224 */ /* 0x000fe200078e026b */
[----:B------:R-:W-:Y:S01]  /*22a0*/  STL [R1+0x694], R186 ;  /* 0x000694ba01007387 */ /* 0x000fe20000100800 */
[----:B------:R-:W-:Y:S01]  /*22b0*/  IMAD.MOV R8, RZ, RZ, -R8 ;  /* 0x000000ffff087224 */ /* 0x000fe200078e0a08 */
[----:B------:R-:W-:Y:S01]  /*22c0*/  IADD3 R96, R196, 0x73, RZ ;  /* 0x00000073c4607810 */ /* 0x000fe20007ffe0ff */
[----:B------:R-:W-:Y:S01]  /*22d0*/  IMAD.MOV R21, RZ, RZ, -R14 ;  /* 0x000000ffff157224 */ /* 0x000fe200078e0a0e */
[----:B------:R-:W-:Y:S01]  /*22e0*/  STL [R1+0x690], R184 ;  /* 0x000690b801007387 */ /* 0x000fe20000100800 */
[C---:B------:R-:W-:Y:S01]  /*22f0*/  IMAD.HI.U32 R13, R5.reuse, R118, RZ ;  /* 0x00000076050d7227 */ /* 0x040fe200078e00ff */
[----:B------:R-:W-:Y:S02]  /*2300*/  IABS R177, R112 ;  /* 0x0000007000b17213 */ /* 0x000fe40000000000 */
[----:B------:R-:W-:Y:S01]  /*2310*/  STL [R1+0x68c], R183 ;  /* 0x00068cb701007387 */ /* 0x000fe20000100800 */
[----:B------:R-:W-:Y:S01]  /*2320*/  IMAD.HI.U32 R14, R5, R119, RZ ;  /* 0x00000077050e7227 */ /* 0x000fe200078e00ff */
[----:B------:R-:W-:-:S02]  /*2330*/  ISETP.GT.U32.AND P4, PT, R4, R2, PT ;  /* 0x000000020400720c */ /* 0x000fc40003f84070 */
[----:B------:R-:W-:Y:S01]  /*2340*/  STL [R1+0x688], R182 ;  /* 0x000688b601007387 */ /* 0x000fe20000100800 */
[C---:B------:R-:W-:Y:S01]  /*2350*/  IMAD R111, R4.reuse, R17, R111 ;  /* 0x00000011046f7224 */ /* 0x040fe200078e026f */
[----:B------:R-:W-:Y:S01]  /*2360*/  ISETP.GT.U32.AND P6, PT, R4, R6, PT ;  /* 0x000000060400720c */ /* 0x000fe20003fc4070 */
[----:B------:R-:W-:Y:S01]  /*2370*/  IMAD.MOV R9, RZ, RZ, -R9 ;  /* 0x000000ffff097224 */ /* 0x000fe200078e0a09 */
[----:B------:R-:W-:Y:S01]  /*2380*/  STL [R1+0x684], R180 ;  /* 0x000684b401007387 */ /* 0x000fe20000100800 */
[C---:B------:R-:W-:Y:S01]  /*2390*/  IMAD.HI.U32 R17, R5.reuse, R122, RZ ;  /* 0x0000007a05117227 */ /* 0x040fe200078e00ff */
[----:B------:R-:W-:Y:S02]  /*23a0*/  ISETP.GE.AND P5, PT, R196, RZ, PT ;  /* 0x000000ffc400720c */ /* 0x000fe40003fa6270 */
[----:B------:R-:W-:Y:S01]  /*23b0*/  STL [R1+0x680], R179 ;  /* 0x000680b301007387 */ /* 0x000fe20000100800 */
[----:B------:R-:W-:Y:S01]  /*23c0*/  IMAD R103, R4, R8, R103 ;  /* 0x0000000804677224 */ /* 0x000fe200078e0267 */
[----:B------:R-:W-:Y:S01]  /*23d0*/  IABS R193, R96 ;  /* 0x0000006000c17213 */ /* 0x000fe20000000000 */
[----:B------:R-:W-:Y:S01]  /*23e0*/  IMAD.MOV R13, RZ, RZ, -R13 ;  /* 0x000000ffff0d7224 */ /* 0x000fe200078e0a0d */
[----:B------:R-:W-:Y:S01]  /*23f0*/  STL [R1+0x67c], R178 ;  /* 0x00067cb201007387 */ /* 0x000fe20000100800 */
[----:B------:R-:W-:Y:S01]  /*2400*/  IMAD.HI.U32 R8, R5, R114, RZ ;  /* 0x0000007205087227 */ /* 0x000fe200078e00ff */
[----:B------:R-:W-:-:S02]  /*2410*/  IABS R189, R100 ;  /* 0x0000006400bd7213 */ /* 0x000fc40000000000 */
[----:B------:R-:W-:Y:S01]  /*2420*/  STL [R1+0x678], R176 ;  /* 0x000678b001007387 */ /* 0x000fe20000100800 */
[----:B------:R-:W-:Y:S02]  /*2430*/  IMAD.MOV R14, RZ, RZ, -R14 ;  /* 0x000000ffff0e7224 */ /* 0x000fe400078e0a0e */
[C---:B------:R-:W-:Y:S01]  /*2440*/  IMAD R106, R4.reuse, R9, R106 ;  /* 0x00000009046a7224 */ /* 0x040fe200078e026a */
[----:B------:R-:W-:Y:S01]  /*2450*/  STL [R1+0x674], R175 ;  /* 0x000674af01007387 */ /* 0x000fe20000100800 */
[----:B------:R-:W-:Y:S02]  /*2460*/  IMAD.MOV R17, RZ, RZ, -R17 ;  /* 0x000000ffff117224 */ /* 0x000fe400078e0a11 */
[----:B------:R-:W-:Y:S01]  /*2470*/  IMAD R110, R4, R21, R110 ;  /* 0x00000015046e7224 */ /* 0x000fe200078e026e */
[----:B------:R-:W-:Y:S01]  /*2480*/  STL [R1+0x670], R174 ;  /* 0x000670ae01007387 */ /* 0x000fe20000100800 */
[----:B------:R-:W-:-:S03]  /*2490*/  IMAD.HI.U32 R9, R5, R115, RZ ;  /* 0x0000007305097227 */ /* 0x000fc600078e00ff */
[----:B------:R-:W-:Y:S01]  /*24a0*/  STL [R1+0x66c], R172 ;  /* 0x00066cac01007387 */ /* 0x000fe20000100800 */
[C---:B------:R-:W-:Y:S02]  /*24b0*/  IMAD R118, R4.reuse, R13, R118 ;  /* 0x0000000d04767224 */ /* 0x040fe400078e0276 */
[----:B------:R-:W-:Y:S01]  /*24c0*/  IMAD.MOV R21, RZ, RZ, -R8 ;  /* 0x000000ffff157224 */ /* 0x000fe200078e0a08 */
[----:B------:R-:W-:Y:S01]  /*24d0*/  STL [R1+0x668], R171 ;  /* 0x000668ab01007387 */ /* 0x000fe20000100800 */
[C---:B------:R-:W-:Y:S02]  /*24e0*/  IMAD R119, R4.reuse, R14, R119 ;  /* 0x0000000e04777224 */ /* 0x040fe400078e0277 */
[C---:B------:R-:W-:Y:S01]  /*24f0*/  IMAD.HI.U32 R13, R5.reuse, R38, RZ ;  /* 0x00000026050d7227 */ /* 0x040fe200078e00ff */
[----:B------:R-:W-:Y:S03]  /*2500*/  STL [R1+0x664], R170 ;  /* 0x000664aa01007387 */ /* 0x000fe60000100800 */
[----:B------:R-:W-:Y:S01]  /*2510*/  IMAD.HI.U32 R14, R5, R26, RZ ;  /* 0x0000001a050e7227 */ /* 0x000fe200078e00ff */
[----:B------:R-:W-:Y:S03]  /*2520*/  STL [R1+0x660], R168 ;  /* 0x000660a801007387 */ /* 0x000fe60000100800 */
[----:B------:R-:W-:Y:S01]  /*2530*/  IMAD R122, R4, R17, R122 ;  /* 0x00000011047a7224 */ /* 0x000fe200078e027a */
[----:B------:R-:W-:Y:S01]  /*2540*/  STL [R1+0x65c], R167 ;  /* 0x00065ca701007387 */ /* 0x000fe20000100800 */
[----:B------:R-:W-:-:S02]  /*2550*/  IMAD.MOV R9, RZ, RZ, -R9 ;  /* 0x000000ffff097224 */ /* 0x000fc400078e0a09 */
[----:B------:R-:W-:Y:S01]  /*2560*/  IMAD.HI.U32 R17, R5, R25, RZ ;  /* 0x0000001905117227 */ /* 0x000fe200078e00ff */
[----:B------:R-:W-:Y:S03]  /*2570*/  STL [R1+0x658], R166 ;  /* 0x000658a601007387 */ /* 0x000fe60000100800 */
[C---:B------:R-:W-:Y:S01]  /*2580*/  IMAD R114, R4.reuse, R21, R114 ;  /* 0x0000001504727224 */ /* 0x040fe200078e0272 */
[----:B------:R-:W-:Y:S01]  /*2590*/  STL [R1+0x654], R164 ;  /* 0x000654a401007387 */ /* 0x000fe20000100800 */
[----:B------:R-:W-:Y:S02]  /*25a0*/  IMAD.MOV R13, RZ, RZ, -R13 ;  /* 0x000000ffff0d7224 */ /* 0x000fe400078e0a0d */
[----:B------:R-:W-:Y:S01]  /*25b0*/  IMAD.MOV R21, RZ, RZ, -R14 ;  /* 0x000000ffff157224 */ /* 0x000fe200078e0a0e */
[----:B------:R-:W-:Y:S01]  /*25c0*/  STL [R1+0x650], R163 ;  /* 0x000650a301007387 */ /* 0x000fe20000100800 */
[----:B------:R-:W-:-:S02]  /*25d0*/  IMAD R115, R4, R9, R115 ;  /* 0x0000000904737224 */ /* 0x000fc400078e0273 */
[----:B------:R-:W-:Y:S01]  /*25e0*/  IMAD.MOV R17, RZ, RZ, -R17 ;  /* 0x000000ffff117224 */ /* 0x000fe200078e0a11 */
[----:B------:R-:W-:Y:S01]  /*25f0*/  STL [R1+0x64c], R162 ;  /* 0x00064ca201007387 */ /* 0x000fe20000100800 */
[----:B------:R-:W-:-:S03]  /*2600*/  IMAD.HI.U32 R8, R5, R123, RZ ;  /* 0x0000007b05087227 */ /* 0x000fc600078e00ff */
[----:B------:R-:W-:Y:S01]  /*2610*/  STL [R1+0x648], R160 ;  /* 0x000648a001007387 */ /* 0x000fe20000100800 */
[----:B------:R-:W-:-:S03]  /*2620*/  IMAD.HI.U32 R9, R5, R42, RZ ;  /* 0x0000002a05097227 */ /* 0x000fc600078e00ff */
[----:B------:R-:W-:Y:S01]  /*2630*/  STL [R1+0x644], R159 ;  /* 0x0006449f01007387 */ /* 0x000fe20000100800 */
[C---:B------:R-:W-:Y:S02]  /*2640*/  IMAD R38, R4.reuse, R13, R38 ;  /* 0x0000000d04267224 */ /* 0x040fe400078e0226 */
[----:B------:R-:W-:Y:S01]  /*2650*/  IMAD R26, R4, R21, R26 ;  /* 0x00000015041a7224 */ /* 0x000fe200078e021a */
[----:B------:R-:W-:Y:S01]  /*2660*/  STL [R1+0x640], R158 ;  /* 0x0006409e01007387 */ /* 0x000fe20000100800 */
[----:B------:R-:W-:-:S03]  /*2670*/  IMAD.HI.U32 R13, R5, R33, RZ ;  /* 0x00000021050d7227 */ /* 0x000fc600078e00ff */
[----:B------:R-:W-:Y:S01]  /*2680*/  STL [R1+0x63c], R156 ;  /* 0x00063c9c01007387 */ /* 0x000fe20000100800 */
[----:B------:R-:W-:-:S03]  /*2690*/  IMAD.HI.U32 R21, R5, R41, RZ ;  /* 0x0000002905157227 */ /* 0x000fc600078e00ff */
[----:B------:R-:W-:Y:S01]  /*26a0*/  STL [R1+0x638], R155 ;  /* 0x0006389b01007387 */ /* 0x000fe20000100800 */
[----:B------:R-:W-:Y:S01]  /*26b0*/  IMAD R14, R4, R17, R25 ;  /* 0x00000011040e7224 */ /* 0x000fe200078e0219 */
[----:B------:R-:W-:Y:S01]  /*26c0*/  IABS R25, R179 ;  /* 0x000000b300197213 */ /* 0x000fe20000000000 */
[----:B------:R-:W-:Y:S01]  /*26d0*/  IMAD.MOV R8, RZ, RZ, -R8 ;  /* 0x000000ffff087224 */ /* 0x000fe200078e0a08 */
[----:B------:R-:W-:Y:S01]  /*26e0*/  STL [R1+0x634], R154 ;  /* 0x0006349a01007387 */ /* 0x000fe20000100800 */
[----:B------:R-:W-:Y:S02]  /*26f0*/  IMAD.MOV R9, RZ, RZ, -R9 ;  /* 0x000000ffff097224 */ /* 0x000fe400078e0a09 */
[----:B------:R-:W-:Y:S01]  /*2700*/  IMAD.HI.U32 R17, R5, R37, RZ ;  /* 0x0000002505117227 */ /* 0x000fe200078e00ff */
[----:B------:R-:W-:Y:S03]  /*2710*/  STL [R1+0x630], R152 ;  /* 0x0006309801007387 */ /* 0x000fe60000100800 */
[----:B------:R-:W-:Y:S01]  /*2720*/  IMAD.MOV R13, RZ, RZ, -R13 ;  /* 0x000000ffff0d7224 */ /* 0x000fe200078e0a0d */
[----:B------:R-:W-:Y:S01]  /*2730*/  STL [R1+0x62c], R151 ;  /* 0x00062c9701007387 */ /* 0x000fe20000100800 */
[----:B------:R-:W-:-:S02]  /*2740*/  IMAD.MOV R21, RZ, RZ, -R21 ;  /* 0x000000ffff157224 */ /* 0x000fc400078e0a15 */
[C---:B------:R-:W-:Y:S01]  /*2750*/  IMAD R123, R4.reuse, R8, R123 ;  /* 0x00000008047b7224 */ /* 0x040fe200078e027b */
[----:B------:R-:W-:Y:S01]  /*2760*/  STL [R1+0x628], R150 ;  /* 0x0006289601007387 */ /* 0x000fe20000100800 */
[----:B------:R-:W-:Y:S02]  /*2770*/  IMAD R42, R4, R9, R42 ;  /* 0x00000009042a7224 */ /* 0x000fe400078e022a */
        /* <DEDUP_REMOVED lines=13> */
[----:B------:R-:W-:Y:S02]  /*2850*/  IMAD R17, R4, R17, R37 ;  /* 0x0000001104117224 */ /* 0x000fe400078e0225 */
        /* <DEDUP_REMOVED lines=43> */
[C---:B------:R-:W-:Y:S01]  /*2b10*/  IMAD R61, R4.reuse, R69, R66 ;  /* 0x00000045043d7224 */ /* 0x040fe200078e0242 */
[----:B------:R-:W-:Y:S01]  /*2b20*/  IABS R66, R159 ;  /* 0x0000009f00427213 */ /* 0x000fe20000000000 */
[----:B------:R-:W-:Y:S01]  /*2b30*/  IMAD.MOV R45, RZ, RZ, -R45 ;  /* 0x000000ffff2d7224 */ /* 0x000fe200078e0a2d */
[----:B------:R-:W-:Y:S01]  /*2b40*/  STL [R1+0x5bc], R100 ;  /* 0x0005bc6401007387 */ /* 0x000fe20000100800 */
[----:B------:R-:W-:Y:S02]  /*2b50*/  IMAD.MOV R49, RZ, RZ, -R49 ;  /* 0x000000ffff317224 */ /* 0x000fe400078e0a31 */
[----:B------:R-:W-:Y:S01]  /*2b60*/  IMAD.HI.U32 R50, R5, R66, RZ ;  /* 0x0000004205327227 */ /* 0x000fe200078e00ff */
[----:B------:R-:W-:Y:S03]  /*2b70*/  STL [R1+0x5b8], R96 ;  /* 0x0005b86001007387 */ /* 0x000fe60000100800 */
[----:B------:R-:W-:-:S02]  /*2b80*/  IMAD R45, R4, R45, R57 ;  /* 0x0000002d042d7224 */ /* 0x000fc400078e0239 */
[----:B------:R-:W-:Y:S02]  /*2b90*/  IMAD R49, R4, R49, R58 ;  /* 0x0000003104317224 */ /* 0x000fe400078e023a */
[----:B------:R-:W-:-:S04]  /*2ba0*/  IMAD.HI.U32 R54, R5, R70, RZ ;  /* 0x0000004605367227 */ /* 0x000fc800078e00ff */
[----:B------:R-:W-:Y:S02]  /*2bb0*/  IMAD R57, R4, R65, R62 ;  /* 0x0000004104397224 */ /* 0x000fe400078e023e */
[----:B------:R-:W-:-:S04]  /*2bc0*/  IMAD.HI.U32 R58, R5, R74, RZ ;  /* 0x0000004a053a7227 */ /* 0x000fc800078e00ff */
[----:B------:R-:W-:-:S04]  /*2bd0*/  IMAD.HI.U32 R62, R5, R78, RZ ;  /* 0x0000004e053e7227 */ /* 0x000fc800078e00ff */
[----:B------:R-:W-:-:S04]  /*2be0*/  IMAD.HI.U32 R65, R5, R82, RZ ;  /* 0x0000005205417227 */ /* 0x000fc800078e00ff */
[----:B------:R-:W-:Y:S02]  /*2bf0*/  IMAD.MOV R69, RZ, RZ, -R50 ;  /* 0x000000ffff457224 */ /* 0x000fe400078e0a32 */
[----:B------:R-:W-:Y:S02]  /*2c00*/  IMAD.MOV R73, RZ, RZ, -R54 ;  /* 0x000000ffff497224 */ /* 0x000fe400078e0a36 */
[----:B------:R-:W-:Y:S02]  /*2c10*/  IMAD.MOV R77, RZ, RZ, -R58 ;  /* 0x000000ffff4d7224 */ /* 0x000fe400078e0a3a */
[----:B------:R-:W-:Y:S02]  /*2c20*/  IMAD.MOV R81, RZ, RZ, -R62 ;  /* 0x000000ffff517224 */ /* 0x000fe400078e0a3e */
[----:B------:R-:W-:Y:S02]  /*2c30*/  IMAD.MOV R85, RZ, RZ, -R65 ;  /* 0x000000ffff557224 */ /* 0x000fe400078e0a41 */
[----:B------:R-:W-:-:S02]  /*2c40*/  IMAD R65, R4, R69, R66 ;  /* 0x0000004504417224 */ /* 0x000fc400078e0242 */
[C---:B------:R-:W-:Y:S02]  /*2c50*/  IMAD R69, R4.reuse, R73, R70 ;  /* 0x0000004904457224 */ /* 0x040fe400078e0246 */
[C---:B------:R-:W-:Y:S02]  /*2c60*/  IMAD R73, R4.reuse, R77, R74 ;  /* 0x0000004d04497224 */ /* 0x040fe400078e024a */
[----:B------:R-:W-:Y:S01]  /*2c70*/  IMAD R77, R4, R81, R78 ;  /* 0x00000051044d7224 */ /* 0x000fe200078e024e */
[----:B------:R-:W-:Y:S01]  /*2c80*/  IADD3 R78, R196, 0x78, RZ ;  /* 0x00000078c44e7810 */ /* 0x000fe20007ffe0ff */
[----:B------:R-:W-:Y:S01]  /*2c90*/  IMAD R81, R4, R85, R82 ;  /* 0x0000005504517224 */ /* 0x000fe200078e0252 */
[----:B------:R-:W-:Y:S01]  /*2ca0*/  IABS R85, R152 ;  /* 0x0000009800557213 */ /* 0x000fe20000000000 */
[C---:B------:R-:W-:Y:S01]  /*2cb0*/  IMAD.HI.U32 R66, R5.reuse, R101, RZ ;  /* 0x0000006505427227 */ /* 0x040fe200078e00ff */
[----:B------:R-:W-:Y:S02]  /*2cc0*/  IADD3 R82, R196, 0x77, RZ ;  /* 0x00000077c4527810 */ /* 0x000fe40007ffe0ff */
[----:B------:R-:W-:Y:S01]  /*2cd0*/  IABS R217, R78 ;  /* 0x0000004e00d97213 */ /* 0x000fe20000000000 */
[----:B------:R-:W-:Y:S01]  /*2ce0*/  IMAD.HI.U32 R50, R5, R85, RZ ;  /* 0x0000005505327227 */ /* 0x000fe200078e00ff */
[----:B------:R-:W-:-:S03]  /*2cf0*/  IABS R213, R82 ;  /* 0x0000005200d57213 */ /* 0x000fc60000000000 */
[----:B------:R-:W-:Y:S02]  /*2d00*/  IMAD.MOV R50, RZ, RZ, -R50 ;  /* 0x000000ffff327224 */ /* 0x000fe400078e0a32 */
[----:B------:R-:W-:Y:S02]  /*2d10*/  IMAD.MOV R66, RZ, RZ, -R66 ;  /* 0x000000ffff427224 */ /* 0x000fe400078e0a42 */
[----:B------:R-:W-:Y:S02]  /*2d20*/  IMAD R85, R4, R50, R85 ;  /* 0x0000003204557224 */ /* 0x000fe400078e0255 */
[----:B------:R-:W-:-:S04]  /*2d30*/  IMAD.HI.U32 R50, R5, R105, RZ ;  /* 0x0000006905327227 */ /* 0x000fc800078e00ff */
[----:B------:R-:W-:Y:S02]  /*2d40*/  IMAD R101, R4, R66, R101 ;  /* 0x0000004204657224 */ /* 0x000fe400078e0265 */
[----:B------:R-:W-:-:S04]  /*2d50*/  IMAD.HI.U32 R66, R5, R121, RZ ;  /* 0x0000007905427227 */ /* 0x000fc800078e00ff */
[----:B------:R-:W-:Y:S02]  /*2d60*/  IMAD.MOV R50, RZ, RZ, -R50 ;  /* 0x000000ffff327224 */ /* 0x000fe400078e0a32 */
[----:B------:R-:W-:-:S04]  /*2d70*/  IMAD.HI.U32 R58, R5, R93, RZ ;  /* 0x0000005d053a7227 */ /* 0x000fc800078e00ff */
[----:B------:R-:W-:-:S04]  /*2d80*/  IMAD.HI.U32 R62, R5, R97, RZ ;  /* 0x00000061053e7227 */ /* 0x000fc800078e00ff */
[----:B------:R-:W-:Y:S02]  /*2d90*/  IMAD.MOV R66, RZ, RZ, -R66 ;  /* 0x000000ffff427224 */ /* 0x000fe400078e0a42 */
[----:B------:R-:W-:Y:S02]  /*2da0*/  IMAD R105, R4, R50, R105 ;  /* 0x0000003204697224 */ /* 0x000fe400078e0269 */
[----:B------:R-:W-:Y:S02]  /*2db0*/  IMAD.MOV R58, RZ, RZ, -R58 ;  /* 0x000000ffff3a7224 */ /* 0x000fe400078e0a3a */
[----:B------:R-:W-:Y:S02]  /*2dc0*/  IMAD.MOV R62, RZ, RZ, -R62 ;  /* 0x000000ffff3e7224 */ /* 0x000fe400078e0a3e */
[----:B------:R-:W-:-:S04]  /*2dd0*/  IMAD.HI.U32 R50, R5, R125, RZ ;  /* 0x0000007d05327227 */ /* 0x000fc800078e00ff */
[----:B------:R-:W-:-:S04]  /*2de0*/  IMAD.HI.U32 R54, R5, R89, RZ ;  /* 0x0000005905367227 */ /* 0x000fc800078e00ff */
[C---:B------:R-:W-:Y:S02]  /*2df0*/  IMAD R121, R4.reuse, R66, R121 ;  /* 0x0000004204797224 */ /* 0x040fe400078e0279 */
[C---:B------:R-:W-:Y:S02]  /*2e00*/  IMAD R93, R4.reuse, R58, R93 ;  /* 0x0000003a045d7224 */ /* 0x040fe400078e025d */
[----:B------:R-:W-:Y:S02]  /*2e10*/  IMAD R97, R4, R62, R97 ;  /* 0x0000003e04617224 */ /* 0x000fe400078e0261 */
[----:B------:R-:W-:Y:S02]  /*2e20*/  IMAD.MOV R66, RZ, RZ, -R50 ;  /* 0x000000ffff427224 */ /* 0x000fe400078e0a32 */
[----:B------:R-:W-:Y:S02]  /*2e30*/  IMAD.MOV R54, RZ, RZ, -R54 ;  /* 0x000000ffff367224 */ /* 0x000fe400078e0a36 */
[----:B------:R-:W-:-:S04]  /*2e40*/  IMAD.HI.U32 R58, R5, R113, RZ ;  /* 0x00000071053a7227 */ /* 0x000fc800078e00ff */
[----:B------:R-:W-:-:S04]  /*2e50*/  IMAD.HI.U32 R62, R5, R117, RZ ;  /* 0x00000075053e7227 */ /* 0x000fc800078e00ff */
[----:B------:R-:W-:-:S04]  /*2e60*/  IMAD.HI.U32 R50, R5, R141, RZ ;  /* 0x0000008d05327227 */ /* 0x000fc800078e00ff */
[----:B------:R-:W-:Y:S02]  /*2e70*/  IMAD R89, R4, R54, R89 ;  /* 0x0000003604597224 */ /* 0x000fe400078e0259 */
[----:B------:R-:W-:Y:S02]  /*2e80*/  IMAD.MOV R58, RZ, RZ, -R58 ;  /* 0x000000ffff3a7224 */ /* 0x000fe400078e0a3a */
[----:B------:R-:W-:Y:S02]  /*2e90*/  IMAD.MOV R62, RZ, RZ, -R62 ;  /* 0x000000ffff3e7224 */ /* 0x000fe400078e0a3e */
[----:B------:R-:W-:Y:S02]  /*2ea0*/  IMAD.MOV R50, RZ, RZ, -R50 ;  /* 0x000000ffff327224 */ /* 0x000fe400078e0a32 */
[----:B------:R-:W-:-:S04]  /*2eb0*/  IMAD.HI.U32 R54, R5, R109, RZ ;  /* 0x0000006d05367227 */ /* 0x000fc800078e00ff */
[C---:B------:R-:W-:Y:S02]  /*2ec0*/  IMAD R113, R4.reuse, R58, R113 ;  /* 0x0000003a04717224 */ /* 0x040fe400078e0271 */
[C---:B------:R-:W-:Y:S02]  /*2ed0*/  IMAD R117, R4.reuse, R62, R117 ;  /* 0x0000003e04757224 */ /* 0x040fe400078e0275 */
[----:B------:R-:W-:Y:S02]  /*2ee0*/  IMAD R141, R4, R50, R141 ;  /* 0x00000032048d7224 */ /* 0x000fe400078e028d */
[----:B------:R-:W-:Y:S02]  /*2ef0*/  IMAD.MOV R54, RZ, RZ, -R54 ;  /* 0x000000ffff367224 */ /* 0x000fe400078e0a36 */
[----:B------:R-:W-:-:S04]  /*2f00*/  IMAD.HI.U32 R58, R5, R133, RZ ;  /* 0x00000085053a7227 */ /* 0x000fc800078e00ff */
[----:B------:R-:W-:-:S04]  /*2f10*/  IMAD.HI.U32 R62, R5, R137, RZ ;  /* 0x00000089053e7227 */ /* 0x000fc800078e00ff */
[----:B------:R-:W-:-:S04]  /*2f20*/  IMAD.HI.U32 R50, R5, R145, RZ ;  /* 0x0000009105327227 */ /* 0x000fc800078e00ff */
[C---:B------:R-:W-:Y:S02]  /*2f30*/  IMAD R125, R4.reuse, R66, R125 ;  /* 0x00000042047d7224 */ /* 0x040fe400078e027d */
[----:B------:R-:W-:Y:S02]  /*2f40*/  IMAD R109, R4, R54, R109 ;  /* 0x00000036046d7224 */ /* 0x000fe400078e026d */
[----:B------:R-:W-:Y:S02]  /*2f50*/  IMAD.MOV R58, RZ, RZ, -R58 ;  /* 0x000000ffff3a7224 */ /* 0x000fe400078e0a3a */
[----:B------:R-:W-:Y:S02]  /*2f60*/  IMAD.MOV R62, RZ, RZ, -R62 ;  /* 0x000000ffff3e7224 */ /* 0x000fe400078e0a3e */
[----:B------:R-:W-:Y:S02]  /*2f70*/  IMAD.MOV R66, RZ, RZ, -R50 ;  /* 0x000000ffff427224 */ /* 0x000fe400078e0a32 */
[----:B------:R-:W-:-:S04]  /*2f80*/  IMAD.HI.U32 R54, R5, R129, RZ ;  /* 0x0000008105367227 */ /* 0x000fc800078e00ff */
[----:B------:R-:W-:-:S04]  /*2f90*/  IMAD.HI.U32 R50, R5, R153, RZ ;  /* 0x0000009905327227 */ /* 0x000fc800078e00ff */
[C---:B------:R-:W-:Y:S02]  /*2fa0*/  IMAD R133, R4.reuse, R58, R133 ;  /* 0x0000003a04857224 */ /* 0x040fe400078e0285 */
[----:B------:R-:W-:Y:S02]  /*2fb0*/  IMAD R137, R4, R62, R137 ;  /* 0x0000003e04897224 */ /* 0x000fe400078e0289 */
[----:B------:R-:W-:Y:S02]  /*2fc0*/  IMAD.MOV R54, RZ, RZ, -R54 ;  /* 0x000000ffff367224 */ /* 0x000fe400078e0a36 */
[----:B------:R-:W-:-:S04]  /*2fd0*/  IMAD.HI.U32 R58, R5, R157, RZ ;  /* 0x0000009d053a7227 */ /* 0x000fc800078e00ff */
[----:B------:R-:W-:-:S04]  /*2fe0*/  IMAD.HI.U32 R62, R5, R161, RZ ;  /* 0x000000a1053e7227 */ /* 0x000fc800078e00ff */
[----:B------:R-:W-:Y:S02]  /*2ff0*/  IMAD.MOV R50, RZ, RZ, -R50 ;  /* 0x000000ffff327224 */ /* 0x000fe400078e0a32 */
[C---:B------:R-:W-:Y:S02]  /*3000*/  IMAD R129, R4.reuse, R54, R129 ;  /* 0x0000003604817224 */ /* 0x040fe400078e0281 */
[----:B------:R-:W-:Y:S02]  /*3010*/  IMAD.MOV R58, RZ, RZ, -R58 ;  /* 0x000000ffff3a7224 */ /* 0x000fe400078e0a3a */
[----:B------:R-:W-:Y:S02]  /*3020*/  IMAD.MOV R62, RZ, RZ, -R62 ;  /* 0x000000ffff3e7224 */ /* 0x000fe400078e0a3e */
[----:B------:R-:W-:Y:S02]  /*3030*/  IMAD R153, R4, R50, R153 ;  /* 0x0000003204997224 */ /* 0x000fe400078e0299 */
[----:B------:R-:W-:-:S04]  /*3040*/  IMAD.HI.U32 R54, R5, R149, RZ ;  /* 0x0000009505367227 */ /* 0x000fc800078e00ff */
[----:B------:R-:W-:-:S04]  /*3050*/  IMAD.HI.U32 R50, R5, R165, RZ ;  /* 0x000000a505327227 */ /* 0x000fc800078e00ff */
[C---:B------:R-:W-:Y:S02]  /*3060*/  IMAD R157, R4.reuse, R58, R157 ;  /* 0x0000003a049d7224 */ /* 0x040fe400078e029d */
[----:B------:R-:W-:Y:S02]  /*3070*/  IMAD R161, R4, R62, R161 ;  /* 0x0000003e04a17224 */ /* 0x000fe400078e02a1 */
[----:B------:R-:W-:Y:S02]  /*3080*/  IMAD.MOV R54, RZ, RZ, -R54 ;  /* 0x000000ffff367224 */ /* 0x000fe400078e0a36 */
[----:B------:R-:W-:Y:S02]  /*3090*/  IMAD.MOV R58, RZ, RZ, -R50 ;  /* 0x000000ffff3a7224 */ /* 0x000fe400078e0a32 */
[----:B------:R-:W-:-:S04]  /*30a0*/  IMAD.HI.U32 R62, R5, R181, RZ ;  /* 0x000000b5053e7227 */ /* 0x000fc800078e00ff */
[----:B------:R-:W-:-:S04]  /*30b0*/  IMAD.HI.U32 R50, R5, R169, RZ ;  /* 0x000000a905327227 */ /* 0x000fc800078e00ff */
[----:B------:R-:W-:Y:S01]  /*30c0*/  IMAD R145, R4, R66, R145 ;  /* 0x0000004204917224 */ /* 0x000fe200078e0291 */
[----:B--2---:R-:W-:Y:S01]  /*30d0*/  LOP3.LUT R66, R92, 0x3f, RZ, 0xc0, !PT ;  /* 0x0000003f5c427812 */ /* 0x004fe200078ec0ff */
[----:B------:R-:W-:Y:S01]  /*30e0*/  IMAD R149, R4, R54, R149 ;  /* 0x0000003604957224 */ /* 0x000fe200078e0295 */
[----:B------:R-:W-:Y:S01]  /*30f0*/  IADD3 R92, R196, 0x74, RZ ;  /* 0x00000074c45c7810 */ /* 0x000fe20007ffe0ff */
[----:B------:R-:W-:Y:S02]  /*3100*/  IMAD.MOV R62, RZ, RZ, -R62 ;  /* 0x000000ffff3e7224 */ /* 0x000fe400078e0a3e */
[----:B------:R-:W-:Y:S01]  /*3110*/  IMAD.HI.U32 R54, R5, R173, RZ ;  /* 0x000000ad05367227 */ /* 0x000fe200078e00ff */
[----:B------:R-:W-:Y:S01]  /*3120*/  IABS R198, R92 ;  /* 0x0000005c00c67213 */ /* 0x000fe20000000000 */
[----:B------:R2:W-:Y:S02]  /*3130*/  STL [R1+0x5b4], R92 ;  /* 0x0005b45c01007387 */ /* 0x0005e40000100800 */
[----:B------:R-:W-:-:S02]  /*3140*/  IMAD.MOV R50, RZ, RZ, -R50 ;  /* 0x000000ffff327224 */ /* 0x000fc400078e0a32 */
[C---:B------:R-:W-:Y:S02]  /*3150*/  IMAD R181, R4.reuse, R62, R181 ;  /* 0x0000003e04b57224 */ /* 0x040fe400078e02b5 */
[----:B------:R-:W-:Y:S02]  /*3160*/  IMAD.MOV R54, RZ, RZ, -R54 ;  /* 0x000000ffff367224 */ /* 0x000fe400078e0a36 */
[----:B------:R-:W-:Y:S02]  /*3170*/  IMAD R169, R4, R50, R169 ;  /* 0x0000003204a97224 */ /* 0x000fe400078e02a9 */
[----:B------:R-:W-:Y:S02]  /*3180*/  IMAD R62, R46, 0x40, R66 ;  /* 0x000000402e3e7824 */ /* 0x000fe400078e0242 */
[----:B------:R-:W-:-:S03]  /*3190*/  IMAD.HI.U32 R50, R5, R185, RZ ;  /* 0x000000b905327227 */ /* 0x000fc600078e00ff */
[----:B------:R-:W-:Y:S01]  /*31a0*/  STL [R1+0x554], R62 ;  /* 0x0005543e01007387 */ /* 0x000fe20000100800 */
[----:B------:R-:W-:Y:S01]  /*31b0*/  IMAD R173, R4, R54, R173 ;  /* 0x0000003604ad7224 */ /* 0x000fe200078e02ad */
[----:B------:R-:W-:Y:S01]  /*31c0*/  IABS R54, R62 ;  /* 0x0000003e00367213 */ /* 0x000fe20000000000 */
[----:B------:R-:W-:Y:S02]  /*31d0*/  IMAD.MOV R46, RZ, RZ, -R50 ;  /* 0x000000ffff2e7224 */ /* 0x000fe400078e0a32 */
[----:B------:R-:W-:Y:S01]  /*31e0*/  IMAD.MOV.U32 R74, RZ, RZ, R90 ;  /* 0x000000ffff4a7224 */ /* 0x000fe200078e005a */
[----:B------:R-:W-:Y:S01]  /*31f0*/  IADD3 R90, R196, 0x75, RZ ;  /* 0x00000075c45a7810 */ /* 0x000fe20007ffe0ff */
[----:B------:R-:W-:Y:S02]  /*3200*/  IMAD R185, R4, R46, R185 ;  /* 0x0000002e04b97224 */ /* 0x000fe400078e02b9 */
[----:B------:R-:W-:Y:S01]  /*3210*/  IMAD.MOV.U32 R46, RZ, RZ, R54 ;  /* 0x000000ffff2e7224 */ /* 0x000fe200078e0036 */
[----:B------:R-:W-:Y:S01]  /*3220*/  IABS R199, R90 ;  /* 0x0000005a00c77213 */ /* 0x000fe20000000000 */
[----:B------:R-:W-:Y:S01]  /*3230*/  @!P3 IMAD.IADD R30, R30, 0x1, -R4 ;  /* 0x000000011e1eb824 */ /* 0x000fe200078e0a04 */
[----:B------:R-:W-:Y:S01]  /*3240*/  STL [R1+0x5b0], R90 ;  /* 0x0005b05a01007387 */ /* 0x000fe20000100800 */
[----:B------:R-:W-:-:S04]  /*3250*/  IMAD.HI.U32 R3, R3, R46, RZ ;  /* 0x0000002e03037227 */ /* 0x000fc800078e00ff */
[----:B------:R-:W-:Y:S02]  /*3260*/  IMAD.MOV R3, RZ, RZ, -R3 ;  /* 0x000000ffff037224 */ /* 0x000fe400078e0a03 */
[----:B------:R-:W-:Y:S02]  /*3270*/  @!P2 IMAD.IADD R34, R34, 0x1, -R4 ;  /* 0x000000012222a824 */ /* 0x000fe400078e0a04 */
[----:B------:R-:W-:Y:S02]  /*3280*/  IMAD R3, R0, R3, R46 ;  /* 0x0000000300037224 */ /* 0x000fe400078e022e */
[----:B------:R-:W-:Y:S01]  /*3290*/  IMAD.HI.U32 R46, R5, R199, RZ ;  /* 0x000000c7052e7227 */ /* 0x000fe200078e00ff */
[----:B------:R-:W-:Y:S02]  /*32a0*/  ISETP.GT.U32.AND P3, PT, R4, R34, PT ;  /* 0x000000220400720c */ /* 0x000fe40003f64070 */
[----:B------:R-:W-:Y:S01]  /*32b0*/  ISETP.GT.U32.AND P0, PT, R0, R3, PT ;  /* 0x000000030000720c */ /* 0x000fe20003f04070 */
[----:B------:R-:W-:-:S02]  /*32c0*/  IMAD.MOV R46, RZ, RZ, -R46 ;  /* 0x000000ffff2e7224 */ /* 0x000fc400078e0a2e */
[----:B------:R-:W-:Y:S01]  /*32d0*/  IMAD.MOV.U32 R70, RZ, RZ, R86 ;  /* 0x000000ffff467224 */ /* 0x000fe200078e0056 */
[----:B------:R-:W-:Y:S01]  /*32e0*/  IADD3 R86, R196, 0x76, RZ ;  /* 0x00000076c4567810 */ /* 0x000fe20007ffe0ff */
[C---:B------:R-:W-:Y:S02]  /*32f0*/  IMAD R199, R4.reuse, R46, R199 ;  /* 0x0000002e04c77224 */ /* 0x040fe400078e02c7 */
[----:B------:R-:W-:Y:S01]  /*3300*/  IMAD.HI.U32 R46, R5, R213, RZ ;  /* 0x000000d5052e7227 */ /* 0x000fe200078e00ff */
[----:B------:R-:W-:Y:S01]  /*3310*/  IABS R209, R86 ;  /* 0x0000005600d17213 */ /* 0x000fe20000000000 */
[----:B------:R-:W-:Y:S02]  /*3320*/  STL [R1+0x5ac], R86 ;  /* 0x0005ac5601007387 */ /* 0x000fe40000100800 */
[----:B------:R-:W-:Y:S02]  /*3330*/  IMAD.MOV R46, RZ, RZ, -R46 ;  /* 0x000000ffff2e7224 */ /* 0x000fe400078e0a2e */
[----:B------:R-:W-:Y:S01]  /*3340*/  @!P0 IMAD.IADD R3, R3, 0x1, -R0 ;  /* 0x0000000103038824 */ /* 0x000fe200078e0a00 */
[C---:B------:R-:W-:Y:S01]  /*3350*/  ISETP.GT.U32.AND P0, PT, R4.reuse, R22, PT ;  /* 0x000000160400720c */ /* 0x040fe20003f04070 */
[----:B------:R-:W-:Y:S01]  /*3360*/  IMAD R213, R4, R46, R213 ;  /* 0x0000002e04d57224 */ /* 0x000fe200078e02d5 */
[----:B------:R-:W-:Y:S01]  /*3370*/  STL [R1+0x5a8], R82 ;  /* 0x0005a85201007387 */ /* 0x000fe20000100800 */
[----:B------:R-:W-:Y:S01]  /*3380*/  IMAD R46, R66, c[0x0][0x18c], RZ ;  /* 0x00006300422e7a24 */ /* 0x000fe200078e02ff */
[----:B------:R-:W-:Y:S01]  /*3390*/  ISETP.GT.U32.AND P1, PT, R0, R3, PT ;  /* 0x000000030000720c */ /* 0x000fe20003f24070 */
[----:B------:R-:W-:Y:S01]  /*33a0*/  IMAD.MOV.U32 R66, RZ, RZ, R74 ;  /* 0x000000ffff427224 */ /* 0x000fe200078e004a */
[----:B------:R-:W-:Y:S01]  /*33b0*/  IADD3 R74, R196, 0x79, RZ ;  /* 0x00000079c44a7810 */ /* 0x000fe20007ffe0ff */
[----:B------:R-:W-:Y:S01]  /*33c0*/  IMAD R165, R4, R58, R165 ;  /* 0x0000003a04a57224 */ /* 0x000fe200078e02a5 */
[----:B------:R-:W-:Y:S01]  /*33d0*/  STL [R1+0x5a4], R78 ;  /* 0x0005a44e01007387 */ /* 0x000fe20000100800 */
[----:B------:R-:W-:-:S03]  /*33e0*/  IMAD.HI.U32 R58, R5, R177, RZ ;  /* 0x000000b1053a7227 */ /* 0x000fc600078e00ff */
[----:B------:R-:W-:Y:S01]  /*33f0*/  STL [R1+0x5a0], R74 ;  /* 0x0005a04a01007387 */ /* 0x000fe20000100800 */
[----:B------:R-:W-:Y:S01]  /*3400*/  @!P0 IMAD.IADD R22, R22, 0x1, -R4 ;  /* 0x0000000116168824 */ /* 0x000fe200078e0a04 */
[C---:B------:R-:W-:Y:S01]  /*3410*/  ISETP.GT.U32.AND P0, PT, R4.reuse, R30, PT ;  /* 0x0000001e0400720c */ /* 0x040fe20003f04070 */
[----:B------:R-:W-:Y:S02]  /*3420*/  IMAD.MOV R58, RZ, RZ, -R58 ;  /* 0x000000ffff3a7224 */ /* 0x000fe400078e0a3a */
[----:B------:R-:W-:Y:S01]  /*3430*/  @!P1 IMAD.IADD R3, R3, 0x1, -R0 ;  /* 0x0000000103039824 */ /* 0x000fe200078e0a00 */
[----:B------:R-:W-:Y:S01]  /*3440*/  ISETP.GT.U32.AND P1, PT, R4, R22, PT ;  /* 0x000000160400720c */ /* 0x000fe20003f24070 */
[----:B------:R-:W-:Y:S01]  /*3450*/  @!P3 IMAD.IADD R34, R34, 0x1, -R4 ;  /* 0x000000012222b824 */ /* 0x000fe200078e0a04 */
[C---:B------:R-:W-:Y:S01]  /*3460*/  ISETP.GT.U32.AND P3, PT, R4.reuse, R7, PT ;  /* 0x000000070400720c */ /* 0x040fe20003f64070 */
[----:B------:R-:W-:Y:S02]  /*3470*/  IMAD R177, R4, R58, R177 ;  /* 0x0000003a04b17224 */ /* 0x000fe400078e02b1 */
[----:B------:R-:W-:-:S04]  /*3480*/  IMAD.HI.U32 R58, R5, R198, RZ ;  /* 0x000000c6053a7227 */ /* 0x000fc800078e00ff */
[----:B------:R-:W-:Y:S01]  /*3490*/  @!P0 IMAD.IADD R30, R30, 0x1, -R4 ;  /* 0x000000011e1e8824 */ /* 0x000fe200078e0a04 */
[----:B------:R-:W-:Y:S01]  /*34a0*/  ISETP.GT.U32.AND P0, PT, R4, R12, PT ;  /* 0x0000000c0400720c */ /* 0x000fe20003f04070 */
[----:B------:R-:W-:Y:S02]  /*34b0*/  IMAD.MOV R127, RZ, RZ, -R58 ;  /* 0x000000ffff7f7224 */ /* 0x000fe400078e0a3a */
[--C-:B------:R-:W-:Y:S01]  /*34c0*/  @!P1 IMAD.IADD R22, R22, 0x1, -R4.reuse ;  /* 0x0000000116169824 */ /* 0x100fe200078e0a04 */
[C---:B------:R-:W-:Y:S01]  /*34d0*/  ISETP.GT.U32.AND P1, PT, R4.reuse, R11, PT ;  /* 0x0000000b0400720c */ /* 0x040fe20003f24070 */
[----:B------:R-:W-:Y:S01]  /*34e0*/  IMAD.MOV.U32 R58, RZ, RZ, R221 ;  /* 0x000000ffff3a7224 */ /* 0x000fe200078e00dd */
[----:B------:R-:W-:Y:S01]  /*34f0*/  IABS R221, R74 ;  /* 0x0000004a00dd7213 */ /* 0x000fe20000000000 */
[----:B------:R-:W-:Y:S02]  /*3500*/  @!P3 IMAD.IADD R7, R7, 0x1, -R4 ;  /* 0x000000010707b824 */ /* 0x000fe400078e0a04 */
[----:B------:R-:W-:Y:S01]  /*3510*/  IMAD R198, R4, R127, R198 ;  /* 0x0000007f04c67224 */ /* 0x000fe200078e02c6 */
[----:B------:R-:W-:Y:S01]  /*3520*/  ISETP.GE.AND P3, PT, R58, RZ, PT ;  /* 0x000000ff3a00720c */ /* 0x000fe20003f66270 */
[----:B------:R-:W-:Y:S01]  /*3530*/  IMAD.MOV.U32 R127, RZ, RZ, R250 ;  /* 0x000000ffff7f7224 */ /* 0x000fe200078e00fa */
[----:B------:R-:W2:Y:S01]  /*3540*/  LDL R58, [R1+0x6b8] ;  /* 0x0006b800013a7983 */ /* 0x000ea20000100800 */
[--C-:B------:R-:W-:Y:S01]  /*3550*/  @!P0 IMAD.IADD R12, R12, 0x1, -R4.reuse ;  /* 0x000000010c0c8824 */ /* 0x100fe200078e0a04 */
[----:B------:R-:W-:Y:S01]  /*3560*/  ISETP.GE.AND P0, PT, R66, RZ, PT ;  /* 0x000000ff4200720c */ /* 0x000fe20003f06270 */
[--C-:B------:R-:W-:Y:S01]  /*3570*/  @!P4 IMAD.IADD R2, R2, 0x1, -R4.reuse ;  /* 0x000000010202c824 */ /* 0x100fe200078e0a04 */
[----:B------:R-:W2:Y:S01]  /*3580*/  LDL R66, [R1+0x6b4] ;  /* 0x0006b40001427983 */ /* 0x000ea20000100800 */
[--C-:B------:R-:W-:Y:S01]  /*3590*/  @!P1 IMAD.IADD R11, R11, 0x1, -R4.reuse ;  /* 0x000000010b0b9824 */ /* 0x100fe200078e0a04 */
[----:B------:R-:W-:Y:S01]  /*35a0*/  ISETP.GE.AND P1, PT, R70, RZ, PT ;  /* 0x000000ff4600720c */ /* 0x000fe20003f26270 */
[----:B------:R-:W-:Y:S01]  /*35b0*/  @!P6 IMAD.IADD R6, R6, 0x1, -R4 ;  /* 0x000000010606e824 */ /* 0x000fe200078e0a04 */
[----:B------:R-:W3:Y:S01]  /*35c0*/  LDL R70, [R1+0x6c4] ;  /* 0x0006c40001467983 */ /* 0x000ee20000100800 */
[----:B------:R-:W-:Y:S01]  /*35d0*/  LEA R250, P2, R46, c[0x0][0x168], 0x2 ;  /* 0x00005a002efa7a11 */ /* 0x000fe200078410ff */
[----:B------:R-:W-:Y:S01]  /*35e0*/  IMAD.HI.U32 R54, R5, R193, RZ ;  /* 0x000000c105367227 */ /* 0x000fe200078e00ff */
[----:B------:R-:W-:-:S02]  /*35f0*/  ISETP.GT.U32.AND P4, PT, R4, R2, PT ;  /* 0x000000020400720c */ /* 0x000fc40003f84070 */
[----:B------:R-:W-:Y:S01]  /*3600*/  LEA.HI.X.SX32 R0, R46, c[0x0][0x16c], 0x2, P2 ;  /* 0x00005b002e007a11 */ /* 0x000fe200010f16ff */
[----:B------:R-:W-:Y:S01]  /*3610*/  @!P5 IMAD.MOV R34, RZ, RZ, -R34 ;  /* 0x000000ffff22d224 */ /* 0x000fe200078e0a22 */
[----:B------:R-:W-:Y:S01]  /*3620*/  ISETP.GT.U32.AND P2, PT, R4, R18, PT ;  /* 0x000000120400720c */ /* 0x000fe20003f44070 */
[----:B------:R-:W-:Y:S02]  /*3630*/  @!P0 IMAD.MOV R22, RZ, RZ, -R22 ;  /* 0x000000ffff168224 */ /* 0x000fe400078e0a16 */
[----:B------:R-:W-:Y:S02]  /*3640*/  @!P3 IMAD.MOV R30, RZ, RZ, -R30 ;  /* 0x000000ffff1eb224 */ /* 0x000fe400078e0a1e */
[----:B------:R-:W-:Y:S02]  /*3650*/  IMAD.MOV R54, RZ, RZ, -R54 ;  /* 0x000000ffff367224 */ /* 0x000fe400078e0a36 */
[----:B------:R-:W-:-:S04]  /*3660*/  IMAD.HI.U32 R50, R5, R189, RZ ;  /* 0x000000bd05327227 */ /* 0x000fc800078e00ff */
[--C-:B------:R-:W-:Y:S01]  /*3670*/  @!P4 IMAD.IADD R2, R2, 0x1, -R4.reuse ;  /* 0x000000010202c824 */ /* 0x100fe200078e0a04 */
[----:B------:R-:W-:Y:S01]  /*3680*/  ISETP.GT.U32.AND P4, PT, R4, R10, PT ;  /* 0x0000000a0400720c */ /* 0x000fe20003f84070 */
[----:B------:R-:W-:Y:S01]  /*3690*/  @!P2 IMAD.IADD R18, R18, 0x1, -R4 ;  /* 0x000000011212a824 */ /* 0x000fe200078e0a04 */
[C---:B------:R-:W-:Y:S01]  /*36a0*/  ISETP.GT.U32.AND P2, PT, R4.reuse, R16, PT ;  /* 0x000000100400720c */ /* 0x040fe20003f44070 */
[C---:B------:R-:W-:Y:S01]  /*36b0*/  IMAD R193, R4.reuse, R54, R193 ;  /* 0x0000003604c17224 */ /* 0x040fe200078e02c1 */
[C---:B------:R-:W-:Y:S01]  /*36c0*/  ISETP.GT.U32.AND P0, PT, R4.reuse, R11, PT ;  /* 0x0000000b0400720c */ /* 0x040fe20003f04070 */
[----:B------:R-:W-:Y:S01]  /*36d0*/  IMAD.MOV R50, RZ, RZ, -R50 ;  /* 0x000000ffff327224 */ /* 0x000fe200078e0a32 */
[C---:B------:R-:W-:Y:S01]  /*36e0*/  ISETP.GT.U32.AND P6, PT, R4.reuse, R18, PT ;  /* 0x000000120400720c */ /* 0x040fe20003fc4070 */
[----:B------:R-:W-:Y:S01]  /*36f0*/  IMAD.HI.U32 R54, R5, R209, RZ ;  /* 0x000000d105367227 */ /* 0x000fe200078e00ff */
[----:B------:R-:W-:-:S03]  /*3700*/  ISETP.GT.U32.AND P3, PT, R4, R12, PT ;  /* 0x0000000c0400720c */ /* 0x000fc60003f64070 */
[----:B------:R-:W-:Y:S02]  /*3710*/  IMAD R189, R4, R50, R189 ;  /* 0x0000003204bd7224 */ /* 0x000fe400078e02bd */
[--C-:B------:R-:W-:Y:S01]  /*3720*/  @!P4 IMAD.IADD R10, R10, 0x1, -R4.reuse ;  /* 0x000000010a0ac824 */ /* 0x100fe200078e0a04 */
[----:B------:R-:W-:Y:S01]  /*3730*/  ISETP.GE.AND P4, PT, R127, RZ, PT ;  /* 0x000000ff7f00720c */ /* 0x000fe20003f86270 */
[--C-:B------:R-:W-:Y:S01]  /*3740*/  @!P2 IMAD.IADD R16, R16, 0x1, -R4.reuse ;  /* 0x000000011010a824 */ /* 0x100fe200078e0a04 */
[----:B------:R-:W-:Y:S01]  /*3750*/  ISETP.GT.U32.AND P2, PT, R4, R6, PT ;  /* 0x000000060400720c */ /* 0x000fe20003f44070 */
[--C-:B------:R-:W-:Y:S02]  /*3760*/  @!P0 IMAD.IADD R11, R11, 0x1, -R4.reuse ;  /* 0x000000010b0b8824 */ /* 0x100fe400078e0a04 */
[--C-:B------:R-:W-:Y:S01]  /*3770*/  @!P6 IMAD.IADD R18, R18, 0x1, -R4.reuse ;  /* 0x000000011212e824 */ /* 0x100fe200078e0a04 */
[----:B------:R-:W-:Y:S01]  /*3780*/  ISETP.GT.U32.AND P5, PT, R4, R10, PT ;  /* 0x0000000a0400720c */ /* 0x000fe20003fa4070 */
[----:B------:R-:W-:-:S02]  /*3790*/  @!P3 IMAD.IADD R12, R12, 0x1, -R4 ;  /* 0x000000010c0cb824 */ /* 0x000fc400078e0a04 */
[----:B------:R-:W-:Y:S01]  /*37a0*/  @!P1 IMAD.MOV R18, RZ, RZ, -R18 ;  /* 0x000000ffff129224 */ /* 0x000fe200078e0a12 */
[----:B------:R-:W-:Y:S01]  /*37b0*/  ISETP.GT.U32.AND P1, PT, R4, R15, PT ;  /* 0x0000000f0400720c */ /* 0x000fe20003f24070 */
[----:B------:R-:W-:Y:S02]  /*37c0*/  IMAD.MOV R54, RZ, RZ, -R54 ;  /* 0x000000ffff367224 */ /* 0x000fe400078e0a36 */
[----:B------:R-:W-:-:S04]  /*37d0*/  IMAD.HI.U32 R50, R5, R217, RZ ;  /* 0x000000d905327227 */ /* 0x000fc800078e00ff */
[----:B------:R-:W-:Y:S01]  /*37e0*/  @!P2 IMAD.IADD R6, R6, 0x1, -R4 ;  /* 0x000000010606a824 */ /* 0x000fe200078e0a04 */
[C---:B------:R-:W-:Y:S01]  /*37f0*/  ISETP.GT.U32.AND P2, PT, R4.reuse, R20, PT ;  /* 0x000000140400720c */ /* 0x040fe20003f44070 */
[----:B------:R-:W-:Y:S01]  /*3800*/  @!P4 IMAD.MOV R2, RZ, RZ, -R2 ;  /* 0x000000ffff02c224 */ /* 0x000fe200078e0a02 */
[----:B------:R-:W-:Y:S01]  /*3810*/  ISETP.GT.U32.AND P4, PT, R4, R7, PT ;  /* 0x000000070400720c */ /* 0x000fe20003f84070 */
[--C-:B------:R-:W-:Y:S02]  /*3820*/  @!P5 IMAD.IADD R10, R10, 0x1, -R4.reuse ;  /* 0x000000010a0ad824 */ /* 0x100fe400078e0a04 */
[----:B------:R-:W-:Y:S01]  /*3830*/  @!P1 IMAD.IADD R15, R15, 0x1, -R4 ;  /* 0x000000010f0f9824 */ /* 0x000fe200078e0a04 */
[C---:B------:R-:W-:Y:S01]  /*3840*/  ISETP.GT.U32.AND P6, PT, R4.reuse, R16, PT ;  /* 0x000000100400720c */ /* 0x040fe20003fc4070 */
[C---:B------:R-:W-:Y:S01]  /*3850*/  IMAD R209, R4.reuse, R54, R209 ;  /* 0x0000003604d17224 */ /* 0x040fe200078e02d1 */
[C---:B------:R-:W-:Y:S01]  /*3860*/  ISETP.GT.U32.AND P5, PT, R4.reuse, R19, PT ;  /* 0x000000130400720c */ /* 0x040fe20003fa4070 */
[----:B------:R-:W-:Y:S01]  /*3870*/  IMAD.HI.U32 R46, R5, R221, RZ ;  /* 0x000000dd052e7227 */ /* 0x000fe200078e00ff */
[----:B------:R-:W-:-:S03]  /*3880*/  ISETP.GT.U32.AND P0, PT, R4, R28, PT ;  /* 0x0000001c0400720c */ /* 0x000fc60003f04070 */
[--C-:B------:R-:W-:Y:S01]  /*3890*/  @!P2 IMAD.IADD R20, R20, 0x1, -R4.reuse ;  /* 0x000000011414a824 */ /* 0x100fe200078e0a04 */
[C---:B------:R-:W-:Y:S01]  /*38a0*/  ISETP.GT.U32.AND P3, PT, R4.reuse, R23, PT ;  /* 0x000000170400720c */ /* 0x040fe20003f64070 */
[----:B------:R-:W-:Y:S01]  /*38b0*/  @!P4 IMAD.IADD R7, R7, 0x1, -R4 ;  /* 0x000000010707c824 */ /* 0x000fe200078e0a04 */
[----:B------:R-:W-:Y:S01]  /*38c0*/  ISETP.GT.U32.AND P4, PT, R4, R24, PT ;  /* 0x000000180400720c */ /* 0x000fe20003f84070 */
[----:B------:R-:W-:Y:S02]  /*38d0*/  IMAD.MOV R50, RZ, RZ, -R50 ;  /* 0x000000ffff327224 */ /* 0x000fe400078e0a32 */
[--C-:B------:R-:W-:Y:S02]  /*38e0*/  @!P6 IMAD.IADD R16, R16, 0x1, -R4.reuse ;  /* 0x000000011010e824 */ /* 0x100fe400078e0a04 */
[--C-:B------:R-:W-:Y:S02]  /*38f0*/  @!P5 IMAD.IADD R19, R19, 0x1, -R4.reuse ;  /* 0x000000011313d824 */ /* 0x100fe400078e0a04 */
[----:B------:R-:W-:Y:S01]  /*3900*/  @!P0 IMAD.IADD R28, R28, 0x1, -R4 ;  /* 0x000000011c1c8824 */ /* 0x000fe200078e0a04 */
[----:B------:R-:W-:-:S02]  /*3910*/  ISETP.GT.U32.AND P0, PT, R4, R15, PT ;  /* 0x0000000f0400720c */ /* 0x000fc40003f04070 */
[----:B--2---:R-:W-:Y:S02]  /*3920*/  ISETP.GE.AND P1, PT, R66, RZ, PT ;  /* 0x000000ff4200720c */ /* 0x004fe40003f26270 */
[----:B---3--:R-:W-:Y:S01]  /*3930*/  ISETP.GE.AND P2, PT, R70, RZ, PT ;  /* 0x000000ff4600720c */ /* 0x008fe20003f46270 */
[--C-:B------:R-:W-:Y:S01]  /*3940*/  @!P4 IMAD.IADD R24, R24, 0x1, -R4.reuse ;  /* 0x000000011818c824 */ /* 0x100fe200078e0a04 */
[----:B------:R-:W-:Y:S01]  /*3950*/  ISETP.GE.AND P6, PT, R58, RZ, PT ;  /* 0x000000ff3a00720c */ /* 0x000fe20003fc6270 */
[----:B------:R-:W-:Y:S02]  /*3960*/  @!P3 IMAD.IADD R23, R23, 0x1, -R4 ;  /* 0x000000011717b824 */ /* 0x000fe400078e0a04 */
[----:B------:R-:W-:Y:S02]  /*3970*/  IMAD.MOV R46, RZ, RZ, -R46 ;  /* 0x000000ffff2e7224 */ /* 0x000fe400078e0a2e */
[----:B------:R-:W-:-:S04]  /*3980*/  IMAD R217, R4, R50, R217 ;  /* 0x0000003204d97224 */ /* 0x000fc800078e02d9 */
[----:B------:R-:W-:Y:S01]  /*3990*/  @!P1 IMAD.MOV R10, RZ, RZ, -R10 ;  /* 0x000000ffff0a9224 */ /* 0x000fe200078e0a0a */
[C---:B------:R-:W-:Y:S01]  /*39a0*/  ISETP.GT.U32.AND P1, PT, R4.reuse, R20, PT ;  /* 0x000000140400720c */ /* 0x040fe20003f24070 */
[----:B------:R-:W-:Y:S01]  /*39b0*/  @!P2 IMAD.MOV R7, RZ, RZ, -R7 ;  /* 0x000000ffff07a224 */ /* 0x000fe200078e0a07 */
[C---:B------:R-:W-:Y:S02]  /*39c0*/  ISETP.GT.U32.AND P2, PT, R4.reuse, R19, PT ;  /* 0x000000130400720c */ /* 0x040fe40003f44070 */
[----:B------:R-:W-:Y:S02]  /*39d0*/  ISETP.GE.AND P4, PT, R251, RZ, PT ;  /* 0x000000fffb00720c */ /* 0x000fe40003f86270 */
[----:B------:R-:W-:Y:S01]  /*39e0*/  ISETP.GE.AND P3, PT, R249, RZ, PT ;  /* 0x000000fff900720c */ /* 0x000fe20003f66270 */
[----:B------:R-:W-:Y:S01]  /*39f0*/  @!P6 IMAD.MOV R6, RZ, RZ, -R6 ;  /* 0x000000ffff06e224 */ /* 0x000fe200078e0a06 */
[----:B------:R-:W-:-:S05]  /*3a00*/  ISETP.GT.U32.AND P6, PT, R4, R24, PT ;  /* 0x000000180400720c */ /* 0x000fca0003fc4070 */
[--C-:B------:R-:W-:Y:S01]  /*3a10*/  @!P1 IMAD.IADD R20, R20, 0x1, -R4.reuse ;  /* 0x0000000114149824 */ /* 0x100fe200078e0a04 */
[C---:B------:R-:W-:Y:S01]  /*3a20*/  ISETP.GT.U32.AND P1, PT, R4.reuse, R31, PT ;  /* 0x0000001f0400720c */ /* 0x040fe20003f24070 */
[--C-:B------:R-:W-:Y:S01]  /*3a30*/  @!P0 IMAD.IADD R15, R15, 0x1, -R4.reuse ;  /* 0x000000010f0f8824 */ /* 0x100fe200078e0a04 */
[----:B------:R-:W-:Y:S01]  /*3a40*/  ISETP.GT.U32.AND P0, PT, R4, R32, PT ;  /* 0x000000200400720c */ /* 0x000fe20003f04070 */
[----:B------:R-:W-:Y:S01]  /*3a50*/  @!P2 IMAD.IADD R19, R19, 0x1, -R4 ;  /* 0x000000011313a824 */ /* 0x000fe200078e0a04 */
[----:B------:R-:W-:Y:S02]  /*3a60*/  ISETP.GE.AND P5, PT, R252, RZ, PT ;  /* 0x000000fffc00720c */ /* 0x000fe40003fa6270 */
[C---:B------:R-:W-:Y:S01]  /*3a70*/  ISETP.GT.U32.AND P2, PT, R4.reuse, R36, PT ;  /* 0x000000240400720c */ /* 0x040fe20003f44070 */
[----:B------:R-:W-:Y:S01]  /*3a80*/  @!P4 IMAD.MOV R11, RZ, RZ, -R11 ;  /* 0x000000ffff0bc224 */ /* 0x000fe200078e0a0b */
[C---:B------:R-:W-:Y:S01]  /*3a90*/  ISETP.GT.U32.AND P4, PT, R4.reuse, R23, PT ;  /* 0x000000170400720c */ /* 0x040fe20003f84070 */
[----:B------:R-:W-:Y:S01]  /*3aa0*/  @!P3 IMAD.MOV R16, RZ, RZ, -R16 ;  /* 0x000000ffff10b224 */ /* 0x000fe200078e0a10 */
[----:B------:R-:W-:Y:S01]  /*3ab0*/  ISETP.GT.U32.AND P3, PT, R4, R27, PT ;  /* 0x0000001b0400720c */ /* 0x000fe20003f64070 */
[----:B------:R-:W-:-:S02]  /*3ac0*/  @!P6 IMAD.IADD R24, R24, 0x1, -R4 ;  /* 0x000000011818e824 */ /* 0x000fc400078e0a04 */
[--C-:B------:R-:W-:Y:S01]  /*3ad0*/  @!P1 IMAD.IADD R31, R31, 0x1, -R4.reuse ;  /* 0x000000011f1f9824 */ /* 0x100fe200078e0a04 */
[----:B------:R-:W-:Y:S01]  /*3ae0*/  ISETP.GE.AND P1, PT, R245, RZ, PT ;  /* 0x000000fff500720c */ /* 0x000fe20003f26270 */
[----:B------:R-:W-:Y:S01]  /*3af0*/  @!P0 IMAD.IADD R32, R32, 0x1, -R4 ;  /* 0x0000000120208824 */ /* 0x000fe200078e0a04 */
[----:B------:R-:W-:Y:S01]  /*3b00*/  ISETP.GT.U32.AND P6, PT, R4, R35, PT ;  /* 0x000000230400720c */ /* 0x000fe20003fc4070 */
[----:B------:R-:W-:Y:S01]  /*3b10*/  @!P5 IMAD.MOV R12, RZ, RZ, -R12 ;  /* 0x000000ffff0cd224 */ /* 0x000fe200078e0a0c */
[----:B------:R-:W-:Y:S01]  /*3b20*/  ISETP.GE.AND P0, PT, R246, RZ, PT ;  /* 0x000000fff600720c */ /* 0x000fe20003f06270 */
[--C-:B------:R-:W-:Y:S01]  /*3b30*/  @!P2 IMAD.IADD R36, R36, 0x1, -R4.reuse ;  /* 0x000000012424a824 */ /* 0x100fe200078e0a04 */
[----:B------:R-:W-:Y:S02]  /*3b40*/  ISETP.GT.U32.AND P5, PT, R4, R28, PT ;  /* 0x0000001c0400720c */ /* 0x000fe40003fa4070 */
[----:B------:R-:W-:Y:S01]  /*3b50*/  ISETP.GE.AND P2, PT, R244, RZ, PT ;  /* 0x000000fff400720c */ /* 0x000fe20003f46270 */
[--C-:B------:R-:W-:Y:S01]  /*3b60*/  @!P4 IMAD.IADD R23, R23, 0x1, -R4.reuse ;  /* 0x000000011717c824 */ /* 0x100fe200078e0a04 */
[C---:B------:R-:W-:Y:S01]  /*3b70*/  ISETP.GT.U32.AND P4, PT, R4.reuse, R40, PT ;  /* 0x000000280400720c */ /* 0x040fe20003f84070 */
[----:B------:R-:W-:Y:S01]  /*3b80*/  @!P3 IMAD.IADD R27, R27, 0x1, -R4 ;  /* 0x000000011b1bb824 */ /* 0x000fe200078e0a04 */
[----:B------:R-:W-:Y:S01]  /*3b90*/  ISETP.GE.AND P3, PT, R247, RZ, PT ;  /* 0x000000fff700720c */ /* 0x000fe20003f66270 */
[----:B------:R-:W-:Y:S01]  /*3ba0*/  @!P1 IMAD.MOV R24, RZ, RZ, -R24 ;  /* 0x000000ffff189224 */ /* 0x000fe200078e0a18 */
[----:B------:R-:W-:Y:S01]  /*3bb0*/  ISETP.GT.U32.AND P1, PT, R4, R36, PT ;  /* 0x000000240400720c */ /* 0x000fe20003f24070 */
[----:B------:R-:W-:-:S02]  /*3bc0*/  @!P6 IMAD.IADD R35, R35, 0x1, -R4 ;  /* 0x000000012323e824 */ /* 0x000fc400078e0a04 */
[----:B------:R-:W-:Y:S01]  /*3bd0*/  @!P0 IMAD.MOV R19, RZ, RZ, -R19 ;  /* 0x000000ffff138224 */ /* 0x000fe200078e0a13 */
[----:B------:R-:W-:Y:S01]  /*3be0*/  ISETP.GT.U32.AND P0, PT, R4, R31, PT ;  /* 0x0000001f0400720c */ /* 0x000fe20003f04070 */
[--C-:B------:R-:W-:Y:S01]  /*3bf0*/  @!P5 IMAD.IADD R28, R28, 0x1, -R4.reuse ;  /* 0x000000011c1cd824 */ /* 0x100fe200078e0a04 */
[----:B------:R-:W-:Y:S01]  /*3c00*/  ISETP.GE.AND P5, PT, R248, RZ, PT ;  /* 0x000000fff800720c */ /* 0x000fe20003fa6270 */
[----:B------:R-:W-:Y:S01]  /*3c10*/  @!P2 IMAD.MOV R23, RZ, RZ, -R23 ;  /* 0x000000ffff17a224 */ /* 0x000fe200078e0a17 */
[----:B------:R-:W-:Y:S02]  /*3c20*/  ISETP.GE.AND P6, PT, R243, RZ, PT ;  /* 0x000000fff300720c */ /* 0x000fe40003fc6270 */
[----:B------:R-:W-:Y:S01]  /*3c30*/  ISETP.GT.U32.AND P2, PT, R4, R35, PT ;  /* 0x000000230400720c */ /* 0x000fe20003f44070 */
[----:B------:R-:W-:Y:S01]  /*3c40*/  @!P4 IMAD.IADD R40, R40, 0x1, -R4 ;  /* 0x000000012828c824 */ /* 0x000fe200078e0a04 */
[C---:B------:R-:W-:Y:S01]  /*3c50*/  ISETP.GT.U32.AND P4, PT, R4.reuse, R27, PT ;  /* 0x0000001b0400720c */ /* 0x040fe20003f84070 */
[----:B------:R-:W-:Y:S01]  /*3c60*/  @!P3 IMAD.MOV R20, RZ, RZ, -R20 ;  /* 0x000000ffff14b224 */ /* 0x000fe200078e0a14 */
[----:B------:R-:W-:Y:S01]  /*3c70*/  ISETP.GT.U32.AND P3, PT, R4, R32, PT ;  /* 0x000000200400720c */ /* 0x000fe20003f64070 */
[--C-:B------:R-:W-:Y:S01]  /*3c80*/  @!P1 IMAD.IADD R36, R36, 0x1, -R4.reuse ;  /* 0x0000000124249824 */ /* 0x100fe200078e0a04 */
[C---:B------:R-:W-:Y:S01]  /*3c90*/  ISETP.GT.U32.AND P1, PT, R4.reuse, R48, PT ;  /* 0x000000300400720c */ /* 0x040fe20003f24070 */
[----:B------:R-:W-:Y:S01]  /*3ca0*/  @!P0 IMAD.IADD R31, R31, 0x1, -R4 ;  /* 0x000000011f1f8824 */ /* 0x000fe200078e0a04 */
[C---:B------:R-:W-:Y:S01]  /*3cb0*/  ISETP.GT.U32.AND P0, PT, R4.reuse, R43, PT ;  /* 0x0000002b0400720c */ /* 0x040fe20003f04070 */
[----:B------:R-:W-:Y:S01]  /*3cc0*/  @!P5 IMAD.MOV R15, RZ, RZ, -R15 ;  /* 0x000000ffff0fd224 */ /* 0x000fe200078e0a0f */
[C---:B------:R-:W-:Y:S01]  /*3cd0*/  ISETP.GT.U32.AND P5, PT, R4.reuse, R40, PT ;  /* 0x000000280400720c */ /* 0x040fe20003fa4070 */
[----:B------:R-:W-:Y:S01]  /*3ce0*/  @!P6 IMAD.MOV R28, RZ, RZ, -R28 ;  /* 0x000000ffff1ce224 */ /* 0x000fe200078e0a1c */
[C---:B------:R-:W-:Y:S01]  /*3cf0*/  ISETP.GT.U32.AND P6, PT, R4.reuse, R39, PT ;  /* 0x000000270400720c */ /* 0x040fe20003fc4070 */
[--C-:B------:R-:W-:Y:S01]  /*3d00*/  @!P2 IMAD.IADD R35, R35, 0x1, -R4.reuse ;  /* 0x000000012323a824 */ /* 0x100fe200078e0a04 */
[----:B------:R-:W-:Y:S01]  /*3d10*/  ISETP.GT.U32.AND P2, PT, R4, R47, PT ;  /* 0x0000002f0400720c */ /* 0x000fe20003f44070 */
[--C-:B------:R-:W-:Y:S01]  /*3d20*/  @!P4 IMAD.IADD R27, R27, 0x1, -R4.reuse ;  /* 0x000000011b1bc824 */ /* 0x100fe200078e0a04 */
[----:B------:R-:W-:Y:S01]  /*3d30*/  ISETP.GE.AND P4, PT, R242, RZ, PT ;  /* 0x000000fff200720c */ /* 0x000fe20003f86270 */
[--C-:B------:R-:W-:Y:S01]  /*3d40*/  @!P3 IMAD.IADD R32, R32, 0x1, -R4.reuse ;  /* 0x000000012020b824 */ /* 0x100fe200078e0a04 */
[----:B------:R-:W-:Y:S01]  /*3d50*/  ISETP.GT.U32.AND P3, PT, R4, R44, PT ;  /* 0x0000002c0400720c */ /* 0x000fe20003f64070 */
[--C-:B------:R-:W-:Y:S01]  /*3d60*/  @!P1 IMAD.IADD R48, R48, 0x1, -R4.reuse ;  /* 0x0000000130309824 */ /* 0x100fe200078e0a04 */
[----:B------:R-:W-:Y:S01]  /*3d70*/  ISETP.GE.AND P1, PT, R238, RZ, PT ;  /* 0x000000ffee00720c */ /* 0x000fe20003f26270 */
[--C-:B------:R-:W-:Y:S01]  /*3d80*/  @!P0 IMAD.IADD R43, R43, 0x1, -R4.reuse ;  /* 0x000000012b2b8824 */ /* 0x100fe200078e0a04 */
[----:B------:R-:W-:Y:S01]  /*3d90*/  ISETP.GE.AND P0, PT, R239, RZ, PT ;  /* 0x000000ffef00720c */ /* 0x000fe20003f06270 */
[--C-:B------:R-:W-:Y:S01]  /*3da0*/  @!P5 IMAD.IADD R40, R40, 0x1, -R4.reuse ;  /* 0x000000012828d824 */ /* 0x100fe200078e0a04 */
[----:B------:R-:W-:Y:S01]  /*3db0*/  ISETP.GE.AND P5, PT, R241, RZ, PT ;  /* 0x000000fff100720c */ /* 0x000fe20003fa6270 */
[----:B------:R-:W-:-:S02]  /*3dc0*/  @!P6 IMAD.IADD R39, R39, 0x1, -R4 ;  /* 0x000000012727e824 */ /* 0x000fc400078e0a04 */
[--C-:B------:R-:W-:Y:S01]  /*3dd0*/  @!P2 IMAD.IADD R47, R47, 0x1, -R4.reuse ;  /* 0x000000012f2fa824 */ /* 0x100fe200078e0a04 */
[----:B------:R-:W-:Y:S01]  /*3de0*/  ISETP.GE.AND P2, PT, R237, RZ, PT ;  /* 0x000000ffed00720c */ /* 0x000fe20003f46270 */
[----:B------:R-:W-:Y:S01]  /*3df0*/  @!P4 IMAD.MOV R27, RZ, RZ, -R27 ;  /* 0x000000ffff1bc224 */ /* 0x000fe200078e0a1b */
[----:B------:R-:W-:Y:S01]  /*3e00*/  ISETP.GT.U32.AND P4, PT, R4, R39, PT ;  /* 0x000000270400720c */ /* 0x000fe20003f84070 */
[----:B------:R-:W-:Y:S01]  /*3e10*/  @!P3 IMAD.IADD R44, R44, 0x1, -R4 ;  /* 0x000000012c2cb824 */ /* 0x000fe200078e0a04 */
[----:B------:R-:W-:Y:S01]  /*3e20*/  ISETP.GE.AND P3, PT, R240, RZ, PT ;  /* 0x000000fff000720c */ /* 0x000fe20003f66270 */
[----:B------:R-:W-:Y:S01]  /*3e30*/  @!P1 IMAD.MOV R35, RZ, RZ, -R35 ;  /* 0x000000ffff239224 */ /* 0x000fe200078e0a23 */
[C---:B------:R-:W-:Y:S01]  /*3e40*/  ISETP.GT.U32.AND P1, PT, R4.reuse, R47, PT ;  /* 0x0000002f0400720c */ /* 0x040fe20003f24070 */
[----:B------:R-:W-:Y:S01]  /*3e50*/  @!P0 IMAD.MOV R36, RZ, RZ, -R36 ;  /* 0x000000ffff248224 */ /* 0x000fe200078e0a24 */
[C---:B------:R-:W-:Y:S01]  /*3e60*/  ISETP.GT.U32.AND P6, PT, R4.reuse, R52, PT ;  /* 0x000000340400720c */ /* 0x040fe20003fc4070 */
[----:B------:R-:W-:Y:S01]  /*3e70*/  @!P5 IMAD.MOV R32, RZ, RZ, -R32 ;  /* 0x000000ffff20d224 */ /* 0x000fe200078e0a20 */
[----:B------:R-:W-:-:S02]  /*3e80*/  ISETP.GT.U32.AND P0, PT, R4, R48, PT ;  /* 0x000000300400720c */ /* 0x000fc40003f04070 */
[C---:B------:R-:W-:Y:S01]  /*3e90*/  ISETP.GT.U32.AND P5, PT, R4.reuse, R44, PT ;  /* 0x0000002c0400720c */ /* 0x040fe20003fa4070 */
[----:B------:R-:W-:Y:S01]  /*3ea0*/  @!P2 IMAD.MOV R40, RZ, RZ, -R40 ;  /* 0x000000ffff28a224 */ /* 0x000fe200078e0a28 */
[C---:B------:R-:W-:Y:S01]  /*3eb0*/  ISETP.GT.U32.AND P2, PT, R4.reuse, R51, PT ;  /* 0x000000330400720c */ /* 0x040fe20003f44070 */
[--C-:B------:R-:W-:Y:S01]  /*3ec0*/  @!P4 IMAD.IADD R39, R39, 0x1, -R4.reuse ;  /* 0x000000012727c824 */ /* 0x100fe200078e0a04 */
[C---:B------:R-:W-:Y:S01]  /*3ed0*/  ISETP.GT.U32.AND P4, PT, R4.reuse, R56, PT ;  /* 0x000000380400720c */ /* 0x040fe20003f84070 */
[----:B------:R-:W-:Y:S01]  /*3ee0*/  @!P3 IMAD.MOV R31, RZ, RZ, -R31 ;  /* 0x000000ffff1fb224 */ /* 0x000fe200078e0a1f */
[C---:B------:R-:W-:Y:S01]  /*3ef0*/  ISETP.GT.U32.AND P3, PT, R4.reuse, R43, PT ;  /* 0x0000002b0400720c */ /* 0x040fe20003f64070 */
[--C-:B------:R-:W-:Y:S01]  /*3f00*/  @!P1 IMAD.IADD R47, R47, 0x1, -R4.reuse ;  /* 0x000000012f2f9824 */ /* 0x100fe200078e0a04 */
[----:B------:R-:W-:Y:S01]  /*3f10*/  ISETP.GT.U32.AND P1, PT, R4, R64, PT ;  /* 0x000000400400720c */ /* 0x000fe20003f24070 */
[--C-:B------:R-:W-:Y:S02]  /*3f20*/  @!P6 IMAD.IADD R52, R52, 0x1, -R4.reuse ;  /* 0x000000013434e824 */ /* 0x100fe400078e0a04 */
[--C-:B------:R-:W-:Y:S01]  /*3f30*/  @!P0 IMAD.IADD R48, R48, 0x1, -R4.reuse ;  /* 0x0000000130308824 */ /* 0x100fe200078e0a04 */
[----:B------:R-:W-:Y:S01]  /*3f40*/  ISETP.GT.U32.AND P0, PT, R4, R59, PT ;  /* 0x0000003b0400720c */ /* 0x000fe20003f04070 */
[--C-:B------:R-:W-:Y:S01]  /*3f50*/  @!P5 IMAD.IADD R44, R44, 0x1, -R4.reuse ;  /* 0x000000012c2cd824 */ /* 0x100fe200078e0a04 */
[C---:B------:R-:W-:Y:S01]  /*3f60*/  ISETP.GT.U32.AND P6, PT, R4.reuse, R52, PT ;  /* 0x000000340400720c */ /* 0x040fe20003fc4070 */
[----:B------:R-:W-:Y:S01]  /*3f70*/  @!P2 IMAD.IADD R51, R51, 0x1, -R4 ;  /* 0x000000013333a824 */ /* 0x000fe200078e0a04 */
[----:B------:R-:W-:-:S02]  /*3f80*/  ISETP.GT.U32.AND P5, PT, R4, R55, PT ;  /* 0x000000370400720c */ /* 0x000fc40003fa4070 */
[----:B------:R-:W-:Y:S01]  /*3f90*/  ISETP.GE.AND P2, PT, R235, RZ, PT ;  /* 0x000000ffeb00720c */ /* 0x000fe20003f46270 */
        /* <DEDUP_REMOVED lines=10> */
[----:B------:R-:W-:-:S02]  /*4040*/  @!P5 IMAD.IADD R55, R55, 0x1, -R4 ;  /* 0x000000013737d824 */ /* 0x000fc400078e0a04 */
[----:B------:R-:W-:Y:S01]  /*4050*/  @!P2 IMAD.MOV R44, RZ, RZ, -R44 ;  /* 0x000000ffff2ca224 */ /* 0x000fe200078e0a2c */
[----:B------:R-:W-:Y:S01]  /*4060*/  ISETP.GT.U32.AND P2, PT, R4, R56, PT ;  /* 0x000000380400720c */ /* 0x000fe20003f44070 */
[--C-:B------:R-:W-:Y:S01]  /*4070*/  @!P3 IMAD.IADD R60, R60, 0x1, -R4.reuse ;  /* 0x000000013c3cb824 */ /* 0x100fe200078e0a04 */
[----:B------:R-:W-:Y:S01]  /*4080*/  ISETP.GE.AND P3, PT, R232, RZ, PT ;  /* 0x000000ffe800720c */ /* 0x000fe20003f66270 */
[----:B------:R-:W-:Y:S01]  /*4090*/  @!P4 IMAD.MOV R43, RZ, RZ, -R43 ;  /* 0x000000ffff2bc224 */ /* 0x000fe200078e0a2b */
[C---:B------:R-:W-:Y:S01]  /*40a0*/  ISETP.GT.U32.AND P4, PT, R4.reuse, R55, PT ;  /* 0x000000370400720c */ /* 0x040fe20003f84070 */
[----:B------:R-:W-:Y:S01]  /*40b0*/  @!P1 IMAD.IADD R51, R51, 0x1, -R4 ;  /* 0x0000000133339824 */ /* 0x000fe200078e0a04 */
[C---:B------:R-:W-:Y:S01]  /*40c0*/  ISETP.GT.U32.AND P1, PT, R4.reuse, R68, PT ;  /* 0x000000440400720c */ /* 0x040fe20003f24070 */
[----:B------:R-:W-:Y:S01]  /*40d0*/  @!P0 IMAD.MOV R52, RZ, RZ, -R52 ;  /* 0x000000ffff348224 */ /* 0x000fe200078e0a34 */
[----:B------:R-:W-:Y:S01]  /*40e0*/  ISETP.GT.U32.AND P0, PT, R4, R63, PT ;  /* 0x0000003f0400720c */ /* 0x000fe20003f04070 */
[----:B------:R-:W-:Y:S01]  /*40f0*/  @!P6 IMAD.MOV R39, RZ, RZ, -R39 ;  /* 0x000000ffff27e224 */ /* 0x000fe200078e0a27 */
[----:B------:R-:W-:-:S02]  /*4100*/  ISETP.GE.AND P5, PT, R233, RZ, PT ;  /* 0x000000ffe900720c */ /* 0x000fc40003fa6270 */
[----:B------:R-:W-:Y:S01]  /*4110*/  ISETP.GT.U32.AND P6, PT, R4, R60, PT ;  /* 0x0000003c0400720c */ /* 0x000fe20003fc4070 */
[--C-:B------:R-:W-:Y:S01]  /*4120*/  @!P2 IMAD.IADD R56, R56, 0x1, -R4.reuse ;  /* 0x000000013838a824 */ /* 0x100fe200078e0a04 */
[C---:B------:R-:W-:Y:S01]  /*4130*/  ISETP.GT.U32.AND P2, PT, R4.reuse, R67, PT ;  /* 0x000000430400720c */ /* 0x040fe20003f44070 */
[----:B------:R-:W-:Y:S01]  /*4140*/  @!P3 IMAD.MOV R47, RZ, RZ, -R47 ;  /* 0x000000ffff2fb224 */ /* 0x000fe200078e0a2f */
[C---:B------:R-:W-:Y:S01]  /*4150*/  ISETP.GT.U32.AND P3, PT, R4.reuse, R59, PT ;  /* 0x0000003b0400720c */ /* 0x040fe20003f64070 */
[--C-:B------:R-:W-:Y:S01]  /*4160*/  @!P4 IMAD.IADD R55, R55, 0x1, -R4.reuse ;  /* 0x000000013737c824 */ /* 0x100fe200078e0a04 */
[----:B------:R-:W-:Y:S01]  /*4170*/  ISETP.GT.U32.AND P4, PT, R4, R72, PT ;  /* 0x000000480400720c */ /* 0x000fe20003f84070 */
[--C-:B------:R-:W-:Y:S01]  /*4180*/  @!P1 IMAD.IADD R68, R68, 0x1, -R4.reuse ;  /* 0x0000000144449824 */ /* 0x100fe200078e0a04 */
[----:B------:R-:W-:Y:S01]  /*4190*/  ISETP.GE.AND P1, PT, R228, RZ, PT ;  /* 0x000000ffe400720c */ /* 0x000fe20003f26270 */
[----:B------:R-:W-:Y:S01]  /*41a0*/  @!P0 IMAD.IADD R63, R63, 0x1, -R4 ;  /* 0x000000013f3f8824 */ /* 0x000fe200078e0a04 */
[----:B------:R-:W-:Y:S01]  /*41b0*/  ISETP.GE.AND P0, PT, R229, RZ, PT ;  /* 0x000000ffe500720c */ /* 0x000fe20003f06270 */
[----:B------:R-:W-:Y:S01]  /*41c0*/  @!P5 IMAD.MOV R48, RZ, RZ, -R48 ;  /* 0x000000ffff30d224 */ /* 0x000fe200078e0a30 */
[----:B------:R-:W-:Y:S01]  /*41d0*/  ISETP.GT.U32.AND P5, PT, R4, R64, PT ;  /* 0x000000400400720c */ /* 0x000fe20003fa4070 */
[--C-:B------:R-:W-:Y:S01]  /*41e0*/  @!P6 IMAD.IADD R60, R60, 0x1, -R4.reuse ;  /* 0x000000013c3ce824 */ /* 0x100fe200078e0a04 */
[C---:B------:R-:W-:Y:S01]  /*41f0*/  ISETP.GT.U32.AND P6, PT, R4.reuse, R71, PT ;  /* 0x000000470400720c */ /* 0x040fe20003fc4070 */
[--C-:B------:R-:W-:Y:S01]  /*4200*/  @!P2 IMAD.IADD R67, R67, 0x1, -R4.reuse ;  /* 0x000000014343a824 */ /* 0x100fe200078e0a04 */
[----:B------:R-:W-:Y:S01]  /*4210*/  ISETP.GE.AND P2, PT, R227, RZ, PT ;  /* 0x000000ffe300720c */ /* 0x000fe20003f46270 */
[--C-:B------:R-:W-:Y:S01]  /*4220*/  @!P3 IMAD.IADD R59, R59, 0x1, -R4.reuse ;  /* 0x000000013b3bb824 */ /* 0x100fe200078e0a04 */
[----:B------:R-:W-:Y:S01]  /*4230*/  ISETP.GT.U32.AND P3, PT, R4, R76, PT ;  /* 0x0000004c0400720c */ /* 0x000fe20003f64070 */
[----:B------:R-:W-:Y:S01]  /*4240*/  @!P4 IMAD.IADD R72, R72, 0x1, -R4 ;  /* 0x000000014848c824 */ /* 0x000fe200078e0a04 */
[----:B------:R-:W-:Y:S01]  /*4250*/  ISETP.GE.AND P4, PT, R226, RZ, PT ;  /* 0x000000ffe200720c */ /* 0x000fe20003f86270 */
[----:B------:R-:W-:Y:S01]  /*4260*/  @!P1 IMAD.MOV R55, RZ, RZ, -R55 ;  /* 0x000000ffff379224 */ /* 0x000fe200078e0a37 */
[C---:B------:R-:W-:Y:S01]  /*4270*/  ISETP.GT.U32.AND P1, PT, R4.reuse, R67, PT ;  /* 0x000000430400720c */ /* 0x040fe20003f24070 */
[----:B------:R-:W-:Y:S01]  /*4280*/  @!P0 IMAD.MOV R56, RZ, RZ, -R56 ;  /* 0x000000ffff388224 */ /* 0x000fe200078e0a38 */
        /* <DEDUP_REMOVED lines=9> */
[----:B------:R-:W-:Y:S01]  /*4320*/  @!P4 IMAD.MOV R59, RZ, RZ, -R59 ;  /* 0x000000ffff3bc224 */ /* 0x000fe200078e0a3b */
[C---:B------:R-:W-:Y:S01]  /*4330*/  ISETP.GT.U32.AND P4, PT, R4.reuse, R71, PT ;  /* 0x000000470400720c */ /* 0x040fe20003f84070 */
[--C-:B------:R-:W-:Y:S01]  /*4340*/  @!P1 IMAD.IADD R67, R67, 0x1, -R4.reuse ;  /* 0x0000000143439824 */ /* 0x100fe200078e0a04 */
[----:B------:R-:W-:Y:S01]  /*4350*/  ISETP.GT.U32.AND P1, PT, R4, R79, PT ;  /* 0x0000004f0400720c */ /* 0x000fe20003f24070 */
[----:B------:R-:W-:Y:S01]  /*4360*/  @!P0 IMAD.IADD R68, R68, 0x1, -R4 ;  /* 0x0000000144448824 */ /* 0x000fe200078e0a04 */
[C---:B------:R-:W-:Y:S01]  /*4370*/  ISETP.GT.U32.AND P0, PT, R4.reuse, R80, PT ;  /* 0x000000500400720c */ /* 0x040fe20003f04070 */
[----:B------:R-:W-:Y:S01]  /*4380*/  @!P5 IMAD.MOV R51, RZ, RZ, -R51 ;  /* 0x000000ffff33d224 */ /* 0x000fe200078e0a33 */
[C---:B------:R-:W-:Y:S01]  /*4390*/  ISETP.GT.U32.AND P5, PT, R4.reuse, R76, PT ;  /* 0x0000004c0400720c */ /* 0x040fe20003fa4070 */
[----:B------:R-:W-:Y:S01]  /*43a0*/  @!P6 IMAD.MOV R64, RZ, RZ, -R64 ;  /* 0x000000ffff40e224 */ /* 0x000fe200078e0a40 */
[----:B------:R-:W-:Y:S01]  /*43b0*/  ISETP.GT.U32.AND P6, PT, R4, R75, PT ;  /* 0x0000004b0400720c */ /* 0x000fe20003fc4070 */
        /* <DEDUP_REMOVED lines=18> */
[----:B------:R-:W-:Y:S02]  /*44e0*/  ISETP.GE.AND P4, PT, R218, RZ, PT ;  /* 0x000000ffda00720c */ /* 0x000fe40003f86270 */
[C---:B------:R-:W-:Y:S01]  /*44f0*/  ISETP.GT.U32.AND P3, PT, R4.reuse, R75, PT ;  /* 0x0000004b0400720c */ /* 0x040fe20003f64070 */
[----:B------:R-:W-:Y:S01]  /*4500*/  @!P1 IMAD.MOV R72, RZ, RZ, -R72 ;  /* 0x000000ffff489224 */ /* 0x000fe200078e0a48 */
[C---:B------:R-:W-:Y:S01]  /*4510*/  ISETP.GT.U32.AND P1, PT, R4.reuse, R84, PT ;  /* 0x000000540400720c */ /* 0x040fe20003f24070 */
[----:B------:R-:W-:Y:S01]  /*4520*/  @!P0 IMAD.MOV R67, RZ, RZ, -R67 ;  /* 0x000000ffff438224 */ /* 0x000fe200078e0a43 */
[C---:B------:R-:W-:Y:S01]  /*4530*/  ISETP.GT.U32.AND P0, PT, R4.reuse, R79, PT ;  /* 0x0000004f0400720c */ /* 0x040fe20003f04070 */
[----:B------:R-:W-:Y:S01]  /*4540*/  @!P5 IMAD.MOV R68, RZ, RZ, -R68 ;  /* 0x000000ffff44d224 */ /* 0x000fe200078e0a44 */
[C---:B------:R-:W-:Y:S01]  /*4550*/  ISETP.GT.U32.AND P5, PT, R4.reuse, R80, PT ;  /* 0x000000500400720c */ /* 0x040fe20003fa4070 */
[----:B------:R-:W-:Y:S01]  /*4560*/  @!P2 IMAD.MOV R71, RZ, RZ, -R71 ;  /* 0x000000ffff47a224 */ /* 0x000fe200078e0a47 */
[----:B------:R-:W-:Y:S01]  /*4570*/  ISETP.GT.U32.AND P2, PT, R4, R83, PT ;  /* 0x000000530400720c */ /* 0x000fe20003f44070 */
[----:B------:R-:W-:-:S02]  /*4580*/  @!P6 IMAD.IADD R88, R88, 0x1, -R4 ;  /* 0x000000015858e824 */ /* 0x000fc400078e0a04 */
[----:B------:R-:W-:Y:S01]  /*4590*/  @!P4 IMAD.MOV R76, RZ, RZ, -R76 ;  /* 0x000000ffff4cc224 */ /* 0x000fe200078e0a4c */
[C---:B------:R-:W-:Y:S01]  /*45a0*/  ISETP.GT.U32.AND P4, PT, R4.reuse, R87, PT ;  /* 0x000000570400720c */ /* 0x040fe20003f84070 */
[--C-:B------:R-:W-:Y:S01]  /*45b0*/  @!P3 IMAD.IADD R75, R75, 0x1, -R4.reuse ;  /* 0x000000014b4bb824 */ /* 0x100fe200078e0a04 */
[----:B------:R-:W-:Y:S01]  /*45c0*/  ISETP.GT.U32.AND P3, PT, R4, R91, PT ;  /* 0x0000005b0400720c */ /* 0x000fe20003f64070 */
[--C-:B------:R-:W-:Y:S01]  /*45d0*/  @!P1 IMAD.IADD R84, R84, 0x1, -R4.reuse ;  /* 0x0000000154549824 */ /* 0x100fe200078e0a04 */
[C---:B------:R-:W-:Y:S02]  /*45e0*/  ISETP.GT.U32.AND P6, PT, R4.reuse, R88, PT ;  /* 0x000000580400720c */ /* 0x040fe40003fc4070 */
[C---:B------:R-:W-:Y:S01]  /*45f0*/  ISETP.GT.U32.AND P1, PT, R4.reuse, R98, PT ;  /* 0x000000620400720c */ /* 0x040fe20003f24070 */
[--C-:B------:R-:W-:Y:S01]  /*4600*/  @!P0 IMAD.IADD R79, R79, 0x1, -R4.reuse ;  /* 0x000000014f4f8824 */ /* 0x100fe200078e0a04 */
[----:B------:R-:W-:Y:S01]  /*4610*/  ISETP.GT.U32.AND P0, PT, R4, R95, PT ;  /* 0x0000005f0400720c */ /* 0x000fe20003f04070 */
[--C-:B------:R-:W-:Y:S01]  /*4620*/  @!P5 IMAD.IADD R80, R80, 0x1, -R4.reuse ;  /* 0x000000015050d824 */ /* 0x100fe200078e0a04 */
[C---:B------:R-:W-:Y:S01]  /*4630*/  ISETP.GT.U32.AND P5, PT, R4.reuse, R94, PT ;  /* 0x0000005e0400720c */ /* 0x040fe20003fa4070 */
        /* <DEDUP_REMOVED lines=12> */
[----:B------:R-:W-:-:S02]  /*4700*/  @!P5 IMAD.IADD R94, R94, 0x1, -R4 ;  /* 0x000000015e5ed824 */ /* 0x000fc400078e0a04 */
[----:B------:R-:W-:Y:S01]  /*4710*/  @!P2 IMAD.IADD R99, R99, 0x1, -R4 ;  /* 0x000000016363a824 */ /* 0x000fe200078e0a04 */
[C---:B------:R-:W-:Y:S01]  /*4720*/  ISETP.GT.U32.AND P2, PT, R4.reuse, R87, PT ;  /* 0x000000570400720c */ /* 0x040fe20003f44070 */
[----:B------:R-:W-:Y:S01]  /*4730*/  @!P4 IMAD.MOV R80, RZ, RZ, -R80 ;  /* 0x000000ffff50c224 */ /* 0x000fe200078e0a50 */
[C---:B------:R-:W-:Y:S01]  /*4740*/  ISETP.GT.U32.AND P4, PT, R4.reuse, R91, PT ;  /* 0x0000005b0400720c */ /* 0x040fe20003f84070 */
[----:B------:R-:W-:Y:S01]  /*4750*/  @!P3 IMAD.MOV R79, RZ, RZ, -R79 ;  /* 0x000000ffff4fb224 */ /* 0x000fe200078e0a4f */
[----:B------:R-:W-:Y:S01]  /*4760*/  ISETP.GT.U32.AND P3, PT, R4, R94, PT ;  /* 0x0000005e0400720c */ /* 0x000fe20003f64070 */
[----:B------:R-:W-:Y:S01]  /*4770*/  @!P6 IMAD.MOV R75, RZ, RZ, -R75 ;  /* 0x000000ffff4be224 */ /* 0x000fe200078e0a4b */
[----:B------:R-:W-:Y:S01]  /*4780*/  ISETP.GE.AND P5, PT, R212, RZ, PT ;  /* 0x000000ffd400720c */ /* 0x000fe20003fa6270 */
[----:B------:R-:W-:Y:S01]  /*4790*/  @!P1 IMAD.MOV R88, RZ, RZ, -R88 ;  /* 0x000000ffff589224 */ /* 0x000fe200078e0a58 */
[C---:B------:R-:W-:Y:S02]  /*47a0*/  ISETP.GT.U32.AND P6, PT, R4.reuse, R95, PT ;  /* 0x0000005f0400720c */ /* 0x040fe40003fc4070 */
[C---:B------:R-:W-:Y:S01]  /*47b0*/  ISETP.GT.U32.AND P1, PT, R4.reuse, R102, PT ;  /* 0x000000660400720c */ /* 0x040fe20003f24070 */
[----:B------:R-:W-:Y:S01]  /*47c0*/  @!P0 IMAD.MOV R83, RZ, RZ, -R83 ;  /* 0x000000ffff538224 */ /* 0x000fe200078e0a53 */
[C---:B------:R-:W-:Y:S01]  /*47d0*/  ISETP.GT.U32.AND P0, PT, R4.reuse, R98, PT ;  /* 0x000000620400720c */ /* 0x040fe20003f04070 */
[--C-:B------:R-:W-:Y:S01]  /*47e0*/  @!P2 IMAD.IADD R87, R87, 0x1, -R4.reuse ;  /* 0x000000015757a824 */ /* 0x100fe200078e0a04 */
[C---:B------:R-:W-:Y:S01]  /*47f0*/  ISETP.GT.U32.AND P2, PT, R4.reuse, R103, PT ;  /* 0x000000670400720c */ /* 0x040fe20003f44070 */
[--C-:B------:R-:W-:Y:S01]  /*4800*/  @!P4 IMAD.IADD R91, R91, 0x1, -R4.reuse ;  /* 0x000000015b5bc824 */ /* 0x100fe200078e0a04 */
[----:B------:R-:W-:Y:S01]  /*4810*/  ISETP.GT.U32.AND P4, PT, R4, R106, PT ;  /* 0x0000006a0400720c */ /* 0x000fe20003f84070 */
[----:B------:R-:W-:Y:S01]  /*4820*/  @!P3 IMAD.IADD R94, R94, 0x1, -R4 ;  /* 0x000000015e5eb824 */ /* 0x000fe200078e0a04 */
        /* <DEDUP_REMOVED lines=19> */
[----:B------:R-:W-:Y:S01]  /*4960*/  @!P1 IMAD.MOV R91, RZ, RZ, -R91 ;  /* 0x000000ffff5b9224 */ /* 0x000fe200078e0a5b */
[C---:B------:R-:W-:Y:S01]  /*4970*/  ISETP.GT.U32.AND P1, PT, R4.reuse, R103, PT ;  /* 0x000000670400720c */ /* 0x040fe20003f24070 */
[----:B------:R-:W-:Y:S01]  /*4980*/  @!P0 IMAD.IADD R111, R111, 0x1, -R4 ;  /* 0x000000016f6f8824 */ /* 0x000fe200078e0a04 */
        /* <DEDUP_REMOVED lines=16> */
[C---:B------:R-:W-:Y:S01]  /*4a90*/  ISETP.GT.U32.AND P2, PT, R4.reuse, R118, PT ;  /* 0x000000760400720c */ /* 0x040fe20003f44070 */
[--C-:B------:R-:W-:Y:S01]  /*4aa0*/  @!P4 IMAD.IADD R107, R107, 0x1, -R4.reuse ;  /* 0x000000016b6bc824 */ /* 0x100fe200078e0a04 */
[----:B------:R-:W-:Y:S01]  /*4ab0*/  ISETP.GT.U32.AND P4, PT, R4, R119, PT ;  /* 0x000000770400720c */ /* 0x000fe20003f84070 */
[--C-:B------:R-:W-:Y:S01]  /*4ac0*/  @!P3 IMAD.IADD R110, R110, 0x1, -R4.reuse ;  /* 0x000000016e6eb824 */ /* 0x100fe200078e0a04 */
[----:B------:R-:W-:Y:S01]  /*4ad0*/  ISETP.GT.U32.AND P3, PT, R4, R122, PT ;  /* 0x0000007a0400720c */ /* 0x000fe20003f64070 */
[--C-:B------:R-:W-:Y:S01]  /*4ae0*/  @!P5 IMAD.IADD R111, R111, 0x1, -R4.reuse ;  /* 0x000000016f6fd824 */ /* 0x100fe200078e0a04 */
[----:B------:R-:W-:Y:S01]  /*4af0*/  ISETP.GE.AND P5, PT, R201, RZ, PT ;  /* 0x000000ffc900720c */ /* 0x000fe20003fa6270 */
[----:B------:R-:W-:-:S02]  /*4b00*/  @!P6 IMAD.IADD R114, R114, 0x1, -R4 ;  /* 0x000000017272e824 */ /* 0x000fc400078e0a04 */
[----:B------:R-:W-:Y:S01]  /*4b10*/  @!P1 IMAD.IADD R115, R115, 0x1, -R4 ;  /* 0x0000000173739824 */ /* 0x000fe200078e0a04 */
[----:B------:R-:W-:Y:S01]  /*4b20*/  ISETP.GE.AND P1, PT, R200, RZ, PT ;  /* 0x000000ffc800720c */ /* 0x000fe20003f26270 */
[----:B------:R-:W-:Y:S01]  /*4b30*/  @!P0 IMAD.MOV R102, RZ, RZ, -R102 ;  /* 0x000000ffff668224 */ /* 0x000fe200078e0a66 */
[----:B------:R-:W-:Y:S01]  /*4b40*/  ISETP.GT.U32.AND P0, PT, R4, R114, PT ;  /* 0x000000720400720c */ /* 0x000fe20003f04070 */
[--C-:B------:R-:W-:Y:S01]  /*4b50*/  @!P2 IMAD.IADD R118, R118, 0x1, -R4.reuse ;  /* 0x000000017676a824 */ /* 0x100fe200078e0a04 */
[----:B------:R-:W-:Y:S02]  /*4b60*/  ISETP.GT.U32.AND P6, PT, R4, R123, PT ;  /* 0x0000007b0400720c */ /* 0x000fe40003fc4070 */
[----:B------:R-:W-:Y:S01]  /*4b70*/  ISETP.GE.AND P2, PT, R197, RZ, PT ;  /* 0x000000ffc500720c */ /* 0x000fe20003f46270 */
[--C-:B------:R-:W-:Y:S01]  /*4b80*/  @!P4 IMAD.IADD R119, R119, 0x1, -R4.reuse ;  /* 0x000000017777c824 */ /* 0x100fe200078e0a04 */
[----:B------:R-:W-:Y:S01]  /*4b90*/  ISETP.GE.AND P4, PT, R195, RZ, PT ;  /* 0x000000ffc300720c */ /* 0x000fe20003f86270 */
[----:B------:R-:W-:Y:S01]  /*4ba0*/  @!P3 IMAD.IADD R122, R122, 0x1, -R4 ;  /* 0x000000017a7ab824 */ /* 0x000fe200078e0a04 */
[----:B------:R-:W-:Y:S01]  /*4bb0*/  ISETP.GE.AND P3, PT, R194, RZ, PT ;  /* 0x000000ffc200720c */ /* 0x000fe20003f66270 */
[----:B------:R-:W-:Y:S01]  /*4bc0*/  @!P5 IMAD.MOV R103, RZ, RZ, -R103 ;  /* 0x000000ffff67d224 */ /* 0x000fe200078e0a67 */
[C---:B------:R-:W-:Y:S01]  /*4bd0*/  ISETP.GT.U32.AND P5, PT, R4.reuse, R115, PT ;  /* 0x000000730400720c */ /* 0x040fe20003fa4070 */
[----:B------:R-:W-:Y:S01]  /*4be0*/  @!P1 IMAD.MOV R106, RZ, RZ, -R106 ;  /* 0x000000ffff6a9224 */ /* 0x000fe200078e0a6a */
[----:B------:R-:W-:Y:S01]  /*4bf0*/  ISETP.GT.U32.AND P1, PT, R4, R118, PT ;  /* 0x000000760400720c */ /* 0x000fe20003f24070 */
[--C-:B------:R-:W-:Y:S01]  /*4c00*/  @!P0 IMAD.IADD R114, R114, 0x1, -R4.reuse ;  /* 0x0000000172728824 */ /* 0x100fe200078e0a04 */
[----:B------:R-:W-:Y:S01]  /*4c10*/  ISETP.GT.U32.AND P0, PT, R4, R38, PT ;  /* 0x000000260400720c */ /* 0x000fe20003f04070 */
[----:B------:R-:W-:-:S02]  /*4c20*/  @!P6 IMAD.IADD R123, R123, 0x1, -R4 ;  /* 0x000000017b7be824 */ /* 0x000fc400078e0a04 */
[----:B------:R-:W-:Y:S01]  /*4c30*/  @!P2 IMAD.MOV R107, RZ, RZ, -R107 ;  /* 0x000000ffff6ba224 */ /* 0x000fe200078e0a6b */
[C---:B------:R-:W-:Y:S01]  /*4c40*/  ISETP.GT.U32.AND P2, PT, R4.reuse, R119, PT ;  /* 0x000000770400720c */ /* 0x040fe20003f44070 */
[----:B------:R-:W-:Y:S01]  /*4c50*/  @!P4 IMAD.MOV R110, RZ, RZ, -R110 ;  /* 0x000000ffff6ec224 */ /* 0x000fe200078e0a6e */
[C---:B------:R-:W-:Y:S01]  /*4c60*/  ISETP.GT.U32.AND P4, PT, R4.reuse, R122, PT ;  /* 0x0000007a0400720c */ /* 0x040fe20003f84070 */
[----:B------:R-:W-:Y:S01]  /*4c70*/  @!P3 IMAD.MOV R111, RZ, RZ, -R111 ;  /* 0x000000ffff6fb224 */ /* 0x000fe200078e0a6f */
[C---:B------:R-:W-:Y:S02]  /*4c80*/  ISETP.GT.U32.AND P6, PT, R4.reuse, R123, PT ;  /* 0x0000007b0400720c */ /* 0x040fe40003fc4070 */
[C---:B------:R-:W-:Y:S01]  /*4c90*/  ISETP.GT.U32.AND P3, PT, R4.reuse, R42, PT ;  /* 0x0000002a0400720c */ /* 0x040fe20003f64070 */
[--C-:B------:R-:W-:Y:S01]  /*4ca0*/  @!P5 IMAD.IADD R115, R115, 0x1, -R4.reuse ;  /* 0x000000017373d824 */ /* 0x100fe200078e0a04 */
        /* <DEDUP_REMOVED lines=8> */
[----:B------:R-:W-:Y:S01]  /*4d30*/  ISETP.GT.U32.AND P4, PT, R4, R9, PT ;  /* 0x000000090400720c */ /* 0x000fe20003f84070 */
[--C-:B------:R-:W-:Y:S01]  /*4d40*/  @!P6 IMAD.IADD R123, R123, 0x1, -R4.reuse ;  /* 0x000000017b7be824 */ /* 0x100fe200078e0a04 */
[----:B------:R-:W-:Y:S01]  /*4d50*/  ISETP.GE.AND P6, PT, R192, RZ, PT ;  /* 0x000000ffc000720c */ /* 0x000fe20003fc6270 */
        /* <DEDUP_REMOVED lines=8> */
[----:B------:R-:W-:Y:S01]  /*4de0*/  ISETP.GE.AND P2, PT, R186, RZ, PT ;  /* 0x000000ffba00720c */ /* 0x000fe20003f46270 */
[----:B------:R-:W-:Y:S01]  /*4df0*/  @!P4 IMAD.IADD R9, R9, 0x1, -R4 ;  /* 0x000000010909c824 */ /* 0x000fe200078e0a04 */
[----:B------:R-:W-:Y:S01]  /*4e00*/  ISETP.GE.AND P5, PT, R188, RZ, PT ;  /* 0x000000ffbc00720c */ /* 0x000fe20003fa6270 */
[----:B------:R-:W-:Y:S01]  /*4e10*/  @!P6 IMAD.MOV R114, RZ, RZ, -R114 ;  /* 0x000000ffff72e224 */ /* 0x000fe200078e0a72 */
[C---:B------:R-:W-:Y:S01]  /*4e20*/  ISETP.GT.U32.AND P4, PT, R4.reuse, R42, PT ;  /* 0x0000002a0400720c */ /* 0x040fe20003f84070 */
[----:B------:R-:W-:Y:S01]  /*4e30*/  @!P3 IMAD.MOV R115, RZ, RZ, -R115 ;  /* 0x000000ffff73b224 */ /* 0x000fe200078e0a73 */
[----:B------:R-:W-:-:S02]  /*4e40*/  ISETP.GT.U32.AND P3, PT, R4, R38, PT ;  /* 0x000000260400720c */ /* 0x000fc40003f64070 */
[C---:B------:R-:W-:Y:S01]  /*4e50*/  ISETP.GT.U32.AND P6, PT, R4.reuse, R14, PT ;  /* 0x0000000e0400720c */ /* 0x040fe20003fc4070 */
[----:B------:R-:W-:Y:S01]  /*4e60*/  @!P1 IMAD.MOV R122, RZ, RZ, -R122 ;  /* 0x000000ffff7a9224 */ /* 0x000fe200078e0a7a */
[----:B------:R-:W-:Y:S01]  /*4e70*/  ISETP.GT.U32.AND P1, PT, R4, R8, PT ;  /* 0x000000080400720c */ /* 0x000fe20003f24070 */
[--C-:B------:R-:W-:Y:S01]  /*4e80*/  @!P0 IMAD.IADD R26, R26, 0x1, -R4.reuse ;  /* 0x000000011a1a8824 */ /* 0x100fe200078e0a04 */
        /* <DEDUP_REMOVED lines=39> */
[--C-:B------:R-:W-:Y:S01]  /*5100*/  @!P1 IMAD.IADD R13, R13, 0x1, -R4.reuse ;  /* 0x000000010d0d9824 */ /* 0x100fe200078e0a04 */
[----:B------:R-:W-:Y:S01]  /*5110*/  ISETP.GE.AND P1, PT, R176, RZ, PT ;  /* 0x000000ffb000720c */ /* 0x000fe20003f26270 */
[--C-:B------:R-:W-:Y:S01]  /*5120*/  @!P0 IMAD.IADD R29, R29, 0x1, -R4.reuse ;  /* 0x000000011d1d8824 */ /* 0x100fe200078e0a04 */
[C---:B------:R-:W-:Y:S01]  /*5130*/  ISETP.GT.U32.AND P0, PT, R4.reuse, R53, PT ;  /* 0x000000350400720c */ /* 0x040fe20003f04070 */
[--C-:B------:R-:W-:Y:S01]  /*5140*/  @!P2 IMAD.IADD R17, R17, 0x1, -R4.reuse ;  /* 0x000000011111a824 */ /* 0x100fe200078e0a04 */
[C---:B------:R-:W-:Y:S01]  /*5150*/  ISETP.GT.U32.AND P2, PT, R4.reuse, R41, PT ;  /* 0x000000290400720c */ /* 0x040fe20003f44070 */
[--C-:B------:R-:W-:Y:S01]  /*5160*/  @!P5 IMAD.IADD R33, R33, 0x1, -R4.reuse ;  /* 0x000000012121d824 */ /* 0x100fe200078e0a04 */
[----:B------:R-:W-:Y:S01]  /*5170*/  ISETP.GE.AND P5, PT, R175, RZ, PT ;  /* 0x000000ffaf00720c */ /* 0x000fe20003fa6270 */
[--C-:B------:R-:W-:Y:S01]  /*5180*/  @!P4 IMAD.IADD R21, R21, 0x1, -R4.reuse ;  /* 0x000000011515c824 */ /* 0x100fe200078e0a04 */
[C---:B------:R-:W-:Y:S01]  /*5190*/  ISETP.GT.U32.AND P4, PT, R4.reuse, R45, PT ;  /* 0x0000002d0400720c */ /* 0x040fe20003f84070 */
[--C-:B------:R-:W-:Y:S01]  /*51a0*/  @!P3 IMAD.IADD R25, R25, 0x1, -R4.reuse ;  /* 0x000000011919b824 */ /* 0x100fe200078e0a04 */
[----:B------:R-:W-:Y:S01]  /*51b0*/  ISETP.GT.U32.AND P3, PT, R4, R49, PT ;  /* 0x000000310400720c */ /* 0x000fe20003f64070 */
[----:B------:R-:W-:-:S02]  /*51c0*/  @!P6 IMAD.IADD R37, R37, 0x1, -R4 ;  /* 0x000000012525e824 */ /* 0x000fc400078e0a04 */
[----:B------:R-:W-:-:S03]  /*51d0*/  @!P1 IMAD.MOV R13, RZ, RZ, -R13 ;  /* 0x000000ffff0d9224 */ /* 0x000fc600078e0a0d */
[----:B------:R-:W-:Y:S01]  /*51e0*/  ISETP.GT.U32.AND P1, PT, R4, R37, PT ;  /* 0x000000250400720c */ /* 0x000fe20003f24070 */
[--C-:B------:R-:W-:Y:S01]  /*51f0*/  @!P0 IMAD.IADD R53, R53, 0x1, -R4.reuse ;  /* 0x0000000135358824 */ /* 0x100fe200078e0a04 */
[----:B------:R-:W-:Y:S01]  /*5200*/  ISETP.GE.AND P0, PT, R170, RZ, PT ;  /* 0x000000ffaa00720c */ /* 0x000fe20003f06270 */
[--C-:B------:R-:W-:Y:S01]  /*5210*/  @!P2 IMAD.IADD R41, R41, 0x1, -R4.reuse ;  /* 0x000000012929a824 */ /* 0x100fe200078e0a04 */
[----:B------:R-:W-:Y:S02]  /*5220*/  ISETP.GT.U32.AND P6, PT, R4, R57, PT ;  /* 0x000000390400720c */ /* 0x000fe40003fc4070 */
[----:B------:R-:W-:Y:S01]  /*5230*/  ISETP.GE.AND P2, PT, R174, RZ, PT ;  /* 0x000000ffae00720c */ /* 0x000fe20003f46270 */
[--C-:B------:R-:W-:Y:S01]  /*5240*/  @!P4 IMAD.IADD R45, R45, 0x1, -R4.reuse ;  /* 0x000000012d2dc824 */ /* 0x100fe200078e0a04 */
[----:B------:R-:W-:Y:S01]  /*5250*/  ISETP.GE.AND P4, PT, R172, RZ, PT ;  /* 0x000000ffac00720c */ /* 0x000fe20003f86270 */
[--C-:B------:R-:W-:Y:S01]  /*5260*/  @!P3 IMAD.IADD R49, R49, 0x1, -R4.reuse ;  /* 0x000000013131b824 */ /* 0x100fe200078e0a04 */
[----:B------:R-:W-:Y:S01]  /*5270*/  ISETP.GE.AND P3, PT, R171, RZ, PT ;  /* 0x000000ffab00720c */ /* 0x000fe20003f66270 */
[----:B------:R-:W-:Y:S01]  /*5280*/  @!P5 IMAD.MOV R17, RZ, RZ, -R17 ;  /* 0x000000ffff11d224 */ /* 0x000fe200078e0a11 */
[C---:B------:R-:W-:Y:S01]  /*5290*/  ISETP.GT.U32.AND P5, PT, R4.reuse, R41, PT ;  /* 0x000000290400720c */ /* 0x040fe20003fa4070 */
[--C-:B------:R-:W-:Y:S01]  /*52a0*/  @!P1 IMAD.IADD R37, R37, 0x1, -R4.reuse ;  /* 0x0000000125259824 */ /* 0x100fe200078e0a04 */
[C---:B------:R-:W-:Y:S01]  /*52b0*/  ISETP.GT.U32.AND P1, PT, R4.reuse, R65, PT ;  /* 0x000000410400720c */ /* 0x040fe20003f24070 */
[----:B------:R-:W-:Y:S01]  /*52c0*/  @!P0 IMAD.MOV R33, RZ, RZ, -R33 ;  /* 0x000000ffff218224 */ /* 0x000fe200078e0a21 */
[----:B------:R-:W-:Y:S01]  /*52d0*/  ISETP.GT.U32.AND P0, PT, R4, R61, PT ;  /* 0x0000003d0400720c */ /* 0x000fe20003f04070 */
[----:B------:R-:W-:-:S02]  /*52e0*/  @!P6 IMAD.IADD R57, R57, 0x1, -R4 ;  /* 0x000000013939e824 */ /* 0x000fc400078e0a04 */
[----:B------:R-:W-:Y:S01]  /*52f0*/  @!P2 IMAD.MOV R21, RZ, RZ, -R21 ;  /* 0x000000ffff15a224 */ /* 0x000fe200078e0a15 */
[C---:B------:R-:W-:Y:S01]  /*5300*/  ISETP.GT.U32.AND P2, PT, R4.reuse, R45, PT ;  /* 0x0000002d0400720c */ /* 0x040fe20003f44070 */
[----:B------:R-:W-:Y:S01]  /*5310*/  @!P4 IMAD.MOV R25, RZ, RZ, -R25 ;  /* 0x000000ffff19c224 */ /* 0x000fe200078e0a19 */
[C---:B------:R-:W-:Y:S01]  /*5320*/  ISETP.GT.U32.AND P4, PT, R4.reuse, R49, PT ;  /* 0x000000310400720c */ /* 0x040fe20003f84070 */
[----:B------:R-:W-:Y:S01]  /*5330*/  @!P3 IMAD.MOV R29, RZ, RZ, -R29 ;  /* 0x000000ffff1db224 */ /* 0x000fe200078e0a1d */
[C---:B------:R-:W-:Y:S01]  /*5340*/  ISETP.GT.U32.AND P3, PT, R4.reuse, R53, PT ;  /* 0x000000350400720c */ /* 0x040fe20003f64070 */
[--C-:B------:R-:W-:Y:S01]  /*5350*/  @!P5 IMAD.IADD R41, R41, 0x1, -R4.reuse ;  /* 0x000000012929d824 */ /* 0x100fe200078e0a04 */
[C---:B------:R-:W-:Y:S02]  /*5360*/  ISETP.GT.U32.AND P6, PT, R4.reuse, R57, PT ;  /* 0x000000390400720c */ /* 0x040fe40003fc4070 */
[----:B------:R-:W-:Y:S01]  /*5370*/  ISETP.GT.U32.AND P5, PT, R4, R69, PT ;  /* 0x000000450400720c */ /* 0x000fe20003fa4070 */
[--C-:B------:R-:W-:Y:S01]  /*5380*/  @!P1 IMAD.IADD R65, R65, 0x1, -R4.reuse ;  /* 0x0000000141419824 */ /* 0x100fe200078e0a04 */
[----:B------:R-:W-:Y:S01]  /*5390*/  ISETP.GE.AND P1, PT, R166, RZ, PT ;  /* 0x000000ffa600720c */ /* 0x000fe20003f26270 */
[--C-:B------:R-:W-:Y:S01]  /*53a0*/  @!P0 IMAD.IADD R61, R61, 0x1, -R4.reuse ;  /* 0x000000013d3d8824 */ /* 0x100fe200078e0a04 */
[----:B------:R-:W-:Y:S01]  /*53b0*/  ISETP.GE.AND P0, PT, R167, RZ, PT ;  /* 0x000000ffa700720c */ /* 0x000fe20003f06270 */
[--C-:B------:R-:W-:Y:S01]  /*53c0*/  @!P2 IMAD.IADD R45, R45, 0x1, -R4.reuse ;  /* 0x000000012d2da824 */ /* 0x100fe200078e0a04 */
[C---:B------:R-:W-:Y:S01]  /*53d0*/  ISETP.GT.U32.AND P2, PT, R4.reuse, R73, PT ;  /* 0x000000490400720c */ /* 0x040fe20003f44070 */
[--C-:B------:R-:W-:Y:S01]  /*53e0*/  @!P4 IMAD.IADD R49, R49, 0x1, -R4.reuse ;  /* 0x000000013131c824 */ /* 0x100fe200078e0a04 */
[C---:B------:R-:W-:Y:S01]  /*53f0*/  ISETP.GT.U32.AND P4, PT, R4.reuse, R77, PT ;  /* 0x0000004d0400720c */ /* 0x040fe20003f84070 */
[--C-:B------:R-:W-:Y:S01]  /*5400*/  @!P3 IMAD.IADD R53, R53, 0x1, -R4.reuse ;  /* 0x000000013535b824 */ /* 0x100fe200078e0a04 */
[----:B------:R-:W-:Y:S01]  /*5410*/  ISETP.GT.U32.AND P3, PT, R4, R81, PT ;  /* 0x000000510400720c */ /* 0x000fe20003f64070 */
[--C-:B------:R-:W-:Y:S01]  /*5420*/  @!P6 IMAD.IADD R57, R57, 0x1, -R4.reuse ;  /* 0x000000013939e824 */ /* 0x100fe200078e0a04 */
[----:B------:R-:W-:Y:S01]  /*5430*/  ISETP.GE.AND P6, PT, R168, RZ, PT ;  /* 0x000000ffa800720c */ /* 0x000fe20003fc6270 */
[----:B------:R-:W-:-:S02]  /*5440*/  @!P5 IMAD.IADD R69, R69, 0x1, -R4 ;  /* 0x000000014545d824 */ /* 0x000fc400078e0a04 */
[----:B------:R-:W-:-:S03]  /*5450*/  @!P1 IMAD.MOV R45, RZ, RZ, -R45 ;  /* 0x000000ffff2d9224 */ /* 0x000fc600078e0a2d */
[C---:B------:R-:W-:Y:S01]  /*5460*/  ISETP.GT.U32.AND P1, PT, R4.reuse, R69, PT ;  /* 0x000000450400720c */ /* 0x040fe20003f24070 */
[----:B------:R-:W-:Y:S01]  /*5470*/  @!P0 IMAD.MOV R41, RZ, RZ, -R41 ;  /* 0x000000ffff298224 */ /* 0x000fe200078e0a29 */
[----:B------:R-:W-:Y:S01]  /*5480*/  ISETP.GT.U32.AND P0, PT, R4, R65, PT ;  /* 0x000000410400720c */ /* 0x000fe20003f04070 */
[--C-:B------:R-:W-:Y:S01]  /*5490*/  @!P2 IMAD.IADD R73, R73, 0x1, -R4.reuse ;  /* 0x000000014949a824 */ /* 0x100fe200078e0a04 */
[----:B------:R-:W-:Y:S02]  /*54a0*/  ISETP.GE.AND P5, PT, R164, RZ, PT ;  /* 0x000000ffa400720c */ /* 0x000fe40003fa6270 */
[----:B------:R-:W-:Y:S01]  /*54b0*/  ISETP.GE.AND P2, PT, R163, RZ, PT ;  /* 0x000000ffa300720c */ /* 0x000fe20003f46270 */
[--C-:B------:R-:W-:Y:S01]  /*54c0*/  @!P4 IMAD.IADD R77, R77, 0x1, -R4.reuse ;  /* 0x000000014d4dc824 */ /* 0x100fe200078e0a04 */
[----:B------:R-:W-:Y:S01]  /*54d0*/  ISETP.GE.AND P4, PT, R162, RZ, PT ;  /* 0x000000ffa200720c */ /* 0x000fe20003f86270 */
[--C-:B------:R-:W-:Y:S01]  /*54e0*/  @!P3 IMAD.IADD R81, R81, 0x1, -R4.reuse ;  /* 0x000000015151b824 */ /* 0x100fe200078e0a04 */
[C---:B------:R-:W-:Y:S01]  /*54f0*/  ISETP.GT.U32.AND P3, PT, R4.reuse, R61, PT ;  /* 0x0000003d0400720c */ /* 0x040fe20003f64070 */
[----:B------:R-:W-:Y:S01]  /*5500*/  @!P6 IMAD.MOV R37, RZ, RZ, -R37 ;  /* 0x000000ffff25e224 */ /* 0x000fe200078e0a25 */
[C---:B------:R-:W-:Y:S01]  /*5510*/  ISETP.GT.U32.AND P6, PT, R4.reuse, R73, PT ;  /* 0x000000490400720c */ /* 0x040fe20003fc4070 */
[--C-:B------:R-:W-:Y:S01]  /*5520*/  @!P1 IMAD.IADD R69, R69, 0x1, -R4.reuse ;  /* 0x0000000145459824 */ /* 0x100fe200078e0a04 */
[C---:B------:R-:W-:Y:S01]  /*5530*/  ISETP.GT.U32.AND P1, PT, R4.reuse, R97, PT ;  /* 0x000000610400720c */ /* 0x040fe20003f24070 */
[--C-:B------:R-:W-:Y:S01]  /*5540*/  @!P0 IMAD.IADD R65, R65, 0x1, -R4.reuse ;  /* 0x0000000141418824 */ /* 0x100fe200078e0a04 */
        /* <DEDUP_REMOVED lines=23> */
[----:B------:R-:W-:Y:S01]  /*56c0*/  @!P6 IMAD.IADD R101, R101, 0x1, -R4 ;  /* 0x000000016565e824 */ /* 0x000fe200078e0a04 */
[----:B------:R-:W-:Y:S01]  /*56d0*/  ISETP.GE.AND P6, PT, R154, RZ, PT ;  /* 0x000000ff9a00720c */ /* 0x000fe20003fc6270 */
[----:B------:R-:W-:-:S03]  /*56e0*/  @!P1 IMAD.MOV R77, RZ, RZ, -R77 ;  /* 0x000000ffff4d9224 */ /* 0x000fc600078e0a4d */
[C---:B------:R-:W-:Y:S01]  /*56f0*/  ISETP.GT.U32.AND P1, PT, R4.reuse, R101, PT ;  /* 0x000000650400720c */ /* 0x040fe20003f24070 */
[----:B------:R-:W-:Y:S01]  /*5700*/  @!P0 IMAD.MOV R73, RZ, RZ, -R73 ;  /* 0x000000ffff498224 */ /* 0x000fe200078e0a49 */
[C---:B------:R-:W-:Y:S01]  /*5710*/  ISETP.GT.U32.AND P0, PT, R4.reuse, R97, PT ;  /* 0x000000610400720c */ /* 0x040fe20003f04070 */
[----:B------:R-:W-:Y:S02]  /*5720*/  @!P2 IMAD.IADD R105, R105, 0x1, -R4 ;  /* 0x000000016969a824 */ /* 0x000fe400078e0a04 */
        /* <DEDUP_REMOVED lines=29> */
[----:B------:R-:W-:Y:S01]  /*5900*/  @!P2 IMAD.MOV R85, RZ, RZ, -R85 ;  /* 0x000000ffff55a224 */ /* 0x000fe200078e0a55 */
[----:B------:R-:W-:Y:S01]  /*5910*/  ISETP.GT.U32.AND P2, PT, R4, R109, PT ;  /* 0x0000006d0400720c */ /* 0x000fe20003f44070 */
[--C-:B------:R-:W-:Y:S01]  /*5920*/  @!P4 IMAD.IADD R117, R117, 0x1, -R4.reuse ;  /* 0x000000017575c824 */ /* 0x100fe200078e0a04 */
[----:B------:R-:W-:Y:S01]  /*5930*/  ISETP.GE.AND P4, PT, R148, RZ, PT ;  /* 0x000000ff9400720c */ /* 0x000fe20003f86270 */
        /* <DEDUP_REMOVED lines=11> */
[----:B------:R-:W-:Y:S01]  /*59f0*/  @!P4 IMAD.MOV R97, RZ, RZ, -R97 ;  /* 0x000000ffff61c224 */ /* 0x000fe200078e0a61 */
[C---:B------:R-:W-:Y:S01]  /*5a00*/  ISETP.GT.U32.AND P4, PT, R4.reuse, R121, PT ;  /* 0x000000790400720c */ /* 0x040fe20003f84070 */
[----:B------:R-:W-:Y:S01]  /*5a10*/  @!P3 IMAD.IADD R113, R113, 0x1, -R4 ;  /* 0x000000017171b824 */ /* 0x000fe200078e0a04 */
[----:B------:R-:W-:-:S03]  /*5a20*/  ISETP.GT.U32.AND P3, PT, R4, R141, PT ;  /* 0x0000008d0400720c */ /* 0x000fc60003f64070 */
        /* <DEDUP_REMOVED lines=9> */
[----:B------:R-:W-:Y:S01]  /*5ac0*/  ISETP.GT.U32.AND P4, PT, R4, R149, PT ;  /* 0x000000950400720c */ /* 0x000fe20003f84070 */
[----:B------:R-:W-:Y:S01]  /*5ad0*/  @!P3 IMAD.IADD R141, R141, 0x1, -R4 ;  /* 0x000000018d8db824 */ /* 0x000fe200078e0a04 */
[----:B------:R-:W-:-:S03]  /*5ae0*/  ISETP.GE.AND P3, PT, R140, RZ, PT ;  /* 0x000000ff8c00720c */ /* 0x000fc60003f66270 */
[----:B------:R-:W-:Y:S01]  /*5af0*/  @!P1 IMAD.MOV R113, RZ, RZ, -R113 ;  /* 0x000000ffff719224 */ /* 0x000fe200078e0a71 */
[C---:B------:R-:W-:Y:S01]  /*5b00*/  ISETP.GT.U32.AND P1, PT, R4.reuse, R137, PT ;  /* 0x000000890400720c */ /* 0x040fe20003f24070 */
[----:B------:R-:W-:Y:S01]  /*5b10*/  @!P0 IMAD.MOV R109, RZ, RZ, -R109 ;  /* 0x000000ffff6d8224 */ /* 0x000fe200078e0a6d */
[C---:B------:R-:W-:Y:S01]  /*5b20*/  ISETP.GT.U32.AND P6, PT, R4.reuse, R125, PT ;  /* 0x0000007d0400720c */ /* 0x040fe20003fc4070 */
[--C-:B------:R-:W-:Y:S01]  /*5b30*/  @!P5 IMAD.IADD R145, R145, 0x1, -R4.reuse ;  /* 0x000000019191d824 */ /* 0x100fe200078e0a04 */
[----:B------:R-:W-:Y:S02]  /*5b40*/  ISETP.GT.U32.AND P0, PT, R4, R133, PT ;  /* 0x000000850400720c */ /* 0x000fe40003f04070 */
[----:B------:R-:W-:Y:S01]  /*5b50*/  ISETP.GE.AND P5, PT, R139, RZ, PT ;  /* 0x000000ff8b00720c */ /* 0x000fe20003fa6270 */
[--C-:B------:R-:W-:Y:S01]  /*5b60*/  @!P4 IMAD.IADD R149, R149, 0x1, -R4.reuse ;  /* 0x000000019595c824 */ /* 0x100fe200078e0a04 */
[----:B------:R-:W-:Y:S01]  /*5b70*/  ISETP.GE.AND P4, PT, R138, RZ, PT ;  /* 0x000000ff8a00720c */ /* 0x000fe20003f86270 */
[----:B------:R-:W-:Y:S01]  /*5b80*/  @!P2 IMAD.MOV R117, RZ, RZ, -R117 ;  /* 0x000000ffff75a224 */ /* 0x000fe200078e0a75 */
        /* <DEDUP_REMOVED lines=20> */
[--C-:B------:R-:W-:Y:S01]  /*5cd0*/  @!P0 IMAD.IADD R161, R161, 0x1, -R4.reuse ;  /* 0x00000001a1a18824 */ /* 0x100fe200078e0a04 */
[----:B------:R-:W-:Y:S01]  /*5ce0*/  ISETP.GE.AND P0, PT, R134, RZ, PT ;  /* 0x000000ff8600720c */ /* 0x000fe20003f06270 */
[--C-:B------:R-:W-:Y:S01]  /*5cf0*/  @!P5 IMAD.IADD R149, R149, 0x1, -R4.reuse ;  /* 0x000000019595d824 */ /* 0x100fe200078e0a04 */
[C---:B------:R-:W-:Y:S02]  /*5d00*/  ISETP.GT.U32.AND P6, PT, R4.reuse, R153, PT ;  /* 0x000000990400720c */ /* 0x040fe40003fc4070 */
[----:B------:R-:W-:Y:S01]  /*5d10*/  ISETP.GT.U32.AND P5, PT, R4, R177, PT ;  /* 0x000000b10400720c */ /* 0x000fe20003fa4070 */
[--C-:B------:R-:W-:Y:S01]  /*5d20*/  @!P4 IMAD.IADD R157, R157, 0x1, -R4.reuse ;  /* 0x000000019d9dc824 */ /* 0x100fe200078e0a04 */
[----:B------:R-:W-:Y:S01]  /*5d30*/  ISETP.GE.AND P4, PT, R135, RZ, PT ;  /* 0x000000ff8700720c */ /* 0x000fe20003f86270 */
[--C-:B------:R-:W-:Y:S02]  /*5d40*/  @!P2 IMAD.IADD R169, R169, 0x1, -R4.reuse ;  /* 0x00000001a9a9a824 */ /* 0x100fe400078e0a04 */
[--C-:B------:R-:W-:Y:S01]  /*5d50*/  @!P3 IMAD.IADD R173, R173, 0x1, -R4.reuse ;  /* 0x00000001adadb824 */ /* 0x100fe200078e0a04 */
[----:B------:R-:W-:Y:S01]  /*5d60*/  ISETP.GE.AND P3, PT, R130, RZ, PT ;  /* 0x000000ff8200720c */ /* 0x000fe20003f66270 */
[----:B------:R-:W-:Y:S01]  /*5d70*/  @!P1 IMAD.MOV R145, RZ, RZ, -R145 ;  /* 0x000000ffff919224 */ /* 0x000fe200078e0a91 */
[C---:B------:R-:W-:Y:S01]  /*5d80*/  ISETP.GT.U32.AND P1, PT, R4.reuse, R169, PT ;  /* 0x000000a90400720c */ /* 0x040fe20003f24070 */
[----:B------:R-:W-:Y:S01]  /*5d90*/  @!P0 IMAD.MOV R141, RZ, RZ, -R141 ;  /* 0x000000ffff8d8224 */ /* 0x000fe200078e0a8d */
[C---:B------:R-:W-:Y:S01]  /*5da0*/  ISETP.GT.U32.AND P0, PT, R4.reuse, R165, PT ;  /* 0x000000a50400720c */ /* 0x040fe20003f04070 */
[--C-:B------:R-:W-:Y:S01]  /*5db0*/  @!P6 IMAD.IADD R153, R153, 0x1, -R4.reuse ;  /* 0x000000019999e824 */ /* 0x100fe200078e0a04 */
[----:B------:R-:W-:Y:S01]  /*5dc0*/  ISETP.GE.AND P2, PT, R131, RZ, PT ;  /* 0x000000ff8300720c */ /* 0x000fe20003f46270 */
[----:B------:R-:W-:Y:S01]  /*5dd0*/  @!P5 IMAD.IADD R177, R177, 0x1, -R4 ;  /* 0x00000001b1b1d824 */ /* 0x000fe200078e0a04 */
[----:B------:R-:W-:Y:S01]  /*5de0*/  ISETP.GT.U32.AND P5, PT, R4, R157, PT ;  /* 0x0000009d0400720c */ /* 0x000fe20003fa4070 */
[----:B------:R-:W-:Y:S01]  /*5df0*/  @!P4 IMAD.MOV R137, RZ, RZ, -R137 ;  /* 0x000000ffff89c224 */ /* 0x000fe200078e0a89 */
[----:B------:R-:W-:-:S02]  /*5e00*/  ISETP.GE.AND P6, PT, R136, RZ, PT ;  /* 0x000000ff8800720c */ /* 0x000fc40003fc6270 */
        /* <DEDUP_REMOVED lines=25> */
[----:B------:R-:W-:-:S02]  /*5fa0*/  @!P6 IMAD.IADD R177, R177, 0x1, -R4 ;  /* 0x00000001b1b1e824 */ /* 0x000fc400078e0a04 */
[--C-:B------:R-:W-:Y:S01]  /*5fb0*/  @!P4 IMAD.IADD R189, R189, 0x1, -R4.reuse ;  /* 0x00000001bdbdc824 */ /* 0x100fe200078e0a04 */
[----:B------:R-:W-:Y:S01]  /*5fc0*/  ISETP.GE.AND P4, PT, R120, RZ, PT ;  /* 0x000000ff7800720c */ /* 0x000fe20003f86270 */
[----:B------:R-:W-:Y:S01]  /*5fd0*/  @!P3 IMAD.MOV R161, RZ, RZ, -R161 ;  /* 0x000000ffffa1b224 */ /* 0x000fe200078e0aa1 */
[----:B------:R-:W-:Y:S02]  /*5fe0*/  ISETP.GT.U32.AND P3, PT, R4, R185, PT ;  /* 0x000000b90400720c */ /* 0x000fe40003f64070 */
[----:B------:R-:W-:Y:S01]  /*5ff0*/  IADD3 R70, R196, 0x7a, RZ ;  /* 0x0000007ac4467810 */ /* 0x000fe20007ffe0ff */
[----:B------:R-:W-:Y:S01]  /*6000*/  @!P1 IMAD.MOV R177, RZ, RZ, -R177 ;  /* 0x000000ffffb19224 */ /* 0x000fe200078e0ab1 */
[----:B------:R-:W-:Y:S02]  /*6010*/  ISETP.GE.AND P6, PT, R128, RZ, PT ;  /* 0x000000ff8000720c */ /* 0x000fe40003fc6270 */
[C---:B------:R-:W-:Y:S02]  /*6020*/  ISETP.GT.U32.AND P1, PT, R4.reuse, R209, PT ;  /* 0x000000d10400720c */ /* 0x040fe40003f24070 */
[----:B-1----:R-:W-:Y:S01]  /*6030*/  IABS R243, R70 ;  /* 0x0000004600f37213 */ /* 0x002fe20000000000 */
[----:B------:R-:W-:Y:S01]  /*6040*/  @!P0 IMAD.MOV R173, RZ, RZ, -R173 ;  /* 0x000000ffffad8224 */ /* 0x000fe200078e0aad */
[C---:B------:R-:W-:Y:S01]  /*6050*/  ISETP.GT.U32.AND P0, PT, R4.reuse, R198, PT ;  /* 0x000000c60400720c */ /* 0x040fe20003f04070 */
[----:B------:R-:W-:Y:S01]  /*6060*/  IMAD R221, R4, R46, R221 ;  /* 0x0000002e04dd7224 */ /* 0x000fe200078e02dd */
[----:B------:R-:W-:Y:S01]  /*6070*/  IADD3 R66, R196, 0x7b, RZ ;  /* 0x0000007bc4427810 */ /* 0x000fe20007ffe0ff */
[----:B------:R-:W-:Y:S01]  /*6080*/  @!P2 IMAD.IADD R199, R199, 0x1, -R4 ;  /* 0x00000001c7c7a824 */ /* 0x000fe200078e0a04 */
[----:B------:R-:W-:Y:S01]  /*6090*/  ISETP.GT.U32.AND P2, PT, R4, R181, PT ;  /* 0x000000b50400720c */ /* 0x000fe20003f44070 */
[----:B------:R-:W-:Y:S01]  /*60a0*/  IMAD.HI.U32 R46, R5, R243, RZ ;  /* 0x000000f3052e7227 */ /* 0x000fe200078e00ff */
[----:B------:R-:W-:-:S03]  /*60b0*/  IABS R245, R66 ;  /* 0x0000004200f57213 */ /* 0x000fc60000000000 */
[----:B------:R-:W-:Y:S01]  /*60c0*/  @!P5 IMAD.MOV R165, RZ, RZ, -R165 ;  /* 0x000000ffffa5d224 */ /* 0x000fe200078e0aa5 */
[C---:B------:R-:W-:Y:S01]  /*60d0*/  ISETP.GT.U32.AND P5, PT, R4.reuse, R189, PT ;  /* 0x000000bd0400720c */ /* 0x040fe20003fa4070 */
[----:B------:R-:W-:Y:S01]  /*60e0*/  @!P4 IMAD.MOV R169, RZ, RZ, -R169 ;  /* 0x000000ffffa9c224 */ /* 0x000fe200078e0aa9 */
[C---:B------:R-:W-:Y:S01]  /*60f0*/  ISETP.GT.U32.AND P4, PT, R4.reuse, R193, PT ;  /* 0x000000c10400720c */ /* 0x040fe20003f84070 */
[----:B------:R-:W-:Y:S01]  /*6100*/  @!P3 IMAD.IADD R185, R185, 0x1, -R4 ;  /* 0x00000001b9b9b824 */ /* 0x000fe200078e0a04 */
[C---:B------:R-:W-:Y:S01]  /*6110*/  ISETP.GT.U32.AND P3, PT, R4.reuse, R217, PT ;  /* 0x000000d90400720c */ /* 0x040fe20003f64070 */
[----:B------:R-:W-:Y:S02]  /*6120*/  IMAD.MOV R46, RZ, RZ, -R46 ;  /* 0x000000ffff2e7224 */ /* 0x000fe400078e0a2e */
[----:B------:R-:W-:Y:S01]  /*6130*/  @!P6 IMAD.MOV R157, RZ, RZ, -R157 ;  /* 0x000000ffff9de224 */ /* 0x000fe200078e0a9d */
[----:B------:R-:W-:Y:S01]  /*6140*/  ISETP.GT.U32.AND P6, PT, R4, R199, PT ;  /* 0x000000c70400720c */ /* 0x000fe20003fc4070 */
[----:B------:R-:W-:Y:S01]  /*6150*/  @!P1 IMAD.IADD R209, R209, 0x1, -R4 ;  /* 0x00000001d1d19824 */ /* 0x000fe200078e0a04 */
[----:B------:R-:W-:Y:S01]  /*6160*/  ISETP.GE.AND P1, PT, R100, RZ, PT ;  /* 0x000000ff6400720c */ /* 0x000fe20003f26270 */
[----:B------:R-:W-:Y:S01]  /*6170*/  IMAD R243, R4, R46, R243 ;  /* 0x0000002e04f37224 */ /* 0x000fe200078e02f3 */
[----:B------:R-:W-:Y:S01]  /*6180*/  IADD3 R58, R196, 0x7c, RZ ;  /* 0x0000007cc43a7810 */ /* 0x000fe20007ffe0ff */
[----:B------:R-:W-:-:S04]  /*6190*/  IMAD.HI.U32 R46, R5, R245, RZ ;  /* 0x000000f5052e7227 */ /* 0x000fc800078e00ff */
[----:B------:R-:W-:Y:S01]  /*61a0*/  @!P0 IMAD.IADD R198, R198, 0x1, -R4 ;  /* 0x00000001c6c68824 */ /* 0x000fe200078e0a04 */
[----:B------:R-:W-:Y:S01]  /*61b0*/  ISETP.GE.AND P0, PT, R108, RZ, PT ;  /* 0x000000ff6c00720c */ /* 0x000fe20003f06270 */
[----:B------:R-:W-:Y:S01]  /*61c0*/  IMAD.MOV R46, RZ, RZ, -R46 ;  /* 0x000000ffff2e7224 */ /* 0x000fe200078e0a2e */
[----:B------:R-:W-:Y:S01]  /*61d0*/  IABS R247, R58 ;  /* 0x0000003a00f77213 */ /* 0x000fe20000000000 */
[--C-:B------:R-:W-:Y:S01]  /*61e0*/  @!P2 IMAD.IADD R181, R181, 0x1, -R4.reuse ;  /* 0x00000001b5b5a824 */ /* 0x100fe200078e0a04 */
[C---:B------:R-:W-:Y:S01]  /*61f0*/  ISETP.GT.U32.AND P2, PT, R4.reuse, R213, PT ;  /* 0x000000d50400720c */ /* 0x040fe20003f44070 */
[----:B------:R-:W-:Y:S01]  /*6200*/  IMAD R245, R4, R46, R245 ;  /* 0x0000002e04f57224 */ /* 0x000fe200078e02f5 */
[----:B------:R-:W-:Y:S01]  /*6210*/  IADD3 R54, R196, 0x7d, RZ ;  /* 0x0000007dc4367810 */ /* 0x000fe20007ffe0ff */
[--C-:B------:R-:W-:Y:S01]  /*6220*/  @!P5 IMAD.IADD R189, R189, 0x1, -R4.reuse ;  /* 0x00000001bdbdd824 */ /* 0x100fe200078e0a04 */
[C---:B------:R-:W-:Y:S01]  /*6230*/  ISETP.GT.U32.AND P5, PT, R4.reuse, R221, PT ;  /* 0x000000dd0400720c */ /* 0x040fe20003fa4070 */
[--C-:B------:R-:W-:Y:S01]  /*6240*/  @!P4 IMAD.IADD R193, R193, 0x1, -R4.reuse ;  /* 0x00000001c1c1c824 */ /* 0x100fe200078e0a04 */
[----:B------:R-:W-:Y:S01]  /*6250*/  ISETP.GT.U32.AND P4, PT, R4, R243, PT ;  /* 0x000000f30400720c */ /* 0x000fe20003f84070 */
[----:B------:R-:W-:Y:S01]  /*6260*/  @!P3 IMAD.IADD R217, R217, 0x1, -R4 ;  /* 0x00000001d9d9b824 */ /* 0x000fe200078e0a04 */
[----:B------:R-:W-:Y:S01]  /*6270*/  ISETP.GE.AND P3, PT, R92, RZ, PT ;  /* 0x000000ff5c00720c */ /* 0x000fe20003f66270 */
[----:B------:R-:W-:Y:S01]  /*6280*/  IMAD.HI.U32 R46, R5, R247, RZ ;  /* 0x000000f7052e7227 */ /* 0x000fe200078e00ff */
[----:B------:R-:W-:-:S03]  /*6290*/  IABS R240, R54 ;  /* 0x0000003600f07213 */ /* 0x000fc60000000000 */
[----:B------:R-:W-:Y:S01]  /*62a0*/  @!P6 IMAD.IADD R199, R199, 0x1, -R4 ;  /* 0x00000001c7c7e824 */ /* 0x000fe200078e0a04 */
[----:B------:R-:W-:Y:S01]  /*62b0*/  ISETP.GE.AND P6, PT, R104, RZ, PT ;  /* 0x000000ff6800720c */ /* 0x000fe20003fc6270 */
[----:B------:R-:W-:Y:S01]  /*62c0*/  @!P1 IMAD.MOV R189, RZ, RZ, -R189 ;  /* 0x000000ffffbd9224 */ /* 0x000fe200078e0abd */
[----:B------:R-:W-:Y:S01]  /*62d0*/  ISETP.GT.U32.AND P1, PT, R4, R217, PT ;  /* 0x000000d90400720c */ /* 0x000fe20003f24070 */
[----:B------:R-:W-:Y:S01]  /*62e0*/  IMAD.MOV R46, RZ, RZ, -R46 ;  /* 0x000000ffff2e7224 */ /* 0x000fe200078e0a2e */
[----:B------:R-:W-:Y:S01]  /*62f0*/  IADD3 R50, R196, 0x7e, RZ ;  /* 0x0000007ec4327810 */ /* 0x000fe20007ffe0ff */
[----:B------:R-:W-:Y:S01]  /*6300*/  @!P0 IMAD.MOV R181, RZ, RZ, -R181 ;  /* 0x000000ffffb58224 */ /* 0x000fe200078e0ab5 */
[C---:B------:R-:W-:Y:S01]  /*6310*/  ISETP.GT.U32.AND P0, PT, R4.reuse, R209, PT ;  /* 0x000000d10400720c */ /* 0x040fe20003f04070 */
[----:B------:R-:W-:Y:S01]  /*6320*/  IMAD R247, R4, R46, R247 ;  /* 0x0000002e04f77224 */ /* 0x000fe200078e02f7 */
[----:B------:R-:W-:Y:S01]  /*6330*/  IABS R244, R50 ;  /* 0x0000003200f47213 */ /* 0x000fe20000000000 */
[----:B------:R-:W-:-:S04]  /*6340*/  IMAD.HI.U32 R46, R5, R240, RZ ;  /* 0x000000f0052e7227 */ /* 0x000fc800078e00ff */
[----:B------:R-:W-:Y:S02]  /*6350*/  @!P2 IMAD.IADD R213, R213, 0x1, -R4 ;  /* 0x00000001d5d5a824 */ /* 0x000fe400078e0a04 */
[----:B------:R-:W-:Y:S02]  /*6360*/  IMAD.MOV R46, RZ, RZ, -R46 ;  /* 0x000000ffff2e7224 */ /* 0x000fe400078e0a2e */
[--C-:B------:R-:W-:Y:S02]  /*6370*/  @!P5 IMAD.IADD R221, R221, 0x1, -R4.reuse ;  /* 0x00000001ddddd824 */ /* 0x100fe400078e0a04 */
[----:B------:R-:W-:Y:S01]  /*6380*/  @!P4 IMAD.IADD R243, R243, 0x1, -R4 ;  /* 0x00000001f3f3c824 */ /* 0x000fe200078e0a04 */
[C---:B------:R-:W-:Y:S01]  /*6390*/  ISETP.GT.U32.AND P4, PT, R4.reuse, R213, PT ;  /* 0x000000d50400720c */ /* 0x040fe20003f84070 */
[----:B------:R-:W-:Y:S01]  /*63a0*/  @!P3 IMAD.MOV R198, RZ, RZ, -R198 ;  /* 0x000000ffffc6b224 */ /* 0x000fe200078e0ac6 */
[----:B------:R-:W-:Y:S01]  /*63b0*/  ISETP.GT.U32.AND P3, PT, R4, R245, PT ;  /* 0x000000f50400720c */ /* 0x000fe20003f64070 */
[----:B------:R-:W-:-:S04]  /*63c0*/  IMAD.HI.U32 R5, R5, R244, RZ ;  /* 0x000000f405057227 */ /* 0x000fc800078e00ff */
[C---:B------:R-:W-:Y:S02]  /*63d0*/  IMAD R240, R4.reuse, R46, R240 ;  /* 0x0000002e04f07224 */ /* 0x040fe400078e02f0 */
[----:B------:R-:W-:Y:S01]  /*63e0*/  @!P6 IMAD.MOV R185, RZ, RZ, -R185 ;  /* 0x000000ffffb9e224 */ /* 0x000fe200078e0ab9 */
[----:B------:R-:W-:Y:S01]  /*63f0*/  ISETP.GT.U32.AND P6, PT, R4, R221, PT ;  /* 0x000000dd0400720c */ /* 0x000fe20003fc4070 */
[--C-:B------:R-:W-:Y:S01]  /*6400*/  @!P1 IMAD.IADD R217, R217, 0x1, -R4.reuse ;  /* 0x00000001d9d99824 */ /* 0x100fe200078e0a04 */
[----:B------:R-:W-:Y:S01]  /*6410*/  ISETP.GE.AND P1, PT, R86, RZ, PT ;  /* 0x000000ff5600720c */ /* 0x000fe20003f26270 */
[----:B------:R-:W-:Y:S01]  /*6420*/  IMAD.MOV R5, RZ, RZ, -R5 ;  /* 0x000000ffff057224 */ /* 0x000fe200078e0a05 */
[----:B------:R-:W-:Y:S01]  /*6430*/  ISETP.GE.AND P2, PT, R96, RZ, PT ;  /* 0x000000ff6000720c */ /* 0x000fe20003f46270 */
[----:B------:R-:W-:Y:S01]  /*6440*/  @!P0 IMAD.IADD R209, R209, 0x1, -R4 ;  /* 0x00000001d1d18824 */ /* 0x000fe200078e0a04 */
[----:B------:R-:W-:Y:S01]  /*6450*/  ISETP.GE.AND P5, PT, R90, RZ, PT ;  /* 0x000000ff5a00720c */ /* 0x000fe20003fa6270 */
[C---:B------:R-:W-:Y:S01]  /*6460*/  IMAD R244, R4.reuse, R5, R244 ;  /* 0x0000000504f47224 */ /* 0x040fe200078e02f4 */
[----:B------:R-:W-:Y:S01]  /*6470*/  ISETP.GT.U32.AND P0, PT, R4, R240, PT ;  /* 0x000000f00400720c */ /* 0x000fe20003f04070 */
[----:B------:R-:W-:-:S02]  /*6480*/  @!P4 IMAD.IADD R213, R213, 0x1, -R4 ;  /* 0x00000001d5d5c824 */ /* 0x000fc400078e0a04 */
[--C-:B------:R-:W-:Y:S01]  /*6490*/  @!P3 IMAD.IADD R245, R245, 0x1, -R4.reuse ;  /* 0x00000001f5f5b824 */ /* 0x100fe200078e0a04 */
[----:B------:R-:W-:Y:S01]  /*64a0*/  ISETP.GT.U32.AND P4, PT, R4, R244, PT ;  /* 0x000000f40400720c */ /* 0x000fe20003f84070 */
[--C-:B------:R-:W-:Y:S01]  /*64b0*/  @!P6 IMAD.IADD R221, R221, 0x1, -R4.reuse ;  /* 0x00000001dddde824 */ /* 0x100fe200078e0a04 */
[----:B------:R-:W-:Y:S01]  /*64c0*/  ISETP.GE.AND P6, PT, R82, RZ, PT ;  /* 0x000000ff5200720c */ /* 0x000fe20003fc6270 */
[----:B------:R-:W-:Y:S01]  /*64d0*/  @!P1 IMAD.MOV R209, RZ, RZ, -R209 ;  /* 0x000000ffffd19224 */ /* 0x000fe200078e0ad1 */
[C---:B------:R-:W-:Y:S01]  /*64e0*/  ISETP.GT.U32.AND P1, PT, R4.reuse, R245, PT ;  /* 0x000000f50400720c */ /* 0x040fe20003f24070 */
[----:B------:R-:W-:Y:S01]  /*64f0*/  @!P2 IMAD.MOV R193, RZ, RZ, -R193 ;  /* 0x000000ffffc1a224 */ /* 0x000fe200078e0ac1 */
[C---:B------:R-:W-:Y:S01]  /*6500*/  ISETP.GT.U32.AND P2, PT, R4.reuse, R243, PT ;  /* 0x000000f30400720c */ /* 0x040fe20003f44070 */
[----:B------:R-:W-:Y:S01]  /*6510*/  @!P5 IMAD.MOV R199, RZ, RZ, -R199 ;  /* 0x000000ffffc7d224 */ /* 0x000fe200078e0ac7 */
[----:B------:R-:W-:Y:S01]  /*6520*/  ISETP.GT.U32.AND P5, PT, R4, R247, PT ;  /* 0x000000f70400720c */ /* 0x000fe20003fa4070 */
[----:B------:R-:W-:Y:S01]  /*6530*/  @!P0 IMAD.IADD R240, R240, 0x1, -R4 ;  /* 0x00000001f0f08824 */ /* 0x000fe200078e0a04 */
[----:B------:R-:W-:-:S03]  /*6540*/  ISETP.GE.AND P0, PT, R66, RZ, PT ;  /* 0x000000ff4200720c */ /* 0x000fc60003f06270 */
[--C-:B------:R-:W-:Y:S02]  /*6550*/  @!P4 IMAD.IADD R244, R244, 0x1, -R4.reuse ;  /* 0x00000001f4f4c824 */ /* 0x100fe400078e0a04 */
[----:B------:R-:W-:Y:S02]  /*6560*/  @!P6 IMAD.MOV R213, RZ, RZ, -R213 ;  /* 0x000000ffffd5e224 */ /* 0x000fe400078e0ad5 */
[--C-:B------:R-:W-:Y:S01]  /*6570*/  @!P1 IMAD.IADD R245, R245, 0x1, -R4.reuse ;  /* 0x00000001f5f59824 */ /* 0x100fe200078e0a04 */
[----:B------:R-:W-:Y:S01]  /*6580*/  ISETP.GT.U32.AND P6, PT, R4, R244, PT ;  /* 0x000000f40400720c */ /* 0x000fe20003fc4070 */
[--C-:B------:R-:W-:Y:S01]  /*6590*/  @!P2 IMAD.IADD R243, R243, 0x1, -R4.reuse ;  /* 0x00000001f3f3a824 */ /* 0x100fe200078e0a04 */
[----:B------:R-:W-:Y:S01]  /*65a0*/  ISETP.GE.AND P2, PT, R78, RZ, PT ;  /* 0x000000ff4e00720c */ /* 0x000fe20003f46270 */
[----:B------:R-:W-:Y:S02]  /*65b0*/  @!P5 IMAD.IADD R247, R247, 0x1, -R4 ;  /* 0x00000001f7f7d824 */ /* 0x000fe400078e0a04 */
[----:B------:R-:W-:Y:S01]  /*65c0*/  @!P0 IMAD.MOV R245, RZ, RZ, -R245 ;  /* 0x000000fffff58224 */ /* 0x000fe200078e0af5 */
[----:B------:R-:W-:-:S02]  /*65d0*/  ISETP.GE.AND P0, PT, R50, RZ, PT ;  /* 0x000000ff3200720c */ /* 0x000fc40003f06270 */
[----:B------:R-:W-:-:S05]  /*65e0*/  ISETP.GT.U32.AND P4, PT, R4, R247, PT ;  /* 0x000000f70400720c */ /* 0x000fca0003f84070 */
[----:B------:R-:W-:Y:S02]  /*65f0*/  @!P6 IMAD.IADD R244, R244, 0x1, -R4 ;  /* 0x00000001f4f4e824 */ /* 0x000fe400078e0a04 */
[----:B------:R-:W-:Y:S01]  /*6600*/  @!P2 IMAD.MOV R217, RZ, RZ, -R217 ;  /* 0x000000ffffd9a224 */ /* 0x000fe200078e0ad9 */
[----:B------:R-:W-:-:S03]  /*6610*/  ISETP.GT.U32.AND P2, PT, R4, R240, PT ;  /* 0x000000f00400720c */ /* 0x000fc60003f44070 */
[----:B------:R-:W-:Y:S01]  /*6620*/  @!P0 IMAD.MOV R244, RZ, RZ, -R244 ;  /* 0x000000fffff48224 */ /* 0x000fe200078e0af4 */
[----:B------:R-:W-:Y:S01]  /*6630*/  ISETP.GE.AND P0, PT, R62, RZ, PT ;  /* 0x000000ff3e00720c */ /* 0x000fe20003f06270 */
[--C-:B------:R-:W-:Y:S01]  /*6640*/  @!P4 IMAD.IADD R247, R247, 0x1, -R4.reuse ;  /* 0x00000001f7f7c824 */ /* 0x100fe200078e0a04 */
[----:B------:R-:W-:Y:S02]  /*6650*/  ISETP.GE.AND P1, PT, R58, RZ, PT ;  /* 0x000000ff3a00720c */ /* 0x000fe40003f26270 */
[----:B------:R-:W-:Y:S01]  /*6660*/  ISETP.GE.AND P4, PT, R54, RZ, PT ;  /* 0x000000ff3600720c */ /* 0x000fe20003f86270 */
[----:B------:R-:W-:Y:S01]  /*6670*/  IMAD.MOV.U32 R252, RZ, RZ, c[0x0][0x180] ;  /* 0x00006000fffc7624 */ /* 0x000fe200078e00ff */
[----:B------:R-:W-:Y:S02]  /*6680*/  ISETP.GE.AND P5, PT, R70, RZ, PT ;  /* 0x000000ff4600720c */ /* 0x000fe40003fa6270 */
[----:B------:R-:W-:Y:S01]  /*6690*/  ISETP.GE.AND P3, PT, R74, RZ, PT ;  /* 0x000000ff4a00720c */ /* 0x000fe20003f66270 */
[----:B------:R-:W-:Y:S01]  /*66a0*/  @!P2 IMAD.IADD R240, R240, 0x1, -R4 ;  /* 0x00000001f0f0a824 */ /* 0x000fe200078e0a04 */
[----:B------:R-:W-:-:S03]  /*66b0*/  IADD3 R4, R252, -0x11, RZ ;  /* 0xffffffeffc047810 */ /* 0x000fc60007ffe0ff */
[----:B------:R-:W-:Y:S01]  /*66c0*/  @!P0 IMAD.MOV R3, RZ, RZ, -R3 ;  /* 0x000000ffff038224 */ /* 0x000fe200078e0a03 */
[----:B------:R-:W-:Y:S01]  /*66d0*/  ISETP.NE.AND P0, PT, RZ, c[0x0][0x178], PT ;  /* 0x00005e00ff007a0c */ /* 0x000fe20003f05270 */
[----:B------:R-:W-:Y:S01]  /*66e0*/  @!P1 IMAD.MOV R247, RZ, RZ, -R247 ;  /* 0x000000fffff79224 */ /* 0x000fe200078e0af7 */
[----:B------:R-:W-:Y:S01]  /*66f0*/  ISETP.GE.U32.AND P1, PT, R4, 0x7fffffb0, PT ;  /* 0x7fffffb00400780c */ /* 0x000fe20003f26070 */
[----:B------:R-:W-:Y:S01]  /*6700*/  @!P4 IMAD.MOV R240, RZ, RZ, -R240 ;  /* 0x000000fffff0c224 */ /* 0x000fe200078e0af0 */
[----:B------:R-:W-:Y:S02]  /*6710*/  ISETP.NE.AND P4, PT, RZ, c[0x0][0x17c], PT ;  /* 0x00005f00ff007a0c */ /* 0x000fe40003f85270 */
[----:B------:R-:W-:Y:S02]  /*6720*/  LOP3.LUT R4, RZ, c[0x0][0x17c], RZ, 0x33, !PT ;  /* 0x00005f00ff047a12 */ /* 0x000fe400078e33ff */
[----:B------:R-:W-:Y:S02]  /*6730*/  IADD3 R5, R252, -0x5, RZ ;  /* 0xfffffffbfc057810 */ /* 0x000fe40007ffe0ff */
[----:B------:R-:W-:Y:S01]  /*6740*/  SEL R2, R4, R2, !P4 ;  /* 0x0000000204027207 */ /* 0x000fe20006000000 */
[----:B------:R-:W-:Y:S01]  /*6750*/  @!P5 IMAD.MOV R243, RZ, RZ, -R243 ;  /* 0x000000fffff3d224 */ /* 0x000fe200078e0af3 */
[----:B------:R-:W-:Y:S01]  /*6760*/  ISETP.GE.U32.AND P5, PT, R5, 0x7fffffbc, PT ;  /* 0x7fffffbc0500780c */ /* 0x000fe20003fa6070 */
[----:B------:R-:W-:Y:S01]  /*6770*/  @!P3 IMAD.MOV R221, RZ, RZ, -R221 ;  /* 0x000000ffffddb224 */ /* 0x000fe200078e0add */
[----:B------:R-:W-:Y:S01]  /*6780*/  IADD3 R5, R252, -0x9, RZ ;  /* 0xfffffff7fc057810 */ /* 0x000fe20007ffe0ff */
[----:B------:R-:W-:Y:S01]  /*6790*/  IMAD R2, R2, c[0x0][0x190], RZ ;  /* 0x0000640002027a24 */ /* 0x000fe200078e02ff */
[----:B------:R-:W-:-:S02]  /*67a0*/  @!P0 LOP3.LUT R3, RZ, c[0x0][0x178], RZ, 0x33, !PT ;  /* 0x00005e00ff038a12 */ /* 0x000fc400078e33ff */
[----:B------:R-:W-:Y:S02]  /*67b0*/  ISETP.GE.U32.AND P2, PT, R5, 0x7fffffb8, PT ;  /* 0x7fffffb80500780c */ /* 0x000fe40003f46070 */
[----:B------:R-:W-:Y:S01]  /*67c0*/  IADD3 R5, R252, -0xd, RZ ;  /* 0xfffffff3fc057810 */ /* 0x000fe20007ffe0ff */
[----:B------:R-:W-:Y:S01]  /*67d0*/  IMAD R3, R3, c[0x0][0x184], RZ ;  /* 0x0000610003037a24 */ /* 0x000fe200078e02ff */
[C---:B------:R-:W-:Y:S02]  /*67e0*/  SEL R34, R4.reuse, R34, !P4 ;  /* 0x0000002204227207 */ /* 0x040fe40006000000 */
[C---:B------:R-:W-:Y:S02]  /*67f0*/  SEL R30, R4.reuse, R30, !P4 ;  /* 0x0000001e041e7207 */ /* 0x040fe40006000000 */
[C---:B------:R-:W-:Y:S02]  /*6800*/  SEL R22, R4.reuse, R22, !P4 ;  /* 0x0000001604167207 */ /* 0x040fe40006000000 */
[----:B------:R-:W-:-:S02]  /*6810*/  SEL R18, R4, R18, !P4 ;  /* 0x0000001204127207 */ /* 0x000fc40006000000 */
[C---:B------:R-:W-:Y:S02]  /*6820*/  SEL R6, R4.reuse, R6, !P4 ;  /* 0x0000000604067207 */ /* 0x040fe40006000000 */
[C---:B------:R-:W-:Y:S02]  /*6830*/  SEL R10, R4.reuse, R10, !P4 ;  /* 0x0000000a040a7207 */ /* 0x040fe40006000000 */
        /* <DEDUP_REMOVED lines=120> */
[----:B------:R-:W-:Y:S02]  /*6fc0*/  SEL R244, R4, R244, !P4 ;  /* 0x000000f404f47207 */ /* 0x000fe40006000000 */
[C---:B------:R-:W-:Y:S01]  /*6fd0*/  LEA R4, P0, R2.reuse, R250, 0x2 ;  /* 0x000000fa02047211 */ /* 0x040fe200078010ff */
[----:B----4-:R-:W-:Y:S01]  /*6fe0*/  IMAD.MOV.U32 R197, RZ, RZ, c[0x0][0x188] ;  /* 0x00006200ffc57624 */ /* 0x010fe200078e00ff */
[----:B------:R-:W-:Y:S01]  /*6ff0*/  ISETP.GE.U32.AND P6, PT, R5, 0x7fffffb4, PT ;  /* 0x7fffffb40500780c */ /* 0x000fe20003fc6070 */
[----:B------:R-:W-:Y:S01]  /*7000*/  STL [R1+0x59c], R70 ;  /* 0x00059c4601007387 */ /* 0x000fe20000100800 */
[----:B------:R-:W-:-:S02]  /*7010*/  LEA.HI.X.SX32 R5, R2, R0, 0x2, P0 ;  /* 0x0000000002057211 */ /* 0x000fc400000f16ff */
[----:B------:R-:W-:Y:S01]  /*7020*/  LEA R2, P0, R3, c[0x0][0x160], 0x2 ;  /* 0x0000580003027a11 */ /* 0x000fe200078010ff */
[----:B------:R-:W-:Y:S01]  /*7030*/  STL [R1+0x598], R66 ;  /* 0x0005984201007387 */ /* 0x000fe20000100800 */
[----:B------:R-:W-:Y:S01]  /*7040*/  IMAD.SHL.U32 R92, R197, 0x2, RZ ;  /* 0x00000002c55c7824 */ /* 0x000fe200078e00ff */
[----:B------:R-:W-:Y:S02]  /*7050*/  IADD3 R46, R252, -0x1, RZ ;  /* 0xfffffffffc2e7810 */ /* 0x000fe40007ffe0ff */
[----:B------:R-:W-:Y:S01]  /*7060*/  STL [R1+0x594], R58 ;  /* 0x0005943a01007387 */ /* 0x000fe20000100800 */
[----:B------:R-:W-:Y:S02]  /*7070*/  LEA.HI.X.SX32 R3, R3, c[0x0][0x164], 0x2, P0 ;  /* 0x0000590003037a11 */ /* 0x000fe400000f16ff */
[C---:B------:R-:W-:Y:S01]  /*7080*/  LEA R238, P4, R197.reuse, R2, 0x3 ;  /* 0x00000002c5ee7211 */ /* 0x040fe200078818ff */
[----:B------:R-:W-:Y:S04]  /*7090*/  STL [R1+0x590], R54 ;  /* 0x0005903601007387 */ /* 0x000fe80000100800 */
[----:B------:R1:W-:Y:S01]  /*70a0*/  STL [R1+0x58c], R50 ;  /* 0x00058c3201007387 */ /* 0x0003e20000100800 */
[----:B------:R-:W-:Y:S01]  /*70b0*/  ISETP.GE.U32.AND P3, PT, R46, 0x7fffffc0, PT ;  /* 0x7fffffc02e00780c */ /* 0x000fe20003f66070 */
[C---:B------:R-:W-:Y:S01]  /*70c0*/  IMAD R96, R197.reuse, 0x3, RZ ;  /* 0x00000003c5607824 */ /* 0x040fe200078e02ff */
[----:B------:R-:W-:Y:S01]  /*70d0*/  LEA.HI.X.SX32 R239, R92, R3, 0x2, P4 ;  /* 0x000000035cef7211 */ /* 0x000fe200020f16ff */
[----:B------:R-:W-:-:S02]  /*70e0*/  IMAD.SHL.U32 R46, R197, 0x4, RZ ;  /* 0x00000004c52e7824 */ /* 0x000fc400078e00ff */
[C---:B-1----:R-:W-:Y:S01]  /*70f0*/  IMAD R50, R197.reuse, 0xc, RZ ;  /* 0x0000000cc5327824 */ /* 0x042fe200078e02ff */
[----:B------:R1:W-:Y:S04]  /*7100*/  STL.64 [R1+0x8f8], R4 ;  /* 0x0008f80401007387 */ /* 0x0003e80000100a00 */
[-C--:B------:R-:W-:Y:S01]  /*7110*/  IADD3 R248, P0, R50, R2.reuse, RZ ;  /* 0x0000000232f87210 */ /* 0x080fe20007f1e0ff */
[----:B------:R2:W-:Y:S03]  /*7120*/  STL.64 [R1+0x1c0], R238 ;  /* 0x0001c0ee01007387 */ /* 0x0005e60000100a00 */
[----:B------:R-:W-:Y:S02]  /*7130*/  LEA.HI.X.SX32 R249, R96, R3, 0x2, P0 ;  /* 0x0000000360f97211 */ /* 0x000fe400000f16ff */
[----:B-1----:R-:W-:-:S02]  /*7140*/  LEA R4, P0, R197, R2, 0x4 ;  /* 0x00000002c5047211 */ /* 0x002fc400078020ff */
[CC--:B--2---:R-:W-:Y:S01]  /*7150*/  IADD3 R238, P4, R46.reuse, R2.reuse, RZ ;  /* 0x000000022eee7210 */ /* 0x0c4fe20007f9e0ff */
[C---:B------:R-:W-:Y:S01]  /*7160*/  IMAD R54, R197.reuse, 0x14, RZ ;  /* 0x00000014c5367824 */ /* 0x040fe200078e02ff */
[-C--:B------:R-:W-:Y:S02]  /*7170*/  LEA.HI.X.SX32 R5, R46, R3.reuse, 0x2, P0 ;  /* 0x000000032e057211 */ /* 0x080fe400000f16ff */
[C---:B------:R-:W-:Y:S01]  /*7180*/  LEA.HI.X.SX32 R239, R197.reuse, R3, 0x2, P4 ;  /* 0x00000003c5ef7211 */ /* 0x040fe200020f16ff */
[C---:B------:R-:W-:Y:S01]  /*7190*/  IMAD R58, R197.reuse, 0x18, RZ ;  /* 0x00000018c53a7824 */ /* 0x040fe200078e02ff */
[----:B------:R-:W-:Y:S01]  /*71a0*/  STL.64 [R1+0x1b8], R248 ;  /* 0x0001b8f801007387 */ /* 0x000fe20000100a00 */
[C---:B------:R-:W-:Y:S02]  /*71b0*/  IMAD R100, R197.reuse, 0x5, RZ ;  /* 0x00000005c5647824 */ /* 0x040fe400078e02ff */
[C---:B------:R-:W-:Y:S01]  /*71c0*/  IMAD R104, R197.reuse, 0x6, RZ ;  /* 0x00000006c5687824 */ /* 0x040fe200078e02ff */
[----:B------:R1:W-:Y:S04]  /*71d0*/  STL.64 [R1+0x1c8], R238 ;  /* 0x0001c8ee01007387 */ /* 0x0003e80000100a00 */
[----:B------:R2:W-:Y:S01]  /*71e0*/  STL.64 [R1+0x1b0], R4 ;  /* 0x0001b00401007387 */ /* 0x0005e20000100a00 */
[----:B------:R-:W-:Y:S01]  /*71f0*/  IMAD R62, R197, 0x1c, RZ ;  /* 0x0000001cc53e7824 */ /* 0x000fe200078e02ff */
[----:B-1----:R-:W-:-:S02]  /*7200*/  IADD3 R238, P4, R54, R2, RZ ;  /* 0x0000000236ee7210 */ /* 0x002fc40007f9e0ff */
[----:B--2---:R-:W-:Y:S02]  /*7210*/  IADD3 R4, P0, R58, R2, RZ ;  /* 0x000000023a047210 */ /* 0x004fe40007f1e0ff */
[-C--:B------:R-:W-:Y:S02]  /*7220*/  LEA.HI.X.SX32 R239, R100, R3.reuse, 0x2, P4 ;  /* 0x0000000364ef7211 */ /* 0x080fe400020f16ff */
[----:B------:R-:W-:Y:S01]  /*7230*/  LEA.HI.X.SX32 R5, R104, R3, 0x2, P0 ;  /* 0x0000000368057211 */ /* 0x000fe200000f16ff */
[C---:B------:R-:W-:Y:S02]  /*7240*/  IMAD R108, R197.reuse, 0x7, RZ ;  /* 0x00000007c56c7824 */ /* 0x040fe400078e02ff */
[----:B------:R1:W-:Y:S01]  /*7250*/  STL.64 [R1+0x1a8], R238 ;  /* 0x0001a8ee01007387 */ /* 0x0003e20000100a00 */
[----:B------:R-:W-:-:S03]  /*7260*/  IMAD.SHL.U32 R112, R197, 0x8, RZ ;  /* 0x00000008c5707824 */ /* 0x000fc600078e00ff */
[----:B------:R2:W-:Y:S01]  /*7270*/  STL.64 [R1+0x1a0], R4 ;  /* 0x0001a00401007387 */ /* 0x0005e20000100a00 */
[C---:B------:R-:W-:Y:S01]  /*7280*/  IMAD R66, R197.reuse, 0x24, RZ ;  /* 0x00000024c5427824 */ /* 0x040fe200078e02ff */
[-C--:B-1----:R-:W-:Y:S02]  /*7290*/  IADD3 R238, P4, R62, R2.reuse, RZ ;  /* 0x000000023eee7210 */ /* 0x082fe40007f9e0ff */
[C---:B--2---:R-:W-:Y:S02]  /*72a0*/  LEA R4, P0, R197.reuse, R2, 0x5 ;  /* 0x00000002c5047211 */ /* 0x044fe400078028ff */
[-C--:B------:R-:W-:Y:S01]  /*72b0*/  LEA.HI.X.SX32 R239, R108, R3.reuse, 0x2, P4 ;  /* 0x000000036cef7211 */ /* 0x080fe200020f16ff */
[C---:B------:R-:W-:Y:S01]  /*72c0*/  IMAD R70, R197.reuse, 0x28, RZ ;  /* 0x00000028c5467824 */ /* 0x040fe200078e02ff */
[----:B------:R-:W-:Y:S01]  /*72d0*/  LEA.HI.X.SX32 R5, R112, R3, 0x2, P0 ;  /* 0x0000000370057211 */ /* 0x000fe200000f16ff */
[C---:B------:R-:W-:Y:S02]  /*72e0*/  IMAD R116, R197.reuse, 0x9, RZ ;  /* 0x00000009c5747824 */ /* 0x040fe400078e02ff */
[----:B------:R1:W-:Y:S01]  /*72f0*/  STL.64 [R1+0x198], R238 ;  /* 0x000198ee01007387 */ /* 0x0003e20000100a00 */
[----:B------:R-:W-:-:S03]  /*7300*/  IMAD R120, R197, 0xa, RZ ;  /* 0x0000000ac5787824 */ /* 0x000fc600078e02ff */
[----:B------:R2:W-:Y:S01]  /*7310*/  STL.64 [R1+0x190], R4 ;  /* 0x0001900401007387 */ /* 0x0005e20000100a00 */
[C---:B------:R-:W-:Y:S01]  /*7320*/  IMAD R74, R197.reuse, 0x2c, RZ ;  /* 0x0000002cc54a7824 */ /* 0x040fe200078e02ff */
[-C--:B-1----:R-:W-:Y:S02]  /*7330*/  IADD3 R238, P4, R66, R2.reuse, RZ ;  /* 0x0000000242ee7210 */ /* 0x082fe40007f9e0ff */
[-C--:B--2---:R-:W-:Y:S02]  /*7340*/  IADD3 R4, P0, R70, R2.reuse, RZ ;  /* 0x0000000246047210 */ /* 0x084fe40007f1e0ff */
[-C--:B------:R-:W-:Y:S01]  /*7350*/  LEA.HI.X.SX32 R239, R116, R3.reuse, 0x2, P4 ;  /* 0x0000000374ef7211 */ /* 0x080fe200020f16ff */
[C---:B------:R-:W-:Y:S01]  /*7360*/  IMAD R78, R197.reuse, 0x30, RZ ;  /* 0x00000030c54e7824 */ /* 0x040fe200078e02ff */
[----:B------:R-:W-:Y:S01]  /*7370*/  LEA.HI.X.SX32 R5, R120, R3, 0x2, P0 ;  /* 0x0000000378057211 */ /* 0x000fe200000f16ff */
[C---:B------:R-:W-:Y:S02]  /*7380*/  IMAD R124, R197.reuse, 0xb, RZ ;  /* 0x0000000bc57c7824 */ /* 0x040fe400078e02ff */
[----:B------:R1:W-:Y:S04]  /*7390*/  STL.64 [R1+0x188], R238 ;  /* 0x000188ee01007387 */ /* 0x0003e80000100a00 */
[----:B------:R2:W-:Y:S01]  /*73a0*/  STL.64 [R1+0x180], R4 ;  /* 0x0001800401007387 */ /* 0x0005e20000100a00 */
[----:B------:R-:W-:Y:S01]  /*73b0*/  IMAD R82, R197, 0x34, RZ ;  /* 0x00000034c5527824 */ /* 0x000fe200078e02ff */
[----:B-1----:R-:W-:-:S02]  /*73c0*/  IADD3 R238, P4, R74, R2, RZ ;  /* 0x000000024aee7210 */ /* 0x002fc40007f9e0ff */
[----:B--2---:R-:W-:Y:S02]  /*73d0*/  IADD3 R4, P0, R78, R2, RZ ;  /* 0x000000024e047210 */ /* 0x004fe40007f1e0ff */
[-C--:B------:R-:W-:Y:S01]  /*73e0*/  LEA.HI.X.SX32 R239, R124, R3.reuse, 0x2, P4 ;  /* 0x000000037cef7211 */ /* 0x080fe200020f16ff */
[C---:B------:R-:W-:Y:S01]  /*73f0*/  IMAD R86, R197.reuse, 0x38, RZ ;  /* 0x00000038c5567824 */ /* 0x040fe200078e02ff */
[----:B------:R-:W-:Y:S01]  /*7400*/  LEA.HI.X.SX32 R5, R50, R3, 0x2, P0 ;  /* 0x0000000332057211 */ /* 0x000fe200000f16ff */
[C---:B------:R-:W-:Y:S02]  /*7410*/  IMAD R126, R197.reuse, 0xd, RZ ;  /* 0x0000000dc57e7824 */ /* 0x040fe400078e02ff */
[----:B------:R1:W-:Y:S01]  /*7420*/  STL.64 [R1+0x178], R238 ;  /* 0x000178ee01007387 */ /* 0x0003e20000100a00 */
[----:B------:R-:W-:-:S03]  /*7430*/  IMAD R127, R197, 0xe, RZ ;  /* 0x0000000ec57f7824 */ /* 0x000fc600078e02ff */
[----:B------:R2:W-:Y:S01]  /*7440*/  STL.64 [R1+0x170], R4 ;  /* 0x0001700401007387 */ /* 0x0005e20000100a00 */
[-C--:B-1----:R-:W-:Y:S02]  /*7450*/  IADD3 R238, P4, R82, R2.reuse, RZ ;  /* 0x0000000252ee7210 */ /* 0x082fe40007f9e0ff */
[----:B--2---:R-:W-:Y:S02]  /*7460*/  IADD3 R4, P0, R86, R2, RZ ;  /* 0x0000000256047210 */ /* 0x004fe40007f1e0ff */
[-C--:B------:R-:W-:Y:S02]  /*7470*/  LEA.HI.X.SX32 R239, R126, R3.reuse, 0x2, P4 ;  /* 0x000000037eef7211 */ /* 0x080fe400020f16ff */
[----:B------:R-:W-:Y:S01]  /*7480*/  LEA.HI.X.SX32 R5, R127, R3, 0x2, P0 ;  /* 0x000000037f057211 */ /* 0x000fe200000f16ff */
[C---:B------:R-:W-:Y:S02]  /*7490*/  IMAD R90, R197.reuse, 0x3c, RZ ;  /* 0x0000003cc55a7824 */ /* 0x040fe400078e02ff */
[----:B------:R1:W-:Y:S01]  /*74a0*/  STL.64 [R1+0x168], R238 ;  /* 0x000168ee01007387 */ /* 0x0003e20000100a00 */
[----:B------:R-:W-:-:S03]  /*74b0*/  IMAD.SHL.U32 R132, R197, 0x10, RZ ;  /* 0x00000010c5847824 */ /* 0x000fc600078e00ff */
[----:B------:R2:W-:Y:S01]  /*74c0*/  STL.64 [R1+0x160], R4 ;  /* 0x0001600401007387 */ /* 0x0005e20000100a00 */
[C---:B------:R-:W-:Y:S02]  /*74d0*/  IMAD R130, R197.reuse, 0xf, RZ ;  /* 0x0000000fc5827824 */ /* 0x040fe400078e02ff */
[C---:B------:R-:W-:Y:S02]  /*74e0*/  IMAD R128, R197.reuse, 0x44, RZ ;  /* 0x00000044c5807824 */ /* 0x040fe400078e02ff */
[C---:B------:R-:W-:Y:S01]  /*74f0*/  IMAD R131, R197.reuse, 0x48, RZ ;  /* 0x00000048c5837824 */ /* 0x040fe200078e02ff */
[-C--:B-1----:R-:W-:Y:S02]  /*7500*/  IADD3 R238, P4, R90, R2.reuse, RZ ;  /* 0x000000025aee7210 */ /* 0x082fe40007f9e0ff */
[----:B--2---:R-:W-:-:S04]  /*7510*/  LEA R4, P0, R197, R2, 0x6 ;  /* 0x00000002c5047211 */ /* 0x004fc800078030ff */
[-C--:B------:R-:W-:Y:S01]  /*7520*/  LEA.HI.X.SX32 R5, R132, R3.reuse, 0x2, P0 ;  /* 0x0000000384057211 */ /* 0x080fe200000f16ff */
[C---:B------:R-:W-:Y:S01]  /*7530*/  IMAD R135, R197.reuse, 0x11, RZ ;  /* 0x00000011c5877824 */ /* 0x040fe200078e02ff */
[-C--:B------:R-:W-:Y:S01]  /*7540*/  LEA.HI.X.SX32 R239, R130, R3.reuse, 0x2, P4 ;  /* 0x0000000382ef7211 */ /* 0x080fe200020f16ff */
[C---:B------:R-:W-:Y:S01]  /*7550*/  IMAD R138, R197.reuse, 0x12, RZ ;  /* 0x00000012c58a7824 */ /* 0x040fe200078e02ff */
[-C--:B------:R-:W-:Y:S01]  /*7560*/  IADD3 R126, P4, R128, R2.reuse, RZ ;  /* 0x00000002807e7210 */ /* 0x080fe20007f9e0ff */
[----:B------:R1:W-:Y:S01]  /*7570*/  STL.64 [R1+0x150], R4 ;  /* 0x0001500401007387 */ /* 0x0003e20000100a00 */
[----:B------:R-:W-:Y:S02]  /*7580*/  IMAD R134, R197, 0x4c, RZ ;  /* 0x0000004cc5867824 */ /* 0x000fe400078e02ff */
[----:B------:R-:W-:Y:S01]  /*7590*/  LEA.HI.X.SX32 R127, R135, R3, 0x2, P4 ;  /* 0x00000003877f7211 */ /* 0x000fe200020f16ff */
[----:B------:R-:W-:Y:S01]  /*75a0*/  IMAD R136, R197, 0x50, RZ ;  /* 0x00000050c5887824 */ /* 0x000fe200078e02ff */
[----:B------:R-:W-:Y:S01]  /*75b0*/  STL.64 [R1+0x158], R238 ;  /* 0x000158ee01007387 */ /* 0x000fe20000100a00 */
[----:B-1----:R-:W-:-:S04]  /*75c0*/  IADD3 R4, P0, R131, R2, RZ ;  /* 0x0000000283047210 */ /* 0x002fc80007f1e0ff */
[----:B------:R-:W-:Y:S01]  /*75d0*/  LEA.HI.X.SX32 R5, R138, R3, 0x2, P0 ;  /* 0x000000038a057211 */ /* 0x000fe200000f16ff */
[C---:B------:R-:W-:Y:S01]  /*75e0*/  IMAD R140, R197.reuse, 0x13, RZ ;  /* 0x00000013c58c7824 */ /* 0x040fe200078e02ff */
[----:B------:R1:W-:Y:S04]  /*75f0*/  STL.64 [R1+0x148], R126 ;  /* 0x0001487e01007387 */ /* 0x0003e80000100a00 */
[----:B------:R2:W-:Y:S01]  /*7600*/  STL.64 [R1+0x140], R4 ;  /* 0x0001400401007387 */ /* 0x0005e20000100a00 */
[----:B------:R-:W-:Y:S01]  /*7610*/  IMAD R139, R197, 0x54, RZ ;  /* 0x00000054c58b7824 */ /* 0x000fe200078e02ff */
[-C--:B-1----:R-:W-:Y:S02]  /*7620*/  IADD3 R126, P4, R134, R2.reuse, RZ ;  /* 0x00000002867e7210 */ /* 0x082fe40007f9e0ff */
[----:B--2---:R-:W-:-:S02]  /*7630*/  IADD3 R4, P0, R136, R2, RZ ;  /* 0x0000000288047210 */ /* 0x004fc40007f1e0ff */
[-C--:B------:R-:W-:Y:S01]  /*7640*/  LEA.HI.X.SX32 R127, R140, R3.reuse, 0x2, P4 ;  /* 0x000000038c7f7211 */ /* 0x080fe200020f16ff */
[C---:B------:R-:W-:Y:S01]  /*7650*/  IMAD R142, R197.reuse, 0x58, RZ ;  /* 0x00000058c58e7824 */ /* 0x040fe200078e02ff */
[----:B------:R-:W-:Y:S01]  /*7660*/  LEA.HI.X.SX32 R5, R54, R3, 0x2, P0 ;  /* 0x0000000336057211 */ /* 0x000fe200000f16ff */
[C---:B------:R-:W-:Y:S02]  /*7670*/  IMAD R144, R197.reuse, 0x15, RZ ;  /* 0x00000015c5907824 */ /* 0x040fe400078e02ff */
[----:B------:R1:W-:Y:S01]  /*7680*/  STL.64 [R1+0x138], R126 ;  /* 0x0001387e01007387 */ /* 0x0003e20000100a00 */
[----:B------:R-:W-:-:S03]  /*7690*/  IMAD R147, R197, 0x16, RZ ;  /* 0x00000016c5937824 */ /* 0x000fc600078e02ff */
[----:B------:R2:W-:Y:S01]  /*76a0*/  STL.64 [R1+0x130], R4 ;  /* 0x0001300401007387 */ /* 0x0005e20000100a00 */
[----:B------:R-:W-:Y:S01]  /*76b0*/  IMAD R143, R197, 0x5c, RZ ;  /* 0x0000005cc58f7824 */ /* 0x000fe200078e02ff */
[-C--:B-1----:R-:W-:Y:S02]  /*76c0*/  IADD3 R126, P4, R139, R2.reuse, RZ ;  /* 0x000000028b7e7210 */ /* 0x082fe40007f9e0ff */
[-C--:B--2---:R-:W-:Y:S02]  /*76d0*/  IADD3 R4, P0, R142, R2.reuse, RZ ;  /* 0x000000028e047210 */ /* 0x084fe40007f1e0ff */
[-C--:B------:R-:W-:Y:S01]  /*76e0*/  LEA.HI.X.SX32 R127, R144, R3.reuse, 0x2, P4 ;  /* 0x00000003907f7211 */ /* 0x080fe200020f16ff */
[----:B------:R-:W-:Y:S01]  /*76f0*/  IMAD R146, R197, 0x60, RZ ;  /* 0x00000060c5927824 */ /* 0x000fe200078e02ff */
        /* <DEDUP_REMOVED lines=44> */
[----:B--2---:R-:W-:Y:S02]  /*79c0*/  LEA R4, P0, R197, R2, 0x7 ;  /* 0x00000002c5047211 */ /* 0x004fe400078038ff */
[-C--:B------:R-:W-:Y:S01]  /*79d0*/  LEA.HI.X.SX32 R127, R167, R3.reuse, 0x2, P4 ;  /* 0x00000003a77f7211 */ /* 0x080fe200020f16ff */
[C---:B------:R-:W-:Y:S01]  /*79e0*/  IMAD R168, R197.reuse, 0x88, RZ ;  /* 0x00000088c5a87824 */ /* 0x040fe200078e02ff */
[----:B------:R-:W-:Y:S01]  /*79f0*/  LEA.HI.X.SX32 R5, R170, R3, 0x2, P0 ;  /* 0x00000003aa057211 */ /* 0x000fe200000f16ff */
[----:B------:R-:W-:Y:S01]  /*7a00*/  STL [R1+0x920], R196 ;  /* 0x000920c401007387 */ /* 0x000fe20000100800 */
[----:B------:R-:W-:-:S02]  /*7a10*/  IMAD R172, R197, 0x21, RZ ;  /* 0x00000021c5ac7824 */ /* 0x000fc400078e02ff */
[C---:B------:R-:W-:Y:S01]  /*7a20*/  IMAD R175, R197.reuse, 0x22, RZ ;  /* 0x00000022c5af7824 */ /* 0x040fe200078e02ff */
[----:B------:R1:W-:Y:S04]  /*7a30*/  STL.64 [R1+0xd8], R126 ;  /* 0x0000d87e01007387 */ /* 0x0003e80000100a00 */
[----:B------:R2:W-:Y:S01]  /*7a40*/  STL.64 [R1+0xd0], R4 ;  /* 0x0000d00401007387 */ /* 0x0005e20000100a00 */
[C---:B------:R-:W-:Y:S01]  /*7a50*/  IMAD R171, R197.reuse, 0x8c, RZ ;  /* 0x0000008cc5ab7824 */ /* 0x040fe200078e02ff */
[-C--:B-1----:R-:W-:Y:S02]  /*7a60*/  IADD3 R126, P4, R166, R2.reuse, RZ ;  /* 0x00000002a67e7210 */ /* 0x082fe40007f9e0ff */
[----:B--2---:R-:W-:Y:S02]  /*7a70*/  IADD3 R4, P0, R168, R2, RZ ;  /* 0x00000002a8047210 */ /* 0x004fe40007f1e0ff */
[-C--:B------:R-:W-:Y:S01]  /*7a80*/  LEA.HI.X.SX32 R127, R172, R3.reuse, 0x2, P4 ;  /* 0x00000003ac7f7211 */ /* 0x080fe200020f16ff */
[----:B------:R-:W-:Y:S01]  /*7a90*/  IMAD R174, R197, 0x90, RZ ;  /* 0x00000090c5ae7824 */ /* 0x000fe200078e02ff */
[----:B------:R-:W-:Y:S01]  /*7aa0*/  LEA.HI.X.SX32 R5, R175, R3, 0x2, P0 ;  /* 0x00000003af057211 */ /* 0x000fe200000f16ff */
[----:B------:R-:W-:-:S02]  /*7ab0*/  IMAD R178, R197, 0x23, RZ ;  /* 0x00000023c5b27824 */ /* 0x000fc400078e02ff */
[----:B------:R1:W-:Y:S04]  /*7ac0*/  STL.64 [R1+0xc8], R126 ;  /* 0x0000c87e01007387 */ /* 0x0003e80000100a00 */
[----:B------:R2:W-:Y:S01]  /*7ad0*/  STL.64 [R1+0xc0], R4 ;  /* 0x0000c00401007387 */ /* 0x0005e20000100a00 */
[----:B------:R-:W-:Y:S01]  /*7ae0*/  IMAD R176, R197, 0x94, RZ ;  /* 0x00000094c5b07824 */ /* 0x000fe200078e02ff */
[-C--:B-1----:R-:W-:Y:S02]  /*7af0*/  IADD3 R126, P4, R171, R2.reuse, RZ ;  /* 0x00000002ab7e7210 */ /* 0x082fe40007f9e0ff */
[----:B--2---:R-:W-:Y:S02]  /*7b00*/  IADD3 R4, P0, R174, R2, RZ ;  /* 0x00000002ae047210 */ /* 0x004fe40007f1e0ff */
[-C--:B------:R-:W-:Y:S01]  /*7b10*/  LEA.HI.X.SX32 R127, R178, R3.reuse, 0x2, P4 ;  /* 0x00000003b27f7211 */ /* 0x080fe200020f16ff */
[C---:B------:R-:W-:Y:S01]  /*7b20*/  IMAD R179, R197.reuse, 0x98, RZ ;  /* 0x00000098c5b37824 */ /* 0x040fe200078e02ff */
[----:B------:R-:W-:Y:S01]  /*7b30*/  LEA.HI.X.SX32 R5, R66, R3, 0x2, P0 ;  /* 0x0000000342057211 */ /* 0x000fe200000f16ff */
[----:B------:R-:W-:-:S02]  /*7b40*/  IMAD R182, R197, 0x25, RZ ;  /* 0x00000025c5b67824 */ /* 0x000fc400078e02ff */
        /* <DEDUP_REMOVED lines=37> */
[----:B------:R-:W-:Y:S04]  /*7da0*/  STL.64 [R1+0x1f8], R126 ;  /* 0x0001f87e01007387 */ /* 0x000fe80000100a00 */
[----:B------:R1:W-:Y:S01]  /*7db0*/  STL.64 [R1+0x80], R4 ;  /* 0x0000800401007387 */ /* 0x0003e20000100a00 */
[----:B------:R-:W-:-:S02]  /*7dc0*/  IMAD R195, R197, 0xb4, RZ ;  /* 0x000000b4c5c37824 */ /* 0x000fc400078e02ff */
[----:B------:R-:W-:Y:S01]  /*7dd0*/  IMAD R204, R197, 0xc0, RZ ;  /* 0x000000c0c5cc7824 */ /* 0x000fe200078e02ff */
[----:B-1----:R-:W-:-:S04]  /*7de0*/  IADD3 R4, P0, R201, R2, RZ ;  /* 0x00000002c9047210 */ /* 0x002fc80007f1e0ff */
[-C--:B------:R-:W-:Y:S01]  /*7df0*/  LEA.HI.X.SX32 R5, R205, R3.reuse, 0x2, P0 ;  /* 0x00000003cd057211 */ /* 0x080fe200000f16ff */
[----:B------:R-:W-:Y:S01]  /*7e00*/  IMAD R203, R197, 0x2d, RZ ;  /* 0x0000002dc5cb7824 */ /* 0x000fe200078e02ff */
[-C--:B------:R-:W-:Y:S01]  /*7e10*/  IADD3 R126, P4, R195, R2.reuse, RZ ;  /* 0x00000002c37e7210 */ /* 0x080fe20007f9e0ff */
[C---:B------:R-:W-:Y:S02]  /*7e20*/  IMAD R202, R197.reuse, 0xbc, RZ ;  /* 0x000000bcc5ca7824 */ /* 0x040fe400078e02ff */
[----:B------:R1:W-:Y:S01]  /*7e30*/  STL.64 [R1+0x70], R4 ;  /* 0x0000700401007387 */ /* 0x0003e20000100a00 */
[----:B------:R-:W-:Y:S01]  /*7e40*/  IMAD R207, R197, 0x2f, RZ ;  /* 0x0000002fc5cf7824 */ /* 0x000fe200078e02ff */
[----:B------:R-:W-:Y:S01]  /*7e50*/  LEA.HI.X.SX32 R127, R203, R3, 0x2, P4 ;  /* 0x00000003cb7f7211 */ /* 0x000fe200020f16ff */
[C---:B------:R-:W-:Y:S01]  /*7e60*/  IMAD R206, R197.reuse, 0xc4, RZ ;  /* 0x000000c4c5ce7824 */ /* 0x040fe200078e02ff */
[-C--:B------:R-:W-:Y:S01]  /*7e70*/  IADD3 R196, P4, R202, R2.reuse, RZ ;  /* 0x00000002cac47210 */ /* 0x080fe20007f9e0ff */
[C---:B------:R-:W-:Y:S01]  /*7e80*/  IMAD R208, R197.reuse, 0xc8, RZ ;  /* 0x000000c8c5d07824 */ /* 0x040fe200078e02ff */
[----:B-1----:R-:W-:Y:S01]  /*7e90*/  IADD3 R4, P0, R204, R2, RZ ;  /* 0x00000002cc047210 */ /* 0x002fe20007f1e0ff */
[----:B------:R-:W-:-:S03]  /*7ea0*/  IMAD R211, R197, 0x31, RZ ;  /* 0x00000031c5d37824 */ /* 0x000fc600078e02ff */
[----:B------:R-:W-:Y:S01]  /*7eb0*/  LEA.HI.X.SX32 R5, R78, R3, 0x2, P0 ;  /* 0x000000034e057211 */ /* 0x000fe200000f16ff */
[C---:B------:R-:W-:Y:S01]  /*7ec0*/  IMAD R214, R197.reuse, 0x32, RZ ;  /* 0x00000032c5d67824 */ /* 0x040fe200078e02ff */
[----:B------:R1:W-:Y:S01]  /*7ed0*/  STL.64 [R1+0x78], R126 ;  /* 0x0000787e01007387 */ /* 0x0003e20000100a00 */
[C---:B------:R-:W-:Y:S02]  /*7ee0*/  IMAD R216, R197.reuse, 0x33, RZ ;  /* 0x00000033c5d87824 */ /* 0x040fe400078e02ff */
[C---:B------:R-:W-:Y:S02]  /*7ef0*/  IMAD R210, R197.reuse, 0xcc, RZ ;  /* 0x000000ccc5d27824 */ /* 0x040fe400078e02ff */
[C---:B------:R-:W-:Y:S02]  /*7f00*/  IMAD R212, R197.reuse, 0xd0, RZ ;  /* 0x000000d0c5d47824 */ /* 0x040fe400078e02ff */
[C---:B------:R-:W-:Y:S02]  /*7f10*/  IMAD R220, R197.reuse, 0x35, RZ ;  /* 0x00000035c5dc7824 */ /* 0x040fe400078e02ff */
[----:B------:R-:W-:-:S02]  /*7f20*/  IMAD R215, R197, 0xd4, RZ ;  /* 0x000000d4c5d77824 */ /* 0x000fc400078e02ff */
[C---:B------:R-:W-:Y:S02]  /*7f30*/  IMAD R223, R197.reuse, 0x36, RZ ;  /* 0x00000036c5df7824 */ /* 0x040fe400078e02ff */
        /* <DEDUP_REMOVED lines=16> */
[----:B------:R-:W-:Y:S01]  /*8040*/  IMAD R234, R197, 0xfc, RZ ;  /* 0x000000fcc5ea7824 */ /* 0x000fe200078e02ff */
[----:B------:R-:W-:Y:S01]  /*8050*/  LEA.HI.X.SX32 R197, R207, R3, 0x2, P4 ;  /* 0x00000003cfc57211 */ /* 0x000fe200020f16ff */
[----:B------:R2:W-:Y:S01]  /*8060*/  STL.64 [R1+0x68], R4 ;  /* 0x0000680401007387 */ /* 0x0005e20000100a00 */
[----:B-1----:R-:W-:-:S04]  /*8070*/  IADD3 R126, P4, R206, R2, RZ ;  /* 0x00000002ce7e7210 */ /* 0x002fc80007f9e0ff */
[----:B------:R-:W-:Y:S01]  /*8080*/  LEA.HI.X.SX32 R127, R211, R3, 0x2, P4 ;  /* 0x00000003d37f7211 */ /* 0x000fe200020f16ff */
[----:B------:R-:W-:Y:S01]  /*8090*/  STL.64 [R1+0x200], R196 ;  /* 0x000200c401007387 */ /* 0x000fe20000100a00 */
[----:B--2---:R-:W-:-:S03]  /*80a0*/  IADD3 R4, P0, R208, R2, RZ ;  /* 0x00000002d0047210 */ /* 0x004fc60007f1e0ff */
[----:B------:R-:W-:Y:S01]  /*80b0*/  STL.64 [R1+0x928], R196 ;  /* 0x000928c401007387 */ /* 0x000fe20000100a00 */
[----:B------:R-:W-:-:S03]  /*80c0*/  LEA.HI.X.SX32 R5, R214, R3, 0x2, P0 ;  /* 0x00000003d6057211 */ /* 0x000fc600000f16ff */
[----:B------:R1:W-:Y:S04]  /*80d0*/  STL.64 [R1+0x60], R126 ;  /* 0x0000607e01007387 */ /* 0x0003e80000100a00 */
[----:B------:R2:W-:Y:S01]  /*80e0*/  STL.64 [R1+0x58], R4 ;  /* 0x0000580401007387 */ /* 0x0005e20000100a00 */
[-C--:B-1----:R-:W-:Y:S02]  /*80f0*/  IADD3 R126, P4, R210, R2.reuse, RZ ;  /* 0x00000002d27e7210 */ /* 0x082fe40007f9e0ff */
[----:B--2---:R-:W-:Y:S02]  /*8100*/  IADD3 R4, P0, R212, R2, RZ ;  /* 0x00000002d4047210 */ /* 0x004fe40007f1e0ff */
[-C--:B------:R-:W-:Y:S02]  /*8110*/  LEA.HI.X.SX32 R127, R216, R3.reuse, 0x2, P4 ;  /* 0x00000003d87f7211 */ /* 0x080fe400020f16ff */
        /* <DEDUP_REMOVED lines=24> */
[----:B------:R-:W-:-:S02]  /*82a0*/  LEA.HI.X.SX32 R5, R90, R3, 0x2, P0 ;  /* 0x000000035a057211 */ /* 0x000fc400000f16ff */
[----:B------:R-:W-:-:S03]  /*82b0*/  IADD3 R130, P4, R231, R2, RZ ;  /* 0x00000002e7827210 */ /* 0x000fc60007f9e0ff */
[----:B------:R1:W-:Y:S01]  /*82c0*/  STL.64 [R1+0x20], R4 ;  /* 0x0000200401007387 */ /* 0x0003e20000100a00 */
[----:B------:R-:W-:Y:S01]  /*82d0*/  LEA.HI.X.SX32 R131, R235, R3, 0x2, P4 ;  /* 0x00000003eb837211 */ /* 0x000fe200020f16ff */
[----:B------:R-:W-:Y:S02]  /*82e0*/  IMAD R34, R34, c[0x0][0x190], RZ ;  /* 0x0000640022227a24 */ /* 0x000fe400078e02ff */
[----:B------:R-:W-:Y:S04]  /*82f0*/  STL.64 [R1+0x220], R126 ;  /* 0x0002207e01007387 */ /* 0x000fe80000100a00 */
[----:B------:R2:W-:Y:S01]  /*8300*/  STL.64 [R1+0x18], R130 ;  /* 0x0000188201007387 */ /* 0x0005e20000100a00 */
[----:B-1----:R-:W-:-:S04]  /*8310*/  IADD3 R4, P0, R233, R2, RZ ;  /* 0x00000002e9047210 */ /* 0x002fc80007f1e0ff */
[-C--:B------:R-:W-:Y:S02]  /*8320*/  LEA.HI.X.SX32 R5, R236, R3.reuse, 0x2, P0 ;  /* 0x00000003ec057211 */ /* 0x080fe400000f16ff */
[----:B--2---:R-:W-:Y:S01]  /*8330*/  IADD3 R130, P4, R234, R2, RZ ;  /* 0x00000002ea827210 */ /* 0x004fe20007f9e0ff */
[----:B------:R-:W-:Y:S02]  /*8340*/  IMAD R30, R30, c[0x0][0x190], RZ ;  /* 0x000064001e1e7a24 */ /* 0x000fe400078e02ff */
[----:B------:R1:W-:Y:S01]  /*8350*/  STL.64 [R1+0x10], R4 ;  /* 0x0000100401007387 */ /* 0x0003e20000100a00 */
[----:B------:R-:W-:Y:S01]  /*8360*/  IMAD R22, R22, c[0x0][0x190], RZ ;  /* 0x0000640016167a24 */ /* 0x000fe200078e02ff */
[----:B------:R-:W-:Y:S02]  /*8370*/  LEA.HI.X.SX32 R131, R237, R3, 0x2, P4 ;  /* 0x00000003ed837211 */ /* 0x000fe400020f16ff */
[----:B------:R-:W-:-:S03]  /*8380*/  LEA R134, P4, R30, R250, 0x2 ;  /* 0x000000fa1e867211 */ /* 0x000fc600078810ff */
[----:B------:R2:W-:Y:S01]  /*8390*/  STL.64 [R1+0x218], R130 ;  /* 0x0002188201007387 */ /* 0x0005e20000100a00 */
[----:B-1----:R-:W-:-:S04]  /*83a0*/  LEA R4, P0, R34, R250, 0x2 ;  /* 0x000000fa22047211 */ /* 0x002fc800078010ff */
[----:B------:R-:W-:Y:S02]  /*83b0*/  LEA.HI.X.SX32 R5, R34, R0, 0x2, P0 ;  /* 0x0000000022057211 */ /* 0x000fe400000f16ff */
[----:B--2---:R-:W-:Y:S01]  /*83c0*/  LEA R130, P0, R22, R250, 0x2 ;  /* 0x000000fa16827211 */ /* 0x004fe200078010ff */
[----:B------:R-:W-:Y:S01]  /*83d0*/  IMAD R18, R18, c[0x0][0x190], RZ ;  /* 0x0000640012127a24 */ /* 0x000fe200078e02ff */
[-C--:B------:R-:W-:Y:S01]  /*83e0*/  LEA.HI.X.SX32 R135, R30, R0.reuse, 0x2, P4 ;  /* 0x000000001e877211 */ /* 0x080fe200020f16ff */
[----:B------:R-:W-:Y:S01]  /*83f0*/  IMAD R6, R6, c[0x0][0x190], RZ ;  /* 0x0000640006067a24 */ /* 0x000fe200078e02ff */
[----:B------:R-:W-:Y:S01]  /*8400*/  LEA.HI.X.SX32 R131, R22, R0, 0x2, P0 ;  /* 0x0000000016837211 */ /* 0x000fe200000f16ff */
[----:B------:R-:W-:Y:S04]  /*8410*/  STL.64 [R1+0x1e8], R4 ;  /* 0x0001e80401007387 */ /* 0x000fe80000100a00 */
[----:B------:R-:W-:Y:S01]  /*8420*/  STL.64 [R1+0x900], R4 ;  /* 0x0009000401007387 */ /* 0x000fe20000100a00 */
[----:B------:R-:W-:-:S03]  /*8430*/  IMAD R10, R10, c[0x0][0x190], RZ ;  /* 0x000064000a0a7a24 */ /* 0x000fc600078e02ff */
[----:B------:R1:W-:Y:S04]  /*8440*/  STL.64 [R1+0x1e0], R134 ;  /* 0x0001e08601007387 */ /* 0x0003e80000100a00 */
[----:B------:R2:W-:Y:S01]  /*8450*/  STL.64 [R1+0x1d8], R130 ;  /* 0x0001d88201007387 */ /* 0x0005e20000100a00 */
[----:B------:R-:W-:Y:S01]  /*8460*/  IMAD R7, R7, c[0x0][0x190], RZ ;  /* 0x0000640007077a24 */ /* 0x000fe200078e02ff */
[-C--:B-1----:R-:W-:Y:S02]  /*8470*/  LEA R134, P4, R18, R250.reuse, 0x2 ;  /* 0x000000fa12867211 */ /* 0x082fe400078810ff */
[----:B--2---:R-:W-:Y:S02]  /*8480*/  LEA R130, P0, R6, R250, 0x2 ;  /* 0x000000fa06827211 */ /* 0x004fe400078010ff */
[----:B------:R-:W-:-:S02]  /*8490*/  LEA.HI.X.SX32 R135, R18, R0, 0x2, P4 ;  /* 0x0000000012877211 */ /* 0x000fc400020f16ff */
[----:B------:R-:W-:Y:S01]  /*84a0*/  LEA.HI.X.SX32 R131, R6, R0, 0x2, P0 ;  /* 0x0000000006837211 */ /* 0x000fe200000f16ff */
[----:B------:R-:W-:Y:S01]  /*84b0*/  IMAD R12, R12, c[0x0][0x190], RZ ;  /* 0x000064000c0c7a24 */ /* 0x000fe200078e02ff */
[CC--:B------:R-:W-:Y:S01]  /*84c0*/  LEA R4, P4, R10.reuse, R250.reuse, 0x2 ;  /* 0x000000fa0a047211 */ /* 0x0c0fe200078810ff */
[----:B------:R-:W-:Y:S01]  /*84d0*/  IMAD R11, R11, c[0x0][0x190], RZ ;  /* 0x000064000b0b7a24 */ /* 0x000fe200078e02ff */
[C---:B------:R-:W-:Y:S01]  /*84e0*/  LEA R6, P0, R7.reuse, R250, 0x2 ;  /* 0x000000fa07067211 */ /* 0x040fe200078010ff */
[----:B------:R-:W-:Y:S01]  /*84f0*/  STL.64 [R1+0x1d0], R134 ;  /* 0x0001d08601007387 */ /* 0x000fe20000100a00 */
[-C--:B------:R-:W-:Y:S01]  /*8500*/  LEA.HI.X.SX32 R5, R10, R0.reuse, 0x2, P4 ;  /* 0x000000000a057211 */ /* 0x080fe200020f16ff */
[----:B------:R-:W-:Y:S02]  /*8510*/  IMAD R16, R16, c[0x0][0x190], RZ ;  /* 0x0000640010107a24 */ /* 0x000fe400078e02ff */
[----:B------:R1:W-:Y:S01]  /*8520*/  STL.64 [R1+0x8], R130 ;  /* 0x0000088201007387 */ /* 0x0003e20000100a00 */
[----:B------:R-:W-:Y:S01]  /*8530*/  LEA.HI.X.SX32 R7, R7, R0, 0x2, P0 ;  /* 0x0000000007077211 */ /* 0x000fe200000f16ff */
[----:B------:R-:W-:Y:S01]  /*8540*/  IMAD R15, R15, c[0x0][0x190], RZ ;  /* 0x000064000f0f7a24 */ /* 0x000fe200078e02ff */
[----:B------:R-:W-:Y:S01]  /*8550*/  LEA R10, P0, R11, R250, 0x2 ;  /* 0x000000fa0b0a7211 */ /* 0x000fe200078010ff */
[----:B------:R-:W-:-:S02]  /*8560*/  IMAD R136, R9, c[0x0][0x190], RZ ;  /* 0x0000640009887a24 */ /* 0x000fc400078e02ff */
[----:B------:R-:W-:Y:S02]  /*8570*/  IMAD R20, R20, c[0x0][0x190], RZ ;  /* 0x0000640014147a24 */ /* 0x000fe400078e02ff */
[----:B-1----:R-:W-:Y:S01]  /*8580*/  IMAD R131, R8, c[0x0][0x190], RZ ;  /* 0x0000640008837a24 */ /* 0x002fe200078e02ff */
[----:B------:R-:W-:Y:S01]  /*8590*/  LEA R8, P4, R12, R250, 0x2 ;  /* 0x000000fa0c087211 */ /* 0x000fe200078810ff */
[----:B------:R-:W-:Y:S01]  /*85a0*/  IMAD R132, R14, c[0x0][0x190], RZ ;  /* 0x000064000e847a24 */ /* 0x000fe200078e02ff */
[-C--:B------:R-:W-:Y:S02]  /*85b0*/  LEA.HI.X.SX32 R11, R11, R0.reuse, 0x2, P0 ;  /* 0x000000000b0b7211 */ /* 0x080fe400000f16ff */
[----:B------:R-:W-:Y:S02]  /*85c0*/  LEA.HI.X.SX32 R9, R12, R0, 0x2, P4 ;  /* 0x000000000c097211 */ /* 0x000fe400020f16ff */
[CC--:B------:R-:W-:Y:S01]  /*85d0*/  LEA R12, P4, R16.reuse, R250.reuse, 0x2 ;  /* 0x000000fa100c7211 */ /* 0x0c0fe200078810ff */
[----:B------:R-:W-:Y:S01]  /*85e0*/  IMAD R19, R19, c[0x0][0x190], RZ ;  /* 0x0000640013137a24 */ /* 0x000fe200078e02ff */
[----:B------:R-:W-:Y:S01]  /*85f0*/  LEA R14, P0, R15, R250, 0x2 ;  /* 0x000000fa0f0e7211 */ /* 0x000fe200078010ff */
[----:B------:R-:W-:Y:S01]  /*8600*/  IMAD R135, R13, c[0x0][0x190], RZ ;  /* 0x000064000d877a24 */ /* 0x000fe200078e02ff */
[----:B------:R-:W-:Y:S01]  /*8610*/  LEA.HI.X.SX32 R13, R16, R0, 0x2, P4 ;  /* 0x00000000100d7211 */ /* 0x000fe200020f16ff */
[----:B------:R-:W-:Y:S01]  /*8620*/  IMAD R24, R24, c[0x0][0x190], RZ ;  /* 0x0000640018187a24 */ /* 0x000fe200078e02ff */
[----:B------:R-:W-:Y:S01]  /*8630*/  LEA R16, P4, R20, R250, 0x2 ;  /* 0x000000fa14107211 */ /* 0x000fe200078810ff */
[----:B------:R-:W-:Y:S01]  /*8640*/  IMAD R23, R23, c[0x0][0x190], RZ ;  /* 0x0000640017177a24 */ /* 0x000fe200078e02ff */
[----:B------:R-:W-:Y:S01]  /*8650*/  LEA.HI.X.SX32 R15, R15, R0, 0x2, P0 ;  /* 0x000000000f0f7211 */ /* 0x000fe200000f16ff */
[----:B------:R-:W-:Y:S01]  /*8660*/  IMAD R140, R17, c[0x0][0x190], RZ ;  /* 0x00006400118c7a24 */ /* 0x000fe200078e02ff */
[----:B------:R-:W-:Y:S01]  /*8670*/  LEA R18, P0, R19, R250, 0x2 ;  /* 0x000000fa13127211 */ /* 0x000fe200078010ff */
[----:B------:R-:W-:Y:S01]  /*8680*/  IMAD R28, R28, c[0x0][0x190], RZ ;  /* 0x000064001c1c7a24 */ /* 0x000fe200078e02ff */
[----:B------:R-:W-:-:S02]  /*8690*/  LEA.HI.X.SX32 R17, R20, R0, 0x2, P4 ;  /* 0x0000000014117211 */ /* 0x000fc400020f16ff */
        /* <DEDUP_REMOVED lines=21> */
[----:B------:R-:W-:Y:S02]  /*87f0*/  LEA.HI.X.SX32 R29, R32, R0, 0x2, P4 ;  /* 0x00000000201d7211 */ /* 0x000fe400020f16ff */
        /* <DEDUP_REMOVED lines=86> */
[C---:B------:R-:W-:Y:S01]  /*8d60*/  LEA R80, P4, R84.reuse, R250, 0x2 ;  /* 0x000000fa54507211 */ /* 0x040fe200078810ff */
        /* <DEDUP_REMOVED lines=62> */
[----:B------:R-:W-:Y:S02]  /*9150*/  LEA R116, P4, R119, R250, 0x2 ;  /* 0x000000fa77747211 */ /* 0x000fe400078810ff */
[----:B------:R-:W-:Y:S01]  /*9160*/  LEA.HI.X.SX32 R115, R118, R0, 0x2, P0 ;  /* 0x0000000076737211 */ /* 0x000fe200000f16ff */
[----:B------:R-:W-:Y:S01]  /*9170*/  IMAD R190, R117, c[0x0][0x190], RZ ;  /* 0x0000640075be7a24 */ /* 0x000fe200078e02ff */
[C---:B------:R-:W-:Y:S02]  /*9180*/  LEA R118, P0, R122.reuse, R250, 0x2 ;  /* 0x000000fa7a767211 */ /* 0x040fe400078010ff */
[----:B------:R-:W-:Y:S02]  /*9190*/  LEA.HI.X.SX32 R117, R119, R0, 0x2, P4 ;  /* 0x0000000077757211 */ /* 0x000fe400020f16ff */
[----:B------:R-:W-:Y:S02]  /*91a0*/  LEA R120, P4, R123, R250, 0x2 ;  /* 0x000000fa7b787211 */ /* 0x000fe400078810ff */
[----:B------:R-:W-:Y:S01]  /*91b0*/  LEA.HI.X.SX32 R119, R122, R0, 0x2, P0 ;  /* 0x000000007a777211 */ /* 0x000fe200000f16ff */
[----:B------:R-:W-:Y:S01]  /*91c0*/  IMAD R191, R121, c[0x0][0x190], RZ ;  /* 0x0000640079bf7a24 */ /* 0x000fe200078e02ff */
[----:B------:R-:W-:-:S02]  /*91d0*/  LEA R122, P0, R126, R250, 0x2 ;  /* 0x000000fa7e7a7211 */ /* 0x000fc400078010ff */
[----:B------:R-:W-:Y:S02]  /*91e0*/  LEA.HI.X.SX32 R121, R123, R0, 0x2, P4 ;  /* 0x000000007b797211 */ /* 0x000fe400020f16ff */
[----:B------:R-:W-:Y:S02]  /*91f0*/  LEA R124, P4, R128, R250, 0x2 ;  /* 0x000000fa807c7211 */ /* 0x000fe400078810ff */
[----:B------:R-:W-:Y:S01]  /*9200*/  LEA.HI.X.SX32 R123, R126, R0, 0x2, P0 ;  /* 0x000000007e7b7211 */ /* 0x000fe200000f16ff */
[----:B------:R-:W-:Y:S01]  /*9210*/  IMAD R194, R125, c[0x0][0x190], RZ ;  /* 0x000064007dc27a24 */ /* 0x000fe200078e02ff */
[----:B------:R-:W-:Y:S02]  /*9220*/  LEA R126, P0, R127, R250, 0x2 ;  /* 0x000000fa7f7e7211 */ /* 0x000fe400078010ff */
[----:B------:R-:W-:Y:S02]  /*9230*/  LEA.HI.X.SX32 R125, R128, R0, 0x2, P4 ;  /* 0x00000000807d7211 */ /* 0x000fe400020f16ff */
[----:B------:R-:W-:-:S02]  /*9240*/  LEA R128, P4, R132, R250, 0x2 ;  /* 0x000000fa84807211 */ /* 0x000fc400078810ff */
        /* <DEDUP_REMOVED lines=9> */
[C---:B------:R-:W-:Y:S02]  /*92e0*/  LEA R136, P4, R140.reuse, R250, 0x2 ;  /* 0x000000fa8c887211 */ /* 0x040fe400078810ff */
        /* <DEDUP_REMOVED lines=75> */
[----:B------:R-:W-:Y:S02]  /*97a0*/  LEA.HI.X.SX32 R195, R201, R0, 0x2, P0 ;  /* 0x00000000c9c37211 */ /* 0x000fe400000f16ff */
[----:B------:R-:W-:Y:S02]  /*97b0*/  LEA R202, P0, R205, R250, 0x2 ;  /* 0x000000facdca7211 */ /* 0x000fe400078010ff */
[----:B------:R-:W-:Y:S02]  /*97c0*/  LEA.HI.X.SX32 R201, R203, R0, 0x2, P4 ;  /* 0x00000000cbc97211 */ /* 0x000fe400020f16ff */
[----:B------:R-:W-:-:S02]  /*97d0*/  LEA R204, P4, R207, R250, 0x2 ;  /* 0x000000facfcc7211 */ /* 0x000fc400078810ff */
[----:B------:R-:W-:Y:S02]  /*97e0*/  LEA.HI.X.SX32 R203, R205, R0, 0x2, P0 ;  /* 0x00000000cdcb7211 */ /* 0x000fe400000f16ff */
[----:B------:R-:W-:Y:S02]  /*97f0*/  LEA R206, P0, R210, R250, 0x2 ;  /* 0x000000fad2ce7211 */ /* 0x000fe400078010ff */
[----:B------:R-:W-:Y:S02]  /*9800*/  LEA.HI.X.SX32 R205, R207, R0, 0x2, P4 ;  /* 0x00000000cfcd7211 */ /* 0x000fe400020f16ff */
[----:B------:R-:W-:Y:S01]  /*9810*/  LEA R208, P4, R212, R250, 0x2 ;  /* 0x000000fad4d07211 */ /* 0x000fe200078810ff */
[----:B------:R-:W-:Y:S01]  /*9820*/  IMAD R231, R198, c[0x0][0x190], RZ ;  /* 0x00006400c6e77a24 */ /* 0x000fe200078e02ff */
        /* <DEDUP_REMOVED lines=21> */
[----:B------:R-:W-:Y:S01]  /*9980*/  LEA R226, P0, R227, R250, 0x2 ;  /* 0x000000fae3e27211 */ /* 0x000fe200078010ff */
[----:B------:R-:W-:Y:S01]  /*9990*/  IMAD R199, R199, c[0x0][0x190], RZ ;  /* 0x00006400c7c77a24 */ /* 0x000fe200078e02ff */
[----:B------:R-:W-:Y:S02]  /*99a0*/  LEA.HI.X.SX32 R225, R225, R0, 0x2, P4 ;  /* 0x00000000e1e17211 */ /* 0x000fe400020f16ff */
[----:B------:R-:W-:-:S02]  /*99b0*/  LEA R228, P4, R229, R250, 0x2 ;  /* 0x000000fae5e47211 */ /* 0x000fc400078810ff */
[----:B------:R-:W-:Y:S01]  /*99c0*/  LEA.HI.X.SX32 R227, R227, R0, 0x2, P0 ;  /* 0x00000000e3e37211 */ /* 0x000fe200000f16ff */
[----:B------:R-:W1:Y:S01]  /*99d0*/  S2R R197, SR_TID.X ;  /* 0x0000000000c57919 */ /* 0x000e620000002100 */
[----:B------:R-:W-:Y:S02]  /*99e0*/  LEA R230, P0, R231, R250, 0x2 ;  /* 0x000000fae7e67211 */ /* 0x000fe400078010ff */
[----:B------:R-:W-:Y:S02]  /*99f0*/  LEA.HI.X.SX32 R229, R229, R0, 0x2, P4 ;  /* 0x00000000e5e57211 */ /* 0x000fe400020f16ff */
[----:B------:R-:W-:Y:S02]  /*9a00*/  LEA R232, P4, R199, R250, 0x2 ;  /* 0x000000fac7e87211 */ /* 0x000fe400078810ff */
[----:B------:R-:W-:Y:S02]  /*9a10*/  LEA.HI.X.SX32 R231, R231, R0, 0x2, P0 ;  /* 0x00000000e7e77211 */ /* 0x000fe400000f16ff */
[----:B------:R-:W-:-:S02]  /*9a20*/  LEA R234, P0, R198, R250, 0x2 ;  /* 0x000000fac6ea7211 */ /* 0x000fc400078010ff */
[----:B------:R-:W-:Y:S02]  /*9a30*/  LEA.HI.X.SX32 R233, R199, R0, 0x2, P4 ;  /* 0x00000000c7e97211 */ /* 0x000fe400020f16ff */
[----:B------:R-:W-:Y:S01]  /*9a40*/  LEA R236, P4, R237, R250, 0x2 ;  /* 0x000000faedec7211 */ /* 0x000fe200078810ff */
[----:B------:R-:W-:Y:S01]  /*9a50*/  IMAD R243, R243, c[0x0][0x190], RZ ;  /* 0x00006400f3f37a24 */ /* 0x000fe200078e02ff */
[----:B------:R-:W-:Y:S01]  /*9a60*/  LEA.HI.X.SX32 R235, R198, R0, 0x2, P0 ;  /* 0x00000000c6eb7211 */ /* 0x000fe200000f16ff */
[----:B------:R2:W-:Y:S01]  /*9a70*/  STL.64 [R1], R4 ;  /* 0x0000000401007387 */ /* 0x0005e20000100a00 */
        /* <DEDUP_REMOVED lines=8> */
[----:B--2---:R-:W2:Y:S04]  /*9b00*/  LDL.64 R4, [R1+0x170] ;  /* 0x0001700001047983 */ /* 0x004ea80000100a00 */
[----:B------:R3:W-:Y:S01]  /*9b10*/  STL.64 [R1+0x908], R6 ;  /* 0x0009080601007387 */ /* 0x0007e20000100a00 */
[----:B------:R-:W-:Y:S01]  /*9b20*/  IMAD R198, R244, c[0x0][0x190], RZ ;  /* 0x00006400f4c67a24 */ /* 0x000fe200078e02ff */
[----:B------:R-:W-:Y:S02]  /*9b30*/  LEA.HI.X.SX32 R241, R241, R0, 0x2, P4 ;  /* 0x00000000f1f17211 */ /* 0x000fe400020f16ff */
[----:B------:R-:W-:Y:S02]  /*9b40*/  LEA R244, P4, R245, R250, 0x2 ;  /* 0x000000faf5f47211 */ /* 0x000fe400078810ff */
[----:B------:R-:W-:Y:S01]  /*9b50*/  LEA.HI.X.SX32 R243, R243, R0, 0x2, P0 ;  /* 0x00000000f3f37211 */ /* 0x000fe200000f16ff */
[----:B---3--:R-:W3:Y:S04]  /*9b60*/  LDL.64 R6, [R1+0x1b0] ;  /* 0x0001b00001067983 */ /* 0x008ee80000100a00 */
[----:B------:R-:W-:Y:S04]  /*9b70*/  STL.64 [R1+0x910], R8 ;  /* 0x0009100801007387 */ /* 0x000fe80000100a00 */
[----:B------:R-:W-:Y:S01]  /*9b80*/  STL.64 [R1+0x918], R10 ;  /* 0x0009180a01007387 */ /* 0x000fe20000100a00 */
[----:B------:R-:W-:-:S03]  /*9b90*/  LEA R246, P0, R247, R250, 0x2 ;  /* 0x000000faf7f67211 */ /* 0x000fc600078010ff */
[----:B------:R4:W-:Y:S01]  /*9ba0*/  STL.64 [R1+0x930], R12 ;  /* 0x0009300c01007387 */ /* 0x0009e20000100a00 */
[----:B------:R-:W-:Y:S02]  /*9bb0*/  LEA.HI.X.SX32 R245, R245, R0, 0x2, P4 ;  /* 0x00000000f5f57211 */ /* 0x000fe400020f16ff */
[----:B------:R-:W-:Y:S02]  /*9bc0*/  LEA R248, P4, R199, R250, 0x2 ;  /* 0x000000fac7f87211 */ /* 0x000fe400078810ff */
[----:B------:R-:W-:Y:S01]  /*9bd0*/  IADD3 R251, R252, -0x15, RZ ;  /* 0xffffffebfcfb7810 */ /* 0x000fe20007ffe0ff */
[----:B----4-:R-:W4:Y:S04]  /*9be0*/  LDL.64 R12, [R1+0x130] ;  /* 0x00013000010c7983 */ /* 0x010f280000100a00 */
[----:B------:R1:W-:Y:S01]  /*9bf0*/  STL.64 [R1+0x938], R14 ;  /* 0x0009380e01007387 */ /* 0x0003e20000100a00 */
[----:B------:R-:W-:-:S02]  /*9c00*/  LEA.HI.X.SX32 R247, R247, R0, 0x2, P0 ;  /* 0x00000000f7f77211 */ /* 0x000fc400000f16ff */
[----:B------:R-:W-:Y:S02]  /*9c10*/  LEA R250, P0, R198, R250, 0x2 ;  /* 0x000000fac6fa7211 */ /* 0x000fe400078010ff */
[----:B------:R-:W-:Y:S02]  /*9c20*/  IADD3 R196, R252, -0x19, RZ ;  /* 0xffffffe7fcc47810 */ /* 0x000fe40007ffe0ff */
[----:B-1----:R-:W-:Y:S01]  /*9c30*/  LOP3.LUT R197, R197, 0x3f, RZ, 0xc0, !PT ;  /* 0x0000003fc5c57812 */ /* 0x002fe200078ec0ff */
[----:B------:R-:W2:Y:S04]  /*9c40*/  LDL.64 R14, [R1+0x150] ;  /* 0x00015000010e7983 */ /* 0x000ea80000100a00 */
[----:B------:R1:W-:Y:S01]  /*9c50*/  STL.64 [R1+0x940], R16 ;  /* 0x0009401001007387 */ /* 0x0003e20000100a00 */
[----:B------:R-:W-:-:S02]  /*9c60*/  LEA.HI.X.SX32 R249, R199, R0, 0x2, P4 ;  /* 0x00000000c7f97211 */ /* 0x000fc400020f16ff */
[----:B------:R-:W-:Y:S01]  /*9c70*/  ISETP.GE.U32.AND P4, PT, R251, 0x7fffffac, PT ;  /* 0x7fffffacfb00780c */ /* 0x000fe20003f86070 */
[----:B------:R-:W-:Y:S01]  /*9c80*/  IMAD.SHL.U32 R199, R197, 0x4, RZ ;  /* 0x00000004c5c77824 */ /* 0x000fe200078e00ff */
[----:B------:R-:W-:Y:S01]  /*9c90*/  LEA.HI.X.SX32 R251, R198, R0, 0x2, P0 ;  /* 0x00000000c6fb7211 */ /* 0x000fe200000f16ff */
[----:B-1----:R-:W2:Y:S01]  /*9ca0*/  LDL.64 R16, [R1+0x190] ;  /* 0x0001900001107983 */ /* 0x002ea20000100a00 */
[----:B------:R-:W-:-:S03]  /*9cb0*/  ISETP.GE.U32.AND P0, PT, R196, 0x7fffffa8, PT ;  /* 0x7fffffa8c400780c */ /* 0x000fc60003f06070 */
[----:B------:R1:W-:Y:S04]  /*9cc0*/  STL.64 [R1+0x948], R18 ;  /* 0x0009481201007387 */ /* 0x0003e80000100a00 */
[----:B-1----:R-:W4:Y:S04]  /*9cd0*/  LDL.64 R18, [R1+0x110] ;  /* 0x0001100001127983 */ /* 0x002f280000100a00 */
[----:B------:R1:W-:Y:S04]  /*9ce0*/  STL.64 [R1+0x950], R20 ;  /* 0x0009501401007387 */ /* 0x0003e80000100a00 */
[----:B------:R-:W4:Y:S04]  /*9cf0*/  LDL.64 R10, [R1+0xf0] ;  /* 0x0000f000010a7983 */ /* 0x000f280000100a00 */
[----:B------:R-:W4:Y:S01]  /*9d00*/  LDL.64 R196, [R1+0xd0] ;  /* 0x0000d00001c47983 */ /* 0x000f220000100a00 */
[C---:B------:R-:W-:Y:S01]  /*9d10*/  IADD3 R0, R252.reuse, -0x1d, RZ ;  /* 0xffffffe3fc007810 */ /* 0x040fe20007ffe0ff */
[----:B------:R-:W-:Y:S01]  /*9d20*/  ULDC.64 UR8, c[0x0][0x118] ;  /* 0x0000460000087ab9 */ /* 0x000fe20000000a00 */
[----:B------:R-:W-:Y:S01]  /*9d30*/  IADD3 R198, R252, -0x21, RZ ;  /* 0xffffffdffcc67810 */ /* 0x000fe20007ffe0ff */
[----:B------:R2:W-:Y:S01]  /*9d40*/  LDGSTS.E [R199+0x10000], [R2.64], !P3 ;  /* 0x1000000002c77fae */ /* 0x0005e2000d921848 */
[----:B------:R-:W-:-:S03]  /*9d50*/  ISETP.GE.U32.AND P3, PT, R0, 0x7fffffa4, PT ;  /* 0x7fffffa40000780c */ /* 0x000fc60003f66070 */
[----:B------:R-:W4:Y:S04]  /*9d60*/  LDL.64 R8, [R1+0xb0] ;  /* 0x0000b00001087983 */ /* 0x000f280000100a00 */
[----:B-1----:R-:W4:Y:S04]  /*9d70*/  LDL.64 R20, [R1+0x108] ;  /* 0x0001080001147983 */ /* 0x002f280000100a00 */
[----:B---3--:R1:W-:Y:S01]  /*9d80*/  LDGSTS.E [R199+0x10400], [R6.64], !P5 ;  /* 0x1040000006c77fae */ /* 0x0083e2000e921848 */
[----:B------:R-:W-:-:S03]  /*9d90*/  ISETP.GE.U32.AND P5, PT, R198, 0x7fffffa0, PT ;  /* 0x7fffffa0c600780c */ /* 0x000fc60003fa6070 */
[----:B-1----:R-:W3:Y:S04]  /*9da0*/  LDL.64 R6, [R1+0x98] ;  /* 0x0000980001067983 */ /* 0x002ee80000100a00 */
[----:B--2---:R1:W-:Y:S04]  /*9db0*/  LDGSTS.E [R199+0x10800], [R16.64], !P2 ;  /* 0x1080000010c77fae */ /* 0x0043e8000d121848 */
[----:B------:R2:W-:Y:S04]  /*9dc0*/  LDGSTS.E [R199+0x10c00], [R4.64], !P6 ;  /* 0x10c0000004c77fae */ /* 0x0005e8000f121848 */
[----:B------:R4:W-:Y:S04]  /*9dd0*/  LDGSTS.E [R199+0x11000], [R14.64], !P1 ;  /* 0x110000000ec77fae */ /* 0x0009e8000c921848 */
[----:B-1----:R-:W3:Y:S04]  /*9de0*/  LDL.64 R16, [R1+0x80] ;  /* 0x0000800001107983 */ /* 0x002ee80000100a00 */
[----:B--2---:R-:W2:Y:S04]  /*9df0*/  LDL.64 R4, [R1+0x68] ;  /* 0x0000680001047983 */ /* 0x004ea80000100a00 */
[----:B----4-:R1:W-:Y:S04]  /*9e00*/  LDGSTS.E [R199+0x11400], [R12.64], !P4 ;  /* 0x114000000cc77fae */ /* 0x0103e8000e121848 */
[----:B------:R-:W4:Y:S04]  /*9e10*/  LDL.64 R14, [R1+0x50] ;  /* 0x00005000010e7983 */ /* 0x000f280000100a00 */
[----:B------:R1:W-:Y:S04]  /*9e20*/  LDGSTS.E [R199+0x11800], [R18.64], !P0 ;  /* 0x1180000012c77fae */ /* 0x0003e8000c121848 */
[----:B-1----:R-:W4:Y:S04]  /*9e30*/  LDL.64 R12, [R1+0x38] ;  /* 0x00003800010c7983 */ /* 0x002f280000100a00 */
[----:B------:R1:W-:Y:S04]  /*9e40*/  LDGSTS.E [R199+0x11c00], [R10.64], !P3 ;  /* 0x11c000000ac77fae */ /* 0x0003e8000d921848 */
[----:B------:R1:W-:Y:S01]  /*9e50*/  LDGSTS.E [R199+0x12000], [R196.64], !P5 ;  /* 0x12000000c4c77fae */ /* 0x0003e2000e921848 */
[----:B------:R-:W-:-:S02]  /*9e60*/  IADD3 R0, R252, -0x25, RZ ;  /* 0xffffffdbfc007810 */ /* 0x000fc40007ffe0ff */
[----:B------:R-:W-:Y:S01]  /*9e70*/  IADD3 R198, R252, -0x29, RZ ;  /* 0xffffffd7fcc67810 */ /* 0x000fe20007ffe0ff */
[----:B------:R-:W4:Y:S04]  /*9e80*/  LDL.64 R18, [R1+0xe8] ;  /* 0x0000e80001127983 */ /* 0x000f280000100a00 */
[----:B-1----:R-:W4:Y:S04]  /*9e90*/  LDL.64 R10, [R1+0x20] ;  /* 0x00002000010a7983 */ /* 0x002f280000100a00 */
[----:B------:R-:W4:Y:S01]  /*9ea0*/  LDL.64 R196, [R1+0x1c8] ;  /* 0x0001c80001c47983 */ /* 0x000f220000100a00 */
[----:B------:R-:W-:-:S02]  /*9eb0*/  ISETP.GE.U32.AND P2, PT, R0, 0x7fffff9c, PT ;  /* 0x7fffff9c0000780c */ /* 0x000fc40003f46070 */
[----:B------:R-:W-:Y:S02]  /*9ec0*/  IADD3 R0, R252, -0x2d, RZ ;  /* 0xffffffd3fc007810 */ /* 0x000fe40007ffe0ff */
[----:B------:R-:W-:Y:S02]  /*9ed0*/  ISETP.GE.U32.AND P6, PT, R198, 0x7fffff98, PT ;  /* 0x7fffff98c600780c */ /* 0x000fe40003fc6070 */
[----:B------:R-:W-:Y:S02]  /*9ee0*/  IADD3 R198, R252, -0x31, RZ ;  /* 0xffffffcffcc67810 */ /* 0x000fe40007ffe0ff */
[----:B------:R-:W-:Y:S02]  /*9ef0*/  ISETP.GE.U32.AND P1, PT, R0, 0x7fffff94, PT ;  /* 0x7fffff940000780c */ /* 0x000fe40003f26070 */
[----:B------:R-:W-:Y:S02]  /*9f00*/  IADD3 R0, R252, -0x35, RZ ;  /* 0xffffffcbfc007810 */ /* 0x000fe40007ffe0ff */
[----:B------:R-:W-:Y:S01]  /*9f10*/  ISETP.GE.U32.AND P4, PT, R198, 0x7fffff90, PT ;  /* 0x7fffff90c600780c */ /* 0x000fe20003f86070 */
[----:B------:R1:W-:Y:S01]  /*9f20*/  LDGSTS.E [R199+0x12400], [R8.64], !P2 ;  /* 0x1240000008c77fae */ /* 0x0003e2000d121848 */
[----:B------:R-:W-:-:S02]  /*9f30*/  IADD3 R198, R252, -0x39, RZ ;  /* 0xffffffc7fcc67810 */ /* 0x000fc40007ffe0ff */
[----:B------:R-:W-:Y:S02]  /*9f40*/  ISETP.GE.U32.AND P0, PT, R0, 0x7fffff8c, PT ;  /* 0x7fffff8c0000780c */ /* 0x000fe40003f06070 */
[----:B------:R-:W-:Y:S02]  /*9f50*/  ISETP.GE.U32.AND P3, PT, R198, 0x7fffff88, PT ;  /* 0x7fffff88c600780c */ /* 0x000fe40003f66070 */
[C---:B------:R-:W-:Y:S02]  /*9f60*/  IADD3 R0, R252.reuse, -0x3d, RZ ;  /* 0xffffffc3fc007810 */ /* 0x040fe40007ffe0ff */
[----:B------:R-:W-:Y:S02]  /*9f70*/  IADD3 R198, R252, -0x2, RZ ;  /* 0xfffffffefcc67810 */ /* 0x000fe40007ffe0ff */
[----:B------:R-:W-:Y:S01]  /*9f80*/  ISETP.GE.U32.AND P5, PT, R0, 0x7fffff84, PT ;  /* 0x7fffff840000780c */ /* 0x000fe20003fa6070 */
[----:B-1----:R-:W4:Y:S01]  /*9f90*/  LDL.64 R8, [R1+0x1a8] ;  /* 0x0001a80001087983 */ /* 0x002f220000100a00 */
[----:B------:R-:W-:-:S03]  /*9fa0*/  ISETP.GE.U32.AND P2, PT, R198, 0x7fffffbf, PT ;  /* 0x7fffffbfc600780c */ /* 0x000fc60003f46070 */
[----:B---3--:R1:W-:Y:S04]  /*9fb0*/  LDGSTS.E [R199+0x12800], [R6.64], !P6 ;  /* 0x1280000006c77fae */ /* 0x0083e8000f121848 */
[----:B-1----:R-:W3:Y:S04]  /*9fc0*/  LDL.64 R6, [R1+0x188] ;  /* 0x0001880001067983 */ /* 0x002ee80000100a00 */
[----:B------:R1:W-:Y:S04]  /*9fd0*/  LDGSTS.E [R199+0x12c00], [R16.64], !P1 ;  /* 0x12c0000010c77fae */ /* 0x0003e8000c921848 */
[----:B--2---:R2:W-:Y:S04]  /*9fe0*/  LDGSTS.E [R199+0x13000], [R4.64], !P4 ;  /* 0x1300000004c77fae */ /* 0x0045e8000e121848 */
[----:B----4-:R4:W-:Y:S04]  /*9ff0*/  LDGSTS.E [R199+0x13400], [R14.64], !P0 ;  /* 0x134000000ec77fae */ /* 0x0109e8000c121848 */
[----:B--2---:R-:W2:Y:S04]  /*a000*/  LDL.64 R4, [R1+0x168] ;  /* 0x0001680001047983 */ /* 0x004ea80000100a00 */
[----:B------:R4:W-:Y:S04]  /*a010*/  LDGSTS.E [R199+0x13800], [R12.64], !P3 ;  /* 0x138000000cc77fae */ /* 0x0009e8000d921848 */
[----:B-1----:R-:W2:Y:S04]  /*a020*/  LDL.64 R16, [R1+0x148] ;  /* 0x0001480001107983 */ /* 0x002ea80000100a00 */
[----:B----4-:R-:W4:Y:S01]  /*a030*/  LDL.64 R14, [R1+0x128] ;  /* 0x00012800010e7983 */ /* 0x010f220000100a00 */
[----:B------:R-:W-:-:S03]  /*a040*/  LOP3.LUT R13, R199, 0x20, RZ, 0x3c, !PT ;  /* 0x00000020c70d7812 */ /* 0x000fc600078e3cff */
[----:B------:R1:W-:Y:S04]  /*a050*/  LDGSTS.E [R199+0x13c00], [R10.64], !P5 ;  /* 0x13c000000ac77fae */ /* 0x0003e8000e921848 */
[----:B------:R1:W-:Y:S01]  /*a060*/  LDGSTS.E [R13+0x10100], [R196.64], !P2 ;  /* 0x10100000c40d7fae */ /* 0x0003e2000d121848 */
[C---:B------:R-:W-:Y:S02]  /*a070*/  IADD3 R0, R252.reuse, -0x6, RZ ;  /* 0xfffffffafc007810 */ /* 0x040fe40007ffe0ff */
[----:B------:R-:W-:Y:S01]  /*a080*/  IADD3 R198, R252, -0xa, RZ ;  /* 0xfffffff6fcc67810 */ /* 0x000fe20007ffe0ff */
        /* <DEDUP_REMOVED lines=12> */
[----:B------:R-:W-:Y:S02]  /*a150*/  IADD3 R0, R252, -0x1e, RZ ;  /* 0xffffffe2fc007810 */ /* 0x000fe40007ffe0ff */
[----:B------:R-:W-:Y:S02]  /*a160*/  ISETP.GE.U32.AND P5, PT, R198, 0x7fffffa7, PT ;  /* 0x7fffffa7c600780c */ /* 0x000fe40003fa6070 */
[----:B------:R-:W-:Y:S02]  /*a170*/  IADD3 R198, R252, -0x22, RZ ;  /* 0xffffffdefcc67810 */ /* 0x000fe40007ffe0ff */
[----:B------:R-:W-:Y:S01]  /*a180*/  ISETP.GE.U32.AND P2, PT, R0, 0x7fffffa3, PT ;  /* 0x7fffffa30000780c */ /* 0x000fe20003f46070 */
[----:B-1----:R-:W4:Y:S01]  /*a190*/  LDL.64 R8, [R1+0x90] ;  /* 0x0000900001087983 */ /* 0x002f220000100a00 */
[----:B------:R-:W-:-:S03]  /*a1a0*/  ISETP.GE.U32.AND P6, PT, R198, 0x7fffff9f, PT ;  /* 0x7fffff9fc600780c */ /* 0x000fc60003fc6070 */
[----:B---3--:R1:W-:Y:S04]  /*a1b0*/  LDGSTS.E [R13+0x10900], [R6.64], !P1 ;  /* 0x10900000060d7fae */ /* 0x0083e8000c921848 */
[----:B-1----:R-:W3:Y:S04]  /*a1c0*/  LDL.64 R6, [R1+0x78] ;  /* 0x0000780001067983 */ /* 0x002ee80000100a00 */
[----:B--2---:R1:W-:Y:S04]  /*a1d0*/  LDGSTS.E [R13+0x10d00], [R4.64], !P4 ;  /* 0x10d00000040d7fae */ /* 0x0043e8000e121848 */
[----:B------:R2:W-:Y:S04]  /*a1e0*/  LDGSTS.E [R13+0x11100], [R16.64], !P0 ;  /* 0x11100000100d7fae */ /* 0x0005e8000c121848 */
[----:B-1----:R-:W3:Y:S04]  /*a1f0*/  LDL.64 R4, [R1+0x60] ;  /* 0x0000600001047983 */ /* 0x002ee80000100a00 */
[----:B----4-:R1:W-:Y:S04]  /*a200*/  LDGSTS.E [R13+0x11500], [R14.64], !P3 ;  /* 0x115000000e0d7fae */ /* 0x0103e8000d921848 */
[----:B--2---:R-:W2:Y:S04]  /*a210*/  LDL.64 R16, [R1+0x48] ;  /* 0x0000480001107983 */ /* 0x004ea80000100a00 */
[----:B------:R4:W-:Y:S04]  /*a220*/  LDGSTS.E [R13+0x11900], [R20.64], !P5 ;  /* 0x11900000140d7fae */ /* 0x0009e8000e921848 */
[----:B-1----:R-:W2:Y:S04]  /*a230*/  LDL.64 R14, [R1+0x30] ;  /* 0x00003000010e7983 */ /* 0x002ea80000100a00 */
[----:B------:R1:W-:Y:S04]  /*a240*/  LDGSTS.E [R13+0x11d00], [R18.64], !P2 ;  /* 0x11d00000120d7fae */ /* 0x0003e8000d121848 */
[----:B------:R4:W-:Y:S01]  /*a250*/  LDGSTS.E [R13+0x12100], [R196.64], !P6 ;  /* 0x12100000c40d7fae */ /* 0x0009e2000f121848 */
[----:B------:R-:W-:-:S02]  /*a260*/  IADD3 R0, R252, -0x26, RZ ;  /* 0xffffffdafc007810 */ /* 0x000fc40007ffe0ff */
[----:B------:R-:W-:Y:S01]  /*a270*/  IADD3 R198, R252, -0x2a, RZ ;  /* 0xffffffd6fcc67810 */ /* 0x000fe20007ffe0ff */
[----:B----4-:R-:W4:Y:S04]  /*a280*/  LDL.64 R20, [R1+0xe0] ;  /* 0x0000e00001147983 */ /* 0x010f280000100a00 */
        /* <DEDUP_REMOVED lines=11> */
[----:B------:R-:W-:Y:S01]  /*a340*/  ISETP.GE.U32.AND P5, PT, R0, 0x7fffff8b, PT ;  /* 0x7fffff8b0000780c */ /* 0x000fe20003fa6070 */
[----:B------:R1:W-:Y:S01]  /*a350*/  LDGSTS.E [R13+0x12900], [R8.64], !P4 ;  /* 0x12900000080d7fae */ /* 0x0003e2000e121848 */
[----:B------:R-:W-:Y:S02]  /*a360*/  IADD3 R0, R252, -0x3e, RZ ;  /* 0xffffffc2fc007810 */ /* 0x000fe40007ffe0ff */
[----:B------:R-:W-:Y:S02]  /*a370*/  ISETP.GE.U32.AND P2, PT, R198, 0x7fffff87, PT ;  /* 0x7fffff87c600780c */ /* 0x000fe40003f46070 */
[----:B------:R-:W-:Y:S02]  /*a380*/  IADD3 R198, R252, -0x3, RZ ;  /* 0xfffffffdfcc67810 */ /* 0x000fe40007ffe0ff */
[----:B------:R-:W-:Y:S01]  /*a390*/  ISETP.GE.U32.AND P6, PT, R0, 0x7fffff83, PT ;  /* 0x7fffff830000780c */ /* 0x000fe20003fc6070 */
[----:B-1----:R-:W4:Y:S01]  /*a3a0*/  LDL.64 R10, [R1+0x1a0] ;  /* 0x0001a000010a7983 */ /* 0x002f220000100a00 */
[----:B------:R-:W-:-:S03]  /*a3b0*/  ISETP.GE.U32.AND P1, PT, R198, 0x7fffffbe, PT ;  /* 0x7fffffbec600780c */ /* 0x000fc60003f26070 */
[----:B------:R-:W4:Y:S01]  /*a3c0*/  LDL.64 R8, [R1+0x180] ;  /* 0x0001800001087983 */ /* 0x000f220000100a00 */
[----:B------:R-:W-:-:S03]  /*a3d0*/  LOP3.LUT R12, R199, 0x40, RZ, 0x3c, !PT ;  /* 0x00000040c70c7812 */ /* 0x000fc600078e3cff */
[----:B---3--:R1:W-:Y:S04]  /*a3e0*/  LDGSTS.E [R13+0x12d00], [R6.64], !P0 ;  /* 0x12d00000060d7fae */ /* 0x0083e8000c121848 */
[----:B-1----:R-:W3:Y:S04]  /*a3f0*/  LDL.64 R6, [R1+0x160] ;  /* 0x0001600001067983 */ /* 0x002ee80000100a00 */
[----:B------:R1:W-:Y:S04]  /*a400*/  LDGSTS.E [R13+0x13100], [R4.64], !P3 ;  /* 0x13100000040d7fae */ /* 0x0003e8000d921848 */
[----:B--2---:R2:W-:Y:S04]  /*a410*/  LDGSTS.E [R13+0x13500], [R16.64], !P5 ;  /* 0x13500000100d7fae */ /* 0x0045e8000e921848 */
[----:B-1----:R-:W3:Y:S04]  /*a420*/  LDL.64 R4, [R1+0x140] ;  /* 0x0001400001047983 */ /* 0x002ee80000100a00 */
[----:B------:R1:W-:Y:S04]  /*a430*/  LDGSTS.E [R13+0x13900], [R14.64], !P2 ;  /* 0x139000000e0d7fae */ /* 0x0003e8000d121848 */
[----:B--2---:R-:W2:Y:S04]  /*a440*/  LDL.64 R16, [R1+0x120] ;  /* 0x0001200001107983 */ /* 0x004ea80000100a00 */
[----:B-1----:R-:W2:Y:S04]  /*a450*/  LDL.64 R14, [R1+0x100] ;  /* 0x00010000010e7983 */ /* 0x002ea80000100a00 */
[----:B----4-:R1:W-:Y:S04]  /*a460*/  LDGSTS.E [R13+0x13d00], [R18.64], !P6 ;  /* 0x13d00000120d7fae */ /* 0x0103e8000f121848 */
[----:B------:R4:W-:Y:S01]  /*a470*/  LDGSTS.E [R12+0x10200], [R196.64], !P1 ;  /* 0x10200000c40c7fae */ /* 0x0009e2000c921848 */
[----:B------:R-:W-:-:S02]  /*a480*/  IADD3 R0, R252, -0x7, RZ ;  /* 0xfffffff9fc007810 */ /* 0x000fc40007ffe0ff */
[----:B------:R-:W-:Y:S01]  /*a490*/  IADD3 R198, R252, -0xb, RZ ;  /* 0xfffffff5fcc67810 */ /* 0x000fe20007ffe0ff */
[----:B-1----:R-:W2:Y:S04]  /*a4a0*/  LDL.64 R18, [R1+0xa0] ;  /* 0x0000a00001127983 */ /* 0x002ea80000100a00 */
[----:B----4-:R-:W4:Y:S01]  /*a4b0*/  LDL.64 R196, [R1+0xc0] ;  /* 0x0000c00001c47983 */ /* 0x010f220000100a00 */
[----:B------:R-:W-:Y:S02]  /*a4c0*/  ISETP.GE.U32.AND P4, PT, R0, 0x7fffffba, PT ;  /* 0x7fffffba0000780c */ /* 0x000fe40003f86070 */
[----:B------:R-:W-:Y:S02]  /*a4d0*/  IADD3 R0, R252, -0xf, RZ ;  /* 0xfffffff1fc007810 */ /* 0x000fe40007ffe0ff */
[----:B------:R-:W-:-:S02]  /*a4e0*/  ISETP.GE.U32.AND P0, PT, R198, 0x7fffffb6, PT ;  /* 0x7fffffb6c600780c */ /* 0x000fc40003f06070 */
[----:B------:R-:W-:Y:S02]  /*a4f0*/  IADD3 R198, R252, -0x13, RZ ;  /* 0xffffffedfcc67810 */ /* 0x000fe40007ffe0ff */
[----:B------:R-:W-:Y:S02]  /*a500*/  ISETP.GE.U32.AND P3, PT, R0, 0x7fffffb2, PT ;  /* 0x7fffffb20000780c */ /* 0x000fe40003f66070 */
[----:B------:R-:W-:Y:S02]  /*a510*/  IADD3 R0, R252, -0x17, RZ ;  /* 0xffffffe9fc007810 */ /* 0x000fe40007ffe0ff */
[----:B------:R-:W-:Y:S01]  /*a520*/  ISETP.GE.U32.AND P5, PT, R198, 0x7fffffae, PT ;  /* 0x7fffffaec600780c */ /* 0x000fe20003fa6070 */
[----:B------:R1:W-:Y:S01]  /*a530*/  LDGSTS.E [R12+0x10600], [R10.64], !P4 ;  /* 0x106000000a0c7fae */ /* 0x0003e2000e121848 */
[----:B------:R-:W-:Y:S02]  /*a540*/  IADD3 R198, R252, -0x1b, RZ ;  /* 0xffffffe5fcc67810 */ /* 0x000fe40007ffe0ff */
[----:B------:R-:W-:Y:S01]  /*a550*/  ISETP.GE.U32.AND P2, PT, R0, 0x7fffffaa, PT ;  /* 0x7fffffaa0000780c */ /* 0x000fe20003f46070 */
[----:B------:R1:W-:Y:S01]  /*a560*/  LDGSTS.E [R12+0x10a00], [R8.64], !P0 ;  /* 0x10a00000080c7fae */ /* 0x0003e2000c121848 */
[----:B------:R-:W-:-:S02]  /*a570*/  IADD3 R0, R252, -0x1f, RZ ;  /* 0xffffffe1fc007810 */ /* 0x000fc40007ffe0ff */
[----:B------:R-:W-:Y:S02]  /*a580*/  ISETP.GE.U32.AND P6, PT, R198, 0x7fffffa6, PT ;  /* 0x7fffffa6c600780c */ /* 0x000fe40003fc6070 */
[----:B------:R-:W-:Y:S02]  /*a590*/  IADD3 R198, R252, -0x23, RZ ;  /* 0xffffffddfcc67810 */ /* 0x000fe40007ffe0ff */
[----:B------:R-:W-:Y:S01]  /*a5a0*/  ISETP.GE.U32.AND P1, PT, R0, 0x7fffffa2, PT ;  /* 0x7fffffa20000780c */ /* 0x000fe20003f26070 */
[----:B-1----:R-:W4:Y:S01]  /*a5b0*/  LDL.64 R10, [R1+0x88] ;  /* 0x00008800010a7983 */ /* 0x002f220000100a00 */
[----:B------:R-:W-:-:S03]  /*a5c0*/  ISETP.GE.U32.AND P4, PT, R198, 0x7fffff9e, PT ;  /* 0x7fffff9ec600780c */ /* 0x000fc60003f86070 */
[----:B------:R-:W4:Y:S04]  /*a5d0*/  LDL.64 R8, [R1+0x70] ;  /* 0x0000700001087983 */ /* 0x000f280000100a00 */
[----:B---3--:R1:W-:Y:S04]  /*a5e0*/  LDGSTS.E [R12+0x10e00], [R6.64], !P3 ;  /* 0x10e00000060c7fae */ /* 0x0083e8000d921848 */
[----:B-1----:R-:W3:Y:S04]  /*a5f0*/  LDL.64 R6, [R1+0x58] ;  /* 0x0000580001067983 */ /* 0x002ee80000100a00 */
[----:B------:R1:W-:Y:S04]  /*a600*/  LDGSTS.E [R12+0x11200], [R4.64], !P5 ;  /* 0x11200000040c7fae */ /* 0x0003e8000e921848 */
[----:B--2---:R2:W-:Y:S04]  /*a610*/  LDGSTS.E [R12+0x11600], [R16.64], !P2 ;  /* 0x11600000100c7fae */ /* 0x0045e8000d121848 */
[----:B-1----:R-:W3:Y:S04]  /*a620*/  LDL.64 R4, [R1+0x40] ;  /* 0x0000400001047983 */ /* 0x002ee80000100a00 */
[----:B------:R1:W-:Y:S04]  /*a630*/  LDGSTS.E [R12+0x11a00], [R14.64], !P6 ;  /* 0x11a000000e0c7fae */ /* 0x0003e8000f121848 */
[----:B--2---:R-:W2:Y:S04]  /*a640*/  LDL.64 R16, [R1+0x28] ;  /* 0x0000280001107983 */ /* 0x004ea80000100a00 */
[----:B------:R4:W-:Y:S04]  /*a650*/  LDGSTS.E [R12+0x11e00], [R20.64], !P1 ;  /* 0x11e00000140c7fae */ /* 0x0009e8000c921848 */
[----:B-1----:R-:W2:Y:S04]  /*a660*/  LDL.64 R14, [R1+0x10] ;  /* 0x00001000010e7983 */ /* 0x002ea80000100a00 */
[----:B----4-:R1:W-:Y:S01]  /*a670*/  LDGSTS.E [R12+0x12200], [R196.64], !P4 ;  /* 0x12200000c40c7fae */ /* 0x0103e2000e121848 */
[----:B------:R-:W-:-:S02]  /*a680*/  IADD3 R0, R252, -0x27, RZ ;  /* 0xffffffd9fc007810 */ /* 0x000fc40007ffe0ff */
[----:B------:R-:W-:Y:S01]  /*a690*/  IADD3 R198, R252, -0x2b, RZ ;  /* 0xffffffd5fcc67810 */ /* 0x000fe20007ffe0ff */
[----:B------:R-:W4:Y:S04]  /*a6a0*/  LDL.64 R20, [R1+0x198] ;  /* 0x0001980001147983 */ /* 0x000f280000100a00 */
[----:B-1----:R-:W4:Y:S01]  /*a6b0*/  LDL.64 R196, [R1+0x1b8] ;  /* 0x0001b80001c47983 */ /* 0x002f220000100a00 */
[----:B------:R-:W-:Y:S02]  /*a6c0*/  ISETP.GE.U32.AND P0, PT, R0, 0x7fffff9a, PT ;  /* 0x7fffff9a0000780c */ /* 0x000fe40003f06070 */
[----:B------:R-:W-:Y:S02]  /*a6d0*/  IADD3 R0, R252, -0x2f, RZ ;  /* 0xffffffd1fc007810 */ /* 0x000fe40007ffe0ff */
[----:B------:R-:W-:-:S02]  /*a6e0*/  ISETP.GE.U32.AND P3, PT, R198, 0x7fffff96, PT ;  /* 0x7fffff96c600780c */ /* 0x000fc40003f66070 */
[----:B------:R-:W-:Y:S02]  /*a6f0*/  ISETP.GE.U32.AND P5, PT, R0, 0x7fffff92, PT ;  /* 0x7fffff920000780c */ /* 0x000fe40003fa6070 */
[C---:B------:R-:W-:Y:S02]  /*a700*/  IADD3 R198, R252.reuse, -0x33, RZ ;  /* 0xffffffcdfcc67810 */ /* 0x040fe40007ffe0ff */
[----:B------:R-:W-:Y:S02]  /*a710*/  IADD3 R0, R252, -0x37, RZ ;  /* 0xffffffc9fc007810 */ /* 0x000fe40007ffe0ff */
[----:B------:R-:W-:Y:S01]  /*a720*/  ISETP.GE.U32.AND P2, PT, R198, 0x7fffff8e, PT ;  /* 0x7fffff8ec600780c */ /* 0x000fe20003f46070 */
[----:B------:R1:W-:Y:S01]  /*a730*/  LDGSTS.E [R12+0x12600], [R18.64], !P0 ;  /* 0x12600000120c7fae */ /* 0x0003e2000c121848 */
[----:B------:R-:W-:Y:S02]  /*a740*/  IADD3 R198, R252, -0x3b, RZ ;  /* 0xffffffc5fcc67810 */ /* 0x000fe40007ffe0ff */
[----:B------:R-:W-:Y:S01]  /*a750*/  ISETP.GE.U32.AND P6, PT, R0, 0x7fffff8a, PT ;  /* 0x7fffff8a0000780c */ /* 0x000fe20003fc6070 */
[----:B------:R1:W-:Y:S01]  /*a760*/  LDGSTS.E [R12+0x12a00], [R10.64], !P3 ;  /* 0x12a000000a0c7fae */ /* 0x0003e2000d921848 */
[----:B------:R-:W-:-:S02]  /*a770*/  IADD3 R0, R252, -0x3f, RZ ;  /* 0xffffffc1fc007810 */ /* 0x000fc40007ffe0ff */
[----:B------:R-:W-:Y:S01]  /*a780*/  ISETP.GE.U32.AND P1, PT, R198, 0x7fffff86, PT ;  /* 0x7fffff86c600780c */ /* 0x000fe20003f26070 */
[----:B------:R1:W-:Y:S01]  /*a790*/  LDGSTS.E [R12+0x12e00], [R8.64], !P5 ;  /* 0x12e00000080c7fae */ /* 0x0003e2000e921848 */
[----:B------:R-:W-:Y:S02]  /*a7a0*/  IADD3 R198, R252, -0x4, RZ ;  /* 0xfffffffcfcc67810 */ /* 0x000fe40007ffe0ff */
[----:B------:R-:W-:Y:S01]  /*a7b0*/  ISETP.GE.U32.AND P4, PT, R0, 0x7fffff82, PT ;  /* 0x7fffff820000780c */ /* 0x000fe20003f86070 */
[----:B-1----:R-:W4:Y:S01]  /*a7c0*/  LDL.64 R18, [R1+0xf8] ;  /* 0x0000f80001127983 */ /* 0x002f220000100a00 */
[----:B------:R-:W-:-:S03]  /*a7d0*/  ISETP.GE.U32.AND P0, PT, R198, 0x7fffffbd, PT ;  /* 0x7fffffbdc600780c */ /* 0x000fc60003f06070 */
[----:B------:R-:W4:Y:S04]  /*a7e0*/  LDL.64 R10, [R1+0x178] ;  /* 0x00017800010a7983 */ /* 0x000f280000100a00 */
        /* <DEDUP_REMOVED lines=10> */
[----:B------:R-:W2:Y:S04]  /*a890*/  LDL.64 R12, [R1+0x1f0] ;  /* 0x0001f000010c7983 */ /* 0x000ea80000100a00 */
[----:B----4-:R1:W-:Y:S04]  /*a8a0*/  LDGSTS.E [R199+0x10300], [R196.64], !P0 ;  /* 0x10300000c4c77fae */ /* 0x0103e8000c121848 */
[----:B-1----:R-:W4:Y:S01]  /*a8b0*/  LDL.64 R196, [R1+0x1f8] ;  /* 0x0001f80001c47983 */ /* 0x002f220000100a00 */
[----:B------:R-:W-:-:S04]  /*a8c0*/  IADD3 R0, R252, -0x8, RZ ;  /* 0xfffffff8fc007810 */ /* 0x000fc80007ffe0ff */
[----:B------:R-:W-:Y:S02]  /*a8d0*/  ISETP.GE.U32.AND P3, PT, R0, 0x7fffffb9, PT ;  /* 0x7fffffb90000780c */ /* 0x000fe40003f66070 */
[C---:B------:R-:W-:Y:S02]  /*a8e0*/  IADD3 R0, R252.reuse, -0x10, RZ ;  /* 0xfffffff0fc007810 */ /* 0x040fe40007ffe0ff */
[----:B------:R-:W-:Y:S02]  /*a8f0*/  IADD3 R198, R252, -0xc, RZ ;  /* 0xfffffff4fcc67810 */ /* 0x000fe40007ffe0ff */
[----:B------:R-:W-:Y:S02]  /*a900*/  ISETP.GE.U32.AND P2, PT, R0, 0x7fffffb1, PT ;  /* 0x7fffffb10000780c */ /* 0x000fe40003f46070 */
[----:B------:R-:W-:Y:S02]  /*a910*/  IADD3 R0, R252, -0x18, RZ ;  /* 0xffffffe8fc007810 */ /* 0x000fe40007ffe0ff */
[----:B------:R-:W-:-:S02]  /*a920*/  ISETP.GE.U32.AND P5, PT, R198, 0x7fffffb5, PT ;  /* 0x7fffffb5c600780c */ /* 0x000fc40003fa6070 */
[----:B------:R-:W-:Y:S01]  /*a930*/  IADD3 R198, R252, -0x14, RZ ;  /* 0xffffffecfcc67810 */ /* 0x000fe20007ffe0ff */
[----:B------:R1:W-:Y:S01]  /*a940*/  LDGSTS.E [R199+0x10700], [R20.64], !P3 ;  /* 0x1070000014c77fae */ /* 0x0003e2000d921848 */
[----:B------:R-:W-:Y:S02]  /*a950*/  ISETP.GE.U32.AND P1, PT, R0, 0x7fffffa9, PT ;  /* 0x7fffffa90000780c */ /* 0x000fe40003f26070 */
[----:B------:R-:W-:Y:S02]  /*a960*/  IADD3 R0, R252, -0x1c, RZ ;  /* 0xffffffe4fc007810 */ /* 0x000fe40007ffe0ff */
[----:B------:R-:W-:Y:S02]  /*a970*/  ISETP.GE.U32.AND P6, PT, R198, 0x7fffffad, PT ;  /* 0x7fffffadc600780c */ /* 0x000fe40003fc6070 */
[----:B------:R-:W-:Y:S02]  /*a980*/  ISETP.GE.U32.AND P4, PT, R0, 0x7fffffa5, PT ;  /* 0x7fffffa50000780c */ /* 0x000fe40003f86070 */
[C---:B------:R-:W-:Y:S01]  /*a990*/  IADD3 R198, R252.reuse, -0x20, RZ ;  /* 0xffffffe0fcc67810 */ /* 0x040fe20007ffe0ff */
[----:B------:R1:W-:Y:S01]  /*a9a0*/  LDGSTS.E [R199+0x10b00], [R10.64], !P5 ;  /* 0x10b000000ac77fae */ /* 0x0003e2000e921848 */
[----:B------:R-:W-:-:S02]  /*a9b0*/  IADD3 R0, R252, -0x24, RZ ;  /* 0xffffffdcfc007810 */ /* 0x000fc40007ffe0ff */
[----:B------:R-:W-:Y:S01]  /*a9c0*/  ISETP.GE.U32.AND P0, PT, R198, 0x7fffffa1, PT ;  /* 0x7fffffa1c600780c */ /* 0x000fe20003f06070 */
[----:B------:R1:W-:Y:S01]  /*a9d0*/  LDGSTS.E [R199+0x10f00], [R8.64], !P2 ;  /* 0x10f0000008c77fae */ /* 0x0003e2000d121848 */
[----:B------:R-:W-:Y:S02]  /*a9e0*/  ISETP.GE.U32.AND P3, PT, R0, 0x7fffff9d, PT ;  /* 0x7fffff9d0000780c */ /* 0x000fe40003f66070 */
[C---:B------:R-:W-:Y:S01]  /*a9f0*/  IADD3 R198, R252.reuse, -0x28, RZ ;  /* 0xffffffd8fcc67810 */ /* 0x040fe20007ffe0ff */
[----:B-1----:R-:W4:Y:S01]  /*aa00*/  LDL.LU.64 R20, [R1+0x950] ;  /* 0x0009500001147983 */ /* 0x002f220000300a00 */
[----:B------:R-:W-:Y:S02]  /*aa10*/  IADD3 R0, R252, -0x2c, RZ ;  /* 0xffffffd4fc007810 */ /* 0x000fe40007ffe0ff */
[----:B------:R-:W-:Y:S01]  /*aa20*/  ISETP.GE.U32.AND P5, PT, R198, 0x7fffff99, PT ;  /* 0x7fffff99c600780c */ /* 0x000fe20003fa6070 */
[----:B------:R-:W4:Y:S01]  /*aa30*/  LDL.64 R10, [R1+0x208] ;  /* 0x00020800010a7983 */ /* 0x000f220000100a00 */
[----:B------:R-:W-:-:S03]  /*aa40*/  ISETP.GE.U32.AND P2, PT, R0, 0x7fffff95, PT ;  /* 0x7fffff950000780c */ /* 0x000fc60003f46070 */
[----:B------:R-:W4:Y:S04]  /*aa50*/  LDL.64 R8, [R1+0x210] ;  /* 0x0002100001087983 */ /* 0x000f280000100a00 */
[----:B---3--:R1:W-:Y:S04]  /*aa60*/  LDGSTS.E [R199+0x11300], [R6.64], !P6 ;  /* 0x1130000006c77fae */ /* 0x0083e8000f121848 */
[----:B-1----:R-:W3:Y:S04]  /*aa70*/  LDL.64 R6, [R1+0x220] ;  /* 0x0002200001067983 */ /* 0x002ee80000100a00 */
[----:B------:R1:W-:Y:S04]  /*aa80*/  LDGSTS.E [R199+0x11700], [R4.64], !P1 ;  /* 0x1170000004c77fae */ /* 0x0003e8000c921848 */
[----:B------:R2:W-:Y:S04]  /*aa90*/  LDGSTS.E [R199+0x11b00], [R18.64], !P4 ;  /* 0x11b0000012c77fae */ /* 0x0005e8000e121848 */
[----:B--2---:R2:W-:Y:S04]  /*aaa0*/  LDGSTS.E [R199+0x11f00], [R16.64], !P0 ;  /* 0x11f0000010c77fae */ /* 0x0045e8000c121848 */
[----:B-1----:R-:W3:Y:S04]  /*aab0*/  LDL.64 R4, [R1+0x218] ;  /* 0x0002180001047983 */ /* 0x002ee80000100a00 */
[----:B------:R-:W3:Y:S04]  /*aac0*/  LDL.LU.64 R18, [R1+0x948] ;  /* 0x0009480001127983 */ /* 0x000ee80000300a00 */
[----:B--2---:R-:W2:Y:S04]  /*aad0*/  LDL.LU.64 R16, [R1+0x940] ;  /* 0x0009400001107983 */ /* 0x004ea80000300a00 */
[----:B------:R1:W-:Y:S04]  /*aae0*/  LDGSTS.E [R199+0x12300], [R14.64], !P3 ;  /* 0x123000000ec77fae */ /* 0x0003e8000d921848 */
[----:B------:R1:W-:Y:S04]  /*aaf0*/  LDGSTS.E [R199+0x12700], [R12.64], !P5 ;  /* 0x127000000cc77fae */ /* 0x0003e8000e921848 */
[----:B-1----:R-:W2:Y:S04]  /*ab00*/  LDL.LU.64 R14, [R1+0x938] ;  /* 0x00093800010e7983 */ /* 0x002ea80000300a00 */
[----:B------:R-:W2:Y:S04]  /*ab10*/  LDL.LU.64 R12, [R1+0x930] ;  /* 0x00093000010c7983 */ /* 0x000ea80000300a00 */
[----:B----4-:R1:W-:Y:S04]  /*ab20*/  LDGSTS.E [R199+0x12b00], [R196.64], !P2 ;  /* 0x12b00000c4c77fae */ /* 0x0103e8000d121848 */
[----:B-1----:R-:W4:Y:S01]  /*ab30*/  LDL.LU.64 R196, [R1+0x928] ;  /* 0x0009280001c47983 */ /* 0x002f220000300a00 */
[----:B------:R-:W-:-:S02]  /*ab40*/  IADD3 R0, R252, -0x34, RZ ;  /* 0xffffffccfc007810 */ /* 0x000fc40007ffe0ff */
[----:B------:R-:W-:Y:S02]  /*ab50*/  IADD3 R198, R252, -0x30, RZ ;  /* 0xffffffd0fcc67810 */ /* 0x000fe40007ffe0ff */
[----:B------:R-:W-:Y:S02]  /*ab60*/  ISETP.GE.U32.AND P1, PT, R0, 0x7fffff8d, PT ;  /* 0x7fffff8d0000780c */ /* 0x000fe40003f26070 */
[----:B------:R-:W-:Y:S02]  /*ab70*/  IADD3 R0, R252, -0x3c, RZ ;  /* 0xffffffc4fc007810 */ /* 0x000fe40007ffe0ff */
[----:B------:R-:W-:Y:S02]  /*ab80*/  ISETP.GE.U32.AND P6, PT, R198, 0x7fffff91, PT ;  /* 0x7fffff91c600780c */ /* 0x000fe40003fc6070 */
[----:B------:R-:W-:Y:S02]  /*ab90*/  IADD3 R198, R252, -0x38, RZ ;  /* 0xffffffc8fcc67810 */ /* 0x000fe40007ffe0ff */
[----:B------:R-:W-:-:S02]  /*aba0*/  ISETP.GE.U32.AND P0, PT, R0, 0x7fffff85, PT ;  /* 0x7fffff850000780c */ /* 0x000fc40003f06070 */
[----:B------:R-:W-:Y:S02]  /*abb0*/  IADD3 R0, R252, -0x40, RZ ;  /* 0xffffffc0fc007810 */ /* 0x000fe40007ffe0ff */
[----:B------:R-:W-:Y:S02]  /*abc0*/  ISETP.GE.U32.AND P4, PT, R198, 0x7fffff89, PT ;  /* 0x7fffff89c600780c */ /* 0x000fe40003f86070 */
[----:B------:R-:W-:Y:S02]  /*abd0*/  ISETP.GE.U32.AND P3, PT, R0, 0x7fffff81, PT ;  /* 0x7fffff810000780c */ /* 0x000fe40003f66070 */
[----:B------:R-:W-:Y:S02]  /*abe0*/  IADD3 R198, R252, -0x41, RZ ;  /* 0xffffffbffcc67810 */ /* 0x000fe40007ffe0ff */
[----:B------:R-:W1:Y:S02]  /*abf0*/  S2R R252, SR_TID.X ;  /* 0x0000000000fc7919 */ /* 0x000e640000002100 */
[----:B-1----:R-:W-:-:S04]  /*ac00*/  LOP3.LUT R252, R252, 0x3f, RZ, 0xc0, !PT ;  /* 0x0000003ffcfc7812 */ /* 0x002fc800078ec0ff */
[----:B------:R-:W-:Y:S01]  /*ac10*/  ISETP.GE.AND P5, PT, R252, R0, PT ;  /* 0x00000000fc00720c */ /* 0x000fe20003fa6270 */
[----:B------:R-:W-:Y:S01]  /*ac20*/  IMAD.MOV.U32 R252, RZ, RZ, c[0x0][0x180] ;  /* 0x00006000fffc7624 */ /* 0x000fe200078e00ff */
[----:B----4-:R1:W-:Y:S04]  /*ac30*/  LDGSTS.E [R199+0x12f00], [R196.64], !P6 ;  /* 0x12f00000c4c77fae */ /* 0x0103e8000f121848 */
[----:B------:R4:W-:Y:S04]  /*ac40*/  LDGSTS.E [R199+0x13300], [R10.64], !P1 ;  /* 0x133000000ac77fae */ /* 0x0009e8000c921848 */
[----:B------:R2:W-:Y:S04]  /*ac50*/  LDGSTS.E [R199+0x13700], [R8.64], !P4 ;  /* 0x1370000008c77fae */ /* 0x0005e8000e121848 */
[----:B-1----:R1:W5:Y:S04]  /*ac60*/  LDL.LU R196, [R1+0x920] ;  /* 0x0009200001c47983 */ /* 0x0023680000300800 */
[----:B----4-:R-:W4:Y:S04]  /*ac70*/  LDL.LU.64 R10, [R1+0x918] ;  /* 0x00091800010a7983 */ /* 0x010f280000300a00 */
[----:B--2---:R-:W2:Y:S04]  /*ac80*/  LDL.LU.64 R8, [R1+0x910] ;  /* 0x0009100001087983 */ /* 0x004ea80000300a00 */
[----:B---3--:R3:W-:Y:S04]  /*ac90*/  LDGSTS.E [R199+0x13b00], [R6.64], !P0 ;  /* 0x13b0000006c77fae */ /* 0x0087e8000c121848 */
[----:B------:R1:W-:Y:S01]  /*aca0*/  LDGSTS.E [R199+0x13f00], [R4.64], !P3 ;  /* 0x13f0000004c77fae */ /* 0x0003e2000d921848 */
[----:B------:R-:W-:-:S02]  /*acb0*/  IADD3 R0, R252, -0x45, RZ ;  /* 0xffffffbbfc007810 */ /* 0x000fc40007ffe0ff */
[----:B------:R-:W-:Y:S01]  /*acc0*/  ISETP.GE.U32.AND P2, PT, R198, 0x7fffff80, PT ;  /* 0x7fffff80c600780c */ /* 0x000fe20003f46070 */
[----:B------:R-:W0:Y:S04]  /*acd0*/  LDGDEPBAR ;  /* 0x00000000000079af */ /* 0x000e280000000000 */
[----:B---3--:R-:W3:Y:S04]  /*ace0*/  LDL.LU.64 R6, [R1+0x908] ;  /* 0x0009080001067983 */ /* 0x008ee80000300a00 */
[----:B-1----:R-:W2:Y:S01]  /*acf0*/  LDL.LU.64 R4, [R1+0x900] ;  /* 0x0009000001047983 */ /* 0x002ea20000300a00 */
[----:B------:R-:W-:-:S03]  /*ad00*/  ISETP.GE.U32.AND P6, PT, R0, 0x7fffff7c, PT ;  /* 0x7fffff7c0000780c */ /* 0x000fc60003fc6070 */
[----:B------:R-:W1:Y:S01]  /*ad10*/  S2R R0, SR_TID.X ;  /* 0x0000000000007919 */ /* 0x000e620000002100 */
[----:B------:R-:W-:-:S03]  /*ad20*/  IMAD.MOV.U32 R198, RZ, RZ, 0x3f ;  /* 0x0000003fffc67424 */ /* 0x000fc600078e00ff */
[----:B------:R-:W1:Y:S02]  /*ad30*/  S2R R199, SR_TID.X ;  /* 0x0000000000c77919 */ /* 0x000e640000002100 */
[----:B------:R-:W-:-:S04]  /*ad40*/  IADD3 R198, R198, c[0x0][0x180], RZ ;  /* 0x00006000c6c67a10 */ /* 0x000fc80007ffe0ff */
[----:B------:R-:W-:Y:S02]  /*ad50*/  ISETP.GT.AND P1, PT, R198, 0x3f, PT ;  /* 0x0000003fc600780c */ /* 0x000fe40003f24270 */
[----:B-1----:R-:W-:-:S04]  /*ad60*/  LOP3.LUT R0, R0, 0x3f, RZ, 0xc0, !PT ;  /* 0x0000003f00007812 */ /* 0x002fc800078ec0ff */
[----:B------:R-:W-:Y:S02]  /*ad70*/  ISETP.GE.AND P4, PT, R0, c[0x0][0x180], PT ;  /* 0x0000600000007a0c */ /* 0x000fe40003f86270 */
[----:B------:R-:W-:-:S04]  /*ad80*/  SEL R0, RZ, 0x4, !P1 ;  /* 0x00000004ff007807 */ /* 0x000fc80004800000 */
[----:B------:R-:W-:-:S04]  /*ad90*/  SEL R0, R0, RZ, !P4 ;  /* 0x000000ff00007207 */ /* 0x000fc80006000000 */
[----:B------:R-:W-:Y:S02]  /*ada0*/  ISETP.NE.U32.AND P4, PT, R0, RZ, PT ;  /* 0x000000ff0000720c */ /* 0x000fe40003f85070 */
[----:B------:R-:W-:-:S05]  /*adb0*/  LOP3.LUT R199, R199, 0x3f, RZ, 0xc0, !PT ;  /* 0x0000003fc7c77812 */ /* 0x000fca00078ec0ff */
[----:B------:R-:W-:-:S06]  /*adc0*/  IMAD.SHL.U32 R199, R199, 0x4, RZ ;  /* 0x00000004c7c77824 */ /* 0x000fcc00078e00ff */
[----:B--2---:R1:W-:Y:S04]  /*add0*/  LDGSTS.E [R199], [R4.64], P4 ;  /* 0x0000000004c77fae */ /* 0x0043e8000a121848 */
[----:B----4-:R2:W-:Y:S04]  /*ade0*/  LDGSTS.E [R199+0x800], [R10.64], P4 ;  /* 0x008000000ac77fae */ /* 0x0105e8000a121848 */
[----:B------:R4:W-:Y:S04]  /*adf0*/  LDGSTS.E [R199+0x1000], [R26.64], P4 ;  /* 0x010000001ac77fae */ /* 0x0009e8000a121848 */
[----:B-1----:R-:W3:Y:S04]  /*ae00*/  LDL.LU.64 R4, [R1+0x8f8] ;  /* 0x0008f80001047983 */ /* 0x002ee80000300a00 */
[----:B------:R2:W-:Y:S04]  /*ae10*/  STL.64 [R1+0x8a0], R10 ;  /* 0x0008a00a01007387 */ /* 0x0005e80000100a00 */
[----:B------:R1:W-:Y:S04]  /*ae20*/  LDGSTS.E [R199+0x1800], [R42.64], P4 ;  /* 0x018000002ac77fae */ /* 0x0003e8000a121848 */
[----:B------:R1:W-:Y:S04]  /*ae30*/  LDGSTS.E [R199+0x2000], [R58.64], P4 ;  /* 0x020000003ac77fae */ /* 0x0003e8000a121848 */
[----:B--2---:R-:W2:Y:S04]  /*ae40*/  LDL.LU.64 R10, [R1+0x1e0] ;  /* 0x0001e000010a7983 */ /* 0x004ea80000300a00 */
[----:B------:R-:W-:Y:S04]  /*ae50*/  STL.64 [R1+0x880], R26 ;  /* 0x0008801a01007387 */ /* 0x000fe80000100a00 */
[----:B------:R-:W-:Y:S04]  /*ae60*/  STL.64 [R1+0x888], R42 ;  /* 0x0008882a01007387 */ /* 0x000fe80000100a00 */
[----:B------:R1:W-:Y:S04]  /*ae70*/  STL.64 [R1+0x890], R58 ;  /* 0x0008903a01007387 */ /* 0x0003e80000100a00 */
[----:B------:R4:W-:Y:S04]  /*ae80*/  LDGSTS.E [R199+0x2800], [R74.64], P4 ;  /* 0x028000004ac77fae */ /* 0x0009e8000a121848 */
[----:B------:R2:W-:Y:S04]  /*ae90*/  LDGSTS.E [R199+0x3000], [R90.64], P4 ;  /* 0x030000005ac77fae */ /* 0x0005e8000a121848 */
[----:B-1----:R-:W3:Y:S04]  /*aea0*/  LDL.LU.64 R58, [R1+0x1d0] ;  /* 0x0001d000013a7983 */ /* 0x002ee80000300a00 */
[----:B------:R1:W-:Y:S04]  /*aeb0*/  STL.64 [R1+0x898], R74 ;  /* 0x0008984a01007387 */ /* 0x0003e80000100a00 */
[----:B------:R2:W-:Y:S01]  /*aec0*/  LDGSTS.E [R199+0x3800], [R106.64], P4 ;  /* 0x038000006ac77fae */ /* 0x0005e2000a121848 */
[----:B----4-:R-:W-:-:S03]  /*aed0*/  LOP3.LUT R27, R199, 0x10, RZ, 0x3c, !PT ;  /* 0x00000010c71b7812 */ /* 0x010fc600078e3cff */
[----:B------:R4:W-:Y:S04]  /*aee0*/  LDGSTS.E [R199+0x4000], [R122.64], P4 ;  /* 0x040000007ac77fae */ /* 0x0009e8000a121848 */
[----:B-1----:R-:W3:Y:S04]  /*aef0*/  LDL.LU.64 R74, [R1+0x1d8] ;  /* 0x0001d800014a7983 */ /* 0x002ee80000300a00 */
[----:B------:R-:W-:Y:S04]  /*af00*/  STL.64 [R1+0x8a8], R90 ;  /* 0x0008a85a01007387 */ /* 0x000fe80000100a00 */
[----:B------:R1:W-:Y:S04]  /*af10*/  STL.64 [R1+0x8b0], R106 ;  /* 0x0008b06a01007387 */ /* 0x0003e80000100a00 */
[----:B------:R-:W-:Y:S04]  /*af20*/  STL.64 [R1+0x8b8], R122 ;  /* 0x0008b87a01007387 */ /* 0x000fe80000100a00 */
[----:B------:R1:W-:Y:S04]  /*af30*/  LDGSTS.E [R199+0x4800], [R138.64], P4 ;  /* 0x048000008ac77fae */ /* 0x0003e8000a121848 */
        /* <DEDUP_REMOVED lines=8> */
[----:B------:R1:W-:Y:S04]  /*afc0*/  STL.64 [R1+0x8e0], R206 ;  /* 0x0008e0ce01007387 */ /* 0x0003e80000100a00 */
[----:B------:R1:W-:Y:S04]  /*afd0*/  LDGSTS.E [R199+0x7000], [R222.64], P4 ;  /* 0x07000000dec77fae */ /* 0x0003e8000a121848 */
[----:B------:R1:W-:Y:S04]  /*afe0*/  STL.64 [R1+0x8e8], R222 ;  /* 0x0008e8de01007387 */ /* 0x0003e80000100a00 */
[----:B------:R1:W-:Y:S04]  /*aff0*/  LDGSTS.E [R199+0x7800], [R238.64], P4 ;  /* 0x07800000eec77fae */ /* 0x0003e8000a121848 */
[----:B------:R1:W-:Y:S04]  /*b000*/  STL.64 [R1+0x8f0], R238 ;  /* 0x0008f0ee01007387 */ /* 0x0003e80000100a00 */
[----:B------:R-:W4:Y:S04]  /*b010*/  LDL.LU.64 R42, [R1+0x8] ;  /* 0x00000800012a7983 */ /* 0x000f280000300a00 */
[----:B--2---:R2:W-:Y:S04]  /*b020*/  LDGSTS.E [R27+0x100], [R10.64], P4 ;  /* 0x001000000a1b7fae */ /* 0x0045e8000a121848 */
[----:B------:R2:W-:Y:S04]  /*b030*/  LDGSTS.E [R27+0x900], [R12.64], P4 ;  /* 0x009000000c1b7fae */ /* 0x0005e8000a121848 */
        /* <DEDUP_REMOVED lines=14> */
[----:B--2---:R-:W2:Y:S01]  /*b120*/  LDL.LU.64 R26, [R1] ;  /* 0x00000000011a7983 */ /* 0x004ea20000300a00 */
[----:B-1----:R-:W-:-:S05]  /*b130*/  LOP3.LUT R106, R199, 0x20, RZ, 0x3c, !PT ;  /* 0x00000020c76a7812 */ /* 0x002fca00078e3cff */
[----:B---3--:R1:W-:Y:S04]  /*b140*/  LDGSTS.E [R106+0x200], [R74.64], P4 ;  /* 0x002000004a6a7fae */ /* 0x0083e8000a121848 */
[----:B------:R1:W-:Y:S04]  /*b150*/  LDGSTS.E [R106+0xa00], [R14.64], P4 ;  /* 0x00a000000e6a7fae */ /* 0x0003e8000a121848 */
[----:B------:R1:W-:Y:S04]  /*b160*/  LDGSTS.E [R106+0x1200], [R30.64], P4 ;  /* 0x012000001e6a7fae */ /* 0x0003e8000a121848 */
[----:B------:R1:W-:Y:S04]  /*b170*/  LDGSTS.E [R106+0x1a00], [R46.64], P4 ;  /* 0x01a000002e6a7fae */ /* 0x0003e8000a121848 */
[----:B------:R1:W-:Y:S04]  /*b180*/  LDGSTS.E [R106+0x2200], [R62.64], P4 ;  /* 0x022000003e6a7fae */ /* 0x0003e8000a121848 */
[----:B------:R1:W-:Y:S01]  /*b190*/  LDGSTS.E [R106+0x2a00], [R78.64], P4 ;  /* 0x02a000004e6a7fae */ /* 0x0003e2000a121848 */
[----:B------:R-:W-:-:S03]  /*b1a0*/  SEL R0, RZ, 0x4, P5 ;  /* 0x00000004ff007807 */ /* 0x000fc60002800000 */
[----:B------:R1:W-:Y:S01]  /*b1b0*/  LDGSTS.E [R106+0x3200], [R94.64], P4 ;  /* 0x032000005e6a7fae */ /* 0x0003e2000a121848 */
[----:B------:R-:W-:-:S03]  /*b1c0*/  ISETP.GT.AND P5, PT, R198, 0x7f, PT ;  /* 0x0000007fc600780c */ /* 0x000fc60003fa4270 */
[----:B------:R1:W-:Y:S01]  /*b1d0*/  LDGSTS.E [R106+0x3a00], [R110.64], P4 ;  /* 0x03a000006e6a7fae */ /* 0x0003e2000a121848 */
[----:B------:R-:W-:-:S03]  /*b1e0*/  LOP3.LUT R198, R199, 0x30, RZ, 0x3c, !PT ;  /* 0x00000030c7c67812 */ /* 0x000fc600078e3cff */
        /* <DEDUP_REMOVED lines=25> */
[----:B----4-:R1:W-:Y:S04]  /*b380*/  LDGSTS.E [R107+0x400], [R42.64], P4 ;  /* 0x004000002a6b7fae */ /* 0x0103e8000a121848 */
        /* <DEDUP_REMOVED lines=32> */
[----:B--2---:R-:W2:Y:S01]  /*b590*/  LDL.LU.64 R90, [R1+0x1b0] ;  /* 0x0001b000015a7983 */ /* 0x004ea20000300a00 */
[----:B---3--:R-:W-:-:S02]  /*b5a0*/  LOP3.LUT R198, R199, 0x60, RZ, 0x3c, !PT ;  /* 0x00000060c7c67812 */ /* 0x008fc400078e3cff */
[C---:B------:R-:W-:Y:S01]  /*b5b0*/  IADD3 R197, R252.reuse, -0x4d, RZ ;  /* 0xffffffb3fcc57810 */ /* 0x040fe20007ffe0ff */
[----:B------:R-:W3:Y:S04]  /*b5c0*/  LDL.LU.64 R206, [R1+0x190] ;  /* 0x0001900001ce7983 */ /* 0x000ee80000300a00 */
[----:B------:R4:W-:Y:S04]  /*b5d0*/  LDGSTS.E [R198+0x600], [R6.64], P4 ;  /* 0x0060000006c67fae */ /* 0x0009e8000a121848 */
[----:B------:R1:W-:Y:S04]  /*b5e0*/  LDGSTS.E [R198+0xe00], [R22.64], P4 ;  /* 0x00e0000016c67fae */ /* 0x0003e8000a121848 */
[----:B------:R1:W-:Y:S01]  /*b5f0*/  LDGSTS.E [R198+0x1600], [R38.64], P4 ;  /* 0x0160000026c67fae */ /* 0x0003e2000a121848 */
[----:B------:R-:W-:-:S03]  /*b600*/  IADD3 R252, R252, -0x49, RZ ;  /* 0xffffffb7fcfc7810 */ /* 0x000fc60007ffe0ff */
[----:B------:R1:W-:Y:S04]  /*b610*/  LDGSTS.E [R198+0x1e00], [R54.64], P4 ;  /* 0x01e0000036c67fae */ /* 0x0003e8000a121848 */
[----:B------:R1:W-:Y:S04]  /*b620*/  LDGSTS.E [R198+0x2600], [R70.64], P4 ;  /* 0x0260000046c67fae */ /* 0x0003e8000a121848 */
[----:B------:R1:W-:Y:S04]  /*b630*/  LDGSTS.E [R198+0x2e00], [R86.64], P4 ;  /* 0x02e0000056c67fae */ /* 0x0003e8000a121848 */
[----:B------:R1:W-:Y:S01]  /*b640*/  LDGSTS.E [R198+0x3600], [R102.64], P4 ;  /* 0x0360000066c67fae */ /* 0x0003e2000a121848 */
[----:B------:R-:W-:-:S03]  /*b650*/  ISETP.GE.U32.AND P1, PT, R252, 0x7fffff78, PT ;  /* 0x7fffff78fc00780c */ /* 0x000fc60003f26070 */
[----:B------:R1:W-:Y:S01]  /*b660*/  LDGSTS.E [R198+0x3e00], [R118.64], P4 ;  /* 0x03e0000076c67fae */ /* 0x0003e2000a121848 */
[----:B------:R-:W-:-:S03]  /*b670*/  IMAD.MOV.U32 R252, RZ, RZ, c[0x0][0x180] ;  /* 0x00006000fffc7624 */ /* 0x000fc600078e00ff */
[----:B------:R1:W-:Y:S01]  /*b680*/  LDGSTS.E [R198+0x4600], [R134.64], P4 ;  /* 0x0460000086c67fae */ /* 0x0003e2000a121848 */
[----:B------:R-:W-:-:S03]  /*b690*/  LOP3.LUT R155, R199, 0x70, RZ, 0x3c, !PT ;  /* 0x00000070c79b7812 */ /* 0x000fc600078e3cff */
[----:B------:R1:W-:Y:S04]  /*b6a0*/  LDGSTS.E [R198+0x4e00], [R150.64], P4 ;  /* 0x04e0000096c67fae */ /* 0x0003e8000a121848 */
[----:B------:R1:W-:Y:S04]  /*b6b0*/  LDGSTS.E [R198+0x5600], [R166.64], P4 ;  /* 0x05600000a6c67fae */ /* 0x0003e8000a121848 */
[----:B------:R1:W-:Y:S01]  /*b6c0*/  LDGSTS.E [R198+0x5e00], [R182.64], P4 ;  /* 0x05e00000b6c67fae */ /* 0x0003e2000a121848 */
[----:B------:R-:W-:-:S03]  /*b6d0*/  ISETP.GE.U32.AND P0, PT, R197, 0x7fffff74, PT ;  /* 0x7fffff74c500780c */ /* 0x000fc60003f06070 */
[----:B------:R1:W-:Y:S01]  /*b6e0*/  LDGSTS.E [R198+0x6600], [R202.64], P4 ;  /* 0x06600000cac67fae */ /* 0x0003e2000a121848 */
[----:B------:R-:W-:-:S03]  /*b6f0*/  IADD3 R197, R252, -0x51, RZ ;  /* 0xffffffaffcc57810 */ /* 0x000fc60007ffe0ff */
[----:B------:R1:W-:Y:S04]  /*b700*/  LDGSTS.E [R198+0x6e00], [R218.64], P4 ;  /* 0x06e00000dac67fae */ /* 0x0003e8000a121848 */
[----:B------:R1:W-:Y:S04]  /*b710*/  LDGSTS.E [R198+0x7600], [R234.64], P4 ;  /* 0x07600000eac67fae */ /* 0x0003e8000a121848 */
[----:B------:R1:W-:Y:S04]  /*b720*/  LDGSTS.E [R198+0x7e00], [R250.64], P4 ;  /* 0x07e00000fac67fae */ /* 0x0003e8000a121848 */
[----:B------:R-:W4:Y:S04]  /*b730*/  LDL.LU.64 R186, [R1+0x170] ;  /* 0x0001700001ba7983 */ /* 0x000f280000300a00 */
[----:B------:R2:W-:Y:S01]  /*b740*/  LDGSTS.E [R155+0x700], [R8.64], P4 ;  /* 0x00700000089b7fae */ /* 0x0005e2000a121848 */
[----:B------:R-:W-:-:S03]  /*b750*/  ISETP.GE.U32.AND P3, PT, R197, 0x7fffff70, PT ;  /* 0x7fffff70c500780c */ /* 0x000fc60003f66070 */
[----:B------:R2:W-:Y:S01]  /*b760*/  LDGSTS.E [R155+0xf00], [R24.64], P4 ;  /* 0x00f00000189b7fae */ /* 0x0005e2000a121848 */
[----:B------:R-:W-:-:S03]  /*b770*/  LOP3.LUT R197, R199, 0x10, RZ, 0x3c, !PT ;  /* 0x00000010c7c57812 */ /* 0x000fc600078e3cff */
[----:B------:R-:W4:Y:S04]  /*b780*/  LDL.LU.64 R170, [R1+0x150] ;  /* 0x0001500001aa7983 */ /* 0x000f280000300a00 */
[----:B------:R2:W-:Y:S01]  /*b790*/  LDGSTS.E [R155+0x1700], [R40.64], P4 ;  /* 0x01700000289b7fae */ /* 0x0005e2000a121848 */
[----:B------:R-:W-:-:S03]  /*b7a0*/  LOP3.LUT R197, R199, 0x50, RZ, 0x3c, !PT ;  /* 0x00000050c7c57812 */ /* 0x000fc600078e3cff */
[----:B------:R2:W-:Y:S01]  /*b7b0*/  LDGSTS.E [R155+0x1f00], [R56.64], P4 ;  /* 0x01f00000389b7fae */ /* 0x0005e2000a121848 */
[----:B------:R-:W-:-:S03]  /*b7c0*/  LOP3.LUT R197, R199, 0x70, RZ, 0x3c, !PT ;  /* 0x00000070c7c57812 */ /* 0x000fc600078e3cff */
[----:B------:R2:W-:Y:S01]  /*b7d0*/  LDGSTS.E [R155+0x2700], [R72.64], P4 ;  /* 0x02700000489b7fae */ /* 0x0005e2000a121848 */
[----:B------:R-:W-:-:S03]  /*b7e0*/  IMAD.MOV.U32 R197, RZ, RZ, c[0x0][0x188] ;  /* 0x00006200ffc57624 */ /* 0x000fc600078e00ff */
[----:B------:R2:W-:Y:S04]  /*b7f0*/  LDGSTS.E [R155+0x2f00], [R88.64], P4 ;  /* 0x02f00000589b7fae */ /* 0x0005e8000a121848 */
[----:B------:R2:W-:Y:S04]  /*b800*/  LDGSTS.E [R155+0x3700], [R104.64], P4 ;  /* 0x03700000689b7fae */ /* 0x0005e8000a121848 */
[----:B------:R-:W4:Y:S04]  /*b810*/  LDL.LU.64 R122, [R1+0x130] ;  /* 0x00013000017a7983 */ /* 0x000f280000300a00 */
[----:B------:R2:W-:Y:S04]  /*b820*/  LDGSTS.E [R155+0x3f00], [R120.64], P4 ;  /* 0x03f00000789b7fae */ /* 0x0005e8000a121848 */
[----:B------:R2:W-:Y:S01]  /*b830*/  LDGSTS.E [R155+0x4700], [R136.64], P4 ;  /* 0x04700000889b7fae */ /* 0x0005e2000a121848 */
[----:B------:R-:W-:-:S03]  /*b840*/  IMAD.SHL.U32 R197, R197, 0x40, RZ ;  /* 0x00000040c5c57824 */ /* 0x000fc600078e00ff */
[----:B------:R2:W-:Y:S04]  /*b850*/  LDGSTS.E [R155+0x4f00], [R152.64], P4 ;  /* 0x04f00000989b7fae */ /* 0x0005e8000a121848 */
[----:B------:R2:W-:Y:S04]  /*b860*/  LDGSTS.E [R155+0x5700], [R168.64], P4 ;  /* 0x05700000a89b7fae */ /* 0x0005e8000a121848 */
[----:B------:R2:W-:Y:S04]  /*b870*/  LDGSTS.E [R155+0x5f00], [R184.64], P4 ;  /* 0x05f00000b89b7fae */ /* 0x0005e8000a121848 */
[----:B------:R2:W-:Y:S04]  /*b880*/  LDGSTS.E [R155+0x6700], [R204.64], P4 ;  /* 0x06700000cc9b7fae */ /* 0x0005e8000a121848 */
[----:B------:R-:W4:Y:S04]  /*b890*/  LDL.LU.64 R222, [R1+0x110] ;  /* 0x0001100001de7983 */ /* 0x000f280000300a00 */
[----:B------:R2:W-:Y:S04]  /*b8a0*/  LDGSTS.E [R155+0x6f00], [R220.64], P4 ;  /* 0x06f00000dc9b7fae */ /* 0x0005e8000a121848 */
[----:B------:R2:W-:Y:S04]  /*b8b0*/  LDGSTS.E [R155+0x7700], [R236.64], P4 ;  /* 0x07700000ec9b7fae */ /* 0x0005e8000a121848 */
[----:B------:R2:W-:Y:S04]  /*b8c0*/  LDGSTS.E [R155+0x7f00], [R4.64], P4 ;  /* 0x07f00000049b7fae */ /* 0x0005e8000a121848 */
[----:B------:R-:W0:Y:S01]  /*b8d0*/  LDGDEPBAR ;  /* 0x00000000000079af */ /* 0x000e220000000000 */
[----:B--2---:R-:W-:-:S03]  /*b8e0*/  IMAD.WIDE R154, R197, 0x4, R90 ;  /* 0x00000004c59a7825 */ /* 0x004fc600078e025a */
[----:B------:R-:W2:Y:S01]  /*b8f0*/  LDL.LU.64 R90, [R1+0xf0] ;  /* 0x0000f000015a7983 */ /* 0x000ea20000300a00 */
[----:B------:R-:W-:Y:S01]  /*b900*/  IADD3 R138, R252, -0x55, RZ ;  /* 0xffffffabfc8a7810 */ /* 0x000fe20007ffe0ff */
[----:B------:R-:W-:Y:S02]  /*b910*/  IMAD.WIDE R238, R197, 0x4, R2 ;  /* 0x00000004c5ee7825 */ /* 0x000fe400078e0202 */
[----:B------:R-:W-:Y:S01]  /*b920*/  BAR.SYNC.DEFER_BLOCKING 0x0 ;  /* 0x0000000000007b1d */ /* 0x000fe20000010000 */
[----:B------:R-:W-:Y:S02]  /*b930*/  ISETP.GE.U32.AND P4, PT, R138, 0x7fffff6c, PT ;  /* 0x7fffff6c8a00780c */ /* 0x000fe40003f86070 */
[C---:B------:R-:W-:Y:S02]  /*b940*/  IADD3 R139, R252.reuse, -0x59, RZ ;  /* 0xffffffa7fc8b7810 */ /* 0x040fe40007ffe0ff */
[----:B------:R-:W-:Y:S01]  /*b950*/  IADD3 R138, R252, -0x5d, RZ ;  /* 0xffffffa3fc8a7810 */ /* 0x000fe20007ffe0ff */
[----:B------:R1:W-:Y:S01]  /*b960*/  STL.64 [R1+0x228], R238 ;  /* 0x000228ee01007387 */ /* 0x0003e20000100a00 */
[----:B------:R-:W-:-:S02]  /*b970*/  SEL R0, R0, RZ, P5 ;  /* 0x000000ff00007207 */ /* 0x000fc40002800000 */
[----:B------:R-:W-:Y:S01]  /*b980*/  ISETP.GE.U32.AND P5, PT, R139, 0x7fffff68, PT ;  /* 0x7fffff688b00780c */ /* 0x000fe20003fa6070 */
[----:B------:R1:W-:Y:S01]  /*b990*/  STL.64 [R1+0x1b0], R154 ;  /* 0x0001b09a01007387 */ /* 0x0003e20000100a00 */
[----:B---3--:R-:W-:-:S03]  /*b9a0*/  IMAD.WIDE R206, R197, 0x4, R206 ;  /* 0x00000004c5ce7825 */ /* 0x008fc600078e02ce */
[----:B------:R-:W-:Y:S01]  /*b9b0*/  @!PT LDS RZ, [RZ] ;  /* 0x00000000fffff984 */ /* 0x000fe20000000800 */
[----:B------:R-:W-:Y:S01]  /*b9c0*/  @!PT LDS RZ, [RZ] ;  /* 0x00000000fffff984 */ /* 0x000fe20000000800 */
[----:B------:R-:W-:Y:S01]  /*b9d0*/  @!PT LDS RZ, [RZ] ;  /* 0x00000000fffff984 */ /* 0x000fe20000000800 */
[----:B------:R1:W-:Y:S01]  /*b9e0*/  LDGSTS.E [R199+0x14000], [R238.64], !P2 ;  /* 0x14000000eec77fae */ /* 0x0003e2000d121848 */
[----:B------:R-:W-:-:S03]  /*b9f0*/  ISETP.GE.U32.AND P2, PT, R138, 0x7fffff64, PT ;  /* 0x7fffff648a00780c */ /* 0x000fc60003f46070 */
[----:B------:R3:W-:Y:S04]  /*ba00*/  LDGSTS.E [R199+0x14400], [R154.64], !P6 ;  /* 0x144000009ac77fae */ /* 0x0007e8000f121848 */
[----:B------:R3:W-:Y:S04]  /*ba10*/  LDGSTS.E [R199+0x14800], [R206.64], !P1 ;  /* 0x14800000cec77fae */ /* 0x0007e8000c921848 */
[----:B-1----:R-:W2:Y:S04]  /*ba20*/  LDL.LU.64 R238, [R1+0x8f0] ;  /* 0x0008f00001ee7983 */ /* 0x002ea80000300a00 */
[----:B------:R-:W2:Y:S04]  /*ba30*/  LDL.LU.64 R138, [R1+0xd0] ;  /* 0x0000d000018a7983 */ /* 0x000ea80000300a00 */
[----:B---3--:R-:W3:Y:S04]  /*ba40*/  LDL.LU.64 R154, [R1+0xb0] ;  /* 0x0000b000019a7983 */ /* 0x008ee80000300a00 */
[----:B------:R1:W-:Y:S01]  /*ba50*/  STL.64 [R1+0x190], R206 ;  /* 0x000190ce01007387 */ /* 0x0003e20000100a00 */
[----:B----4-:R-:W-:-:S05]  /*ba60*/  IMAD.WIDE R186, R197, 0x4, R186 ;  /* 0x00000004c5ba7825 */ /* 0x010fca00078e02ba */
[----:B------:R4:W-:Y:S04]  /*ba70*/  STL.64 [R1+0x170], R186 ;  /* 0x000170ba01007387 */ /* 0x0009e80000100a00 */
[----:B-1----:R-:W3:Y:S01]  /*ba80*/  LDL.LU.64 R206, [R1+0x98] ;  /* 0x0000980001ce7983 */ /* 0x002ee20000300a00 */
[----:B------:R-:W-:-:S03]  /*ba90*/  IMAD.WIDE R170, R197, 0x4, R170 ;  /* 0x00000004c5aa7825 */ /* 0x000fc600078e02aa */
[----:B------:R4:W-:Y:S04]  /*baa0*/  LDGSTS.E [R199+0x14c00], [R186.64], !P0 ;  /* 0x14c00000bac77fae */ /* 0x0009e8000c121848 */
[----:B------:R1:W-:Y:S04]  /*bab0*/  STL.64 [R1+0x150], R170 ;  /* 0x000150aa01007387 */ /* 0x0003e80000100a00 */
[----:B------:R1:W-:Y:S01]  /*bac0*/  LDGSTS.E [R199+0x15000], [R170.64], !P3 ;  /* 0x15000000aac77fae */ /* 0x0003e2000d921848 */
[----:B----4-:R-:W-:-:S03]  /*bad0*/  IMAD.WIDE R186, R197, 0x4, R122 ;  /* 0x00000004c5ba7825 */ /* 0x010fc600078e027a */
[----:B------:R-:W4:Y:S04]  /*bae0*/  LDL.LU.64 R122, [R1+0x80] ;  /* 0x00008000017a7983 */ /* 0x000f280000300a00 */
[----:B------:R2:W-:Y:S04]  /*baf0*/  STL.64 [R1+0x130], R186 ;  /* 0x000130ba01007387 */ /* 0x0005e80000100a00 */
[----:B-1----:R-:W4:Y:S04]  /*bb00*/  LDL.LU.64 R170, [R1+0x68] ;  /* 0x0000680001aa7983 */ /* 0x002f280000300a00 */
[----:B------:R2:W-:Y:S01]  /*bb10*/  LDGSTS.E [R199+0x15400], [R186.64], !P4 ;  /* 0x15400000bac77fae */ /* 0x0005e2000e121848 */
[----:B------:R-:W-:-:S05]  /*bb20*/  IMAD.WIDE R222, R197, 0x4, R222 ;  /* 0x00000004c5de7825 */ /* 0x000fca00078e02de */
[----:B------:R1:W-:Y:S01]  /*bb30*/  STL.64 [R1+0x110], R222 ;  /* 0x000110de01007387 */ /* 0x0003e20000100a00 */
[C---:B------:R-:W-:Y:S02]  /*bb40*/  IADD3 R2, R252.reuse, -0x61, RZ ;  /* 0xffffff9ffc027810 */ /* 0x040fe40007ffe0ff */
[----:B------:R-:W-:Y:S01]  /*bb50*/  IADD3 R3, R252, -0x65, RZ ;  /* 0xffffff9bfc037810 */ /* 0x000fe20007ffe0ff */
[----:B------:R1:W-:Y:S01]  /*bb60*/  LDGSTS.E [R199+0x15800], [R222.64], !P5 ;  /* 0x15800000dec77fae */ /* 0x0003e2000e921848 */
[----:B--2---:R-:W-:-:S03]  /*bb70*/  IMAD.WIDE R186, R197, 0x4, R90 ;  /* 0x00000004c5ba7825 */ /* 0x004fc600078e025a */
[----:B------:R-:W2:Y:S01]  /*bb80*/  LDL.LU.64 R90, [R1+0x50] ;  /* 0x00005000015a7983 */ /* 0x000ea20000300a00 */
[----:B------:R-:W-:Y:S02]  /*bb90*/  ISETP.GE.U32.AND P6, PT, R2, 0x7fffff60, PT ;  /* 0x7fffff600200780c */ /* 0x000fe40003fc6070 */
[----:B------:R-:W-:Y:S01]  /*bba0*/  ISETP.GE.U32.AND P1, PT, R3, 0x7fffff5c, PT ;  /* 0x7fffff5c0300780c */ /* 0x000fe20003f26070 */
[----:B------:R3:W-:Y:S01]  /*bbb0*/  STL.64 [R1+0x230], R186 ;  /* 0x000230ba01007387 */ /* 0x0007e20000100a00 */
[----:B------:R-:W-:-:S03]  /*bbc0*/  IADD3 R2, R252, -0x69, RZ ;  /* 0xffffff97fc027810 */ /* 0x000fc60007ffe0ff */
[----:B-1----:R-:W2:Y:S01]  /*bbd0*/  LDL.LU.64 R222, [R1+0x38] ;  /* 0x0000380001de7983 */ /* 0x002ea20000300a00 */
[----:B------:R-:W-:-:S03]  /*bbe0*/  ISETP.GE.U32.AND P0, PT, R2, 0x7fffff58, PT ;  /* 0x7fffff580200780c */ /* 0x000fc60003f06070 */
[----:B------:R1:W-:Y:S01]  /*bbf0*/  LDGSTS.E [R199+0x15c00], [R186.64], !P2 ;  /* 0x15c00000bac77fae */ /* 0x0003e2000d121848 */
[C---:B------:R-:W-:Y:S02]  /*bc00*/  IADD3 R3, R252.reuse, -0x6d, RZ ;  /* 0xffffff93fc037810 */ /* 0x040fe40007ffe0ff */
[C---:B------:R-:W-:Y:S02]  /*bc10*/  IADD3 R2, R252.reuse, -0x71, RZ ;  /* 0xffffff8ffc027810 */ /* 0x040fe40007ffe0ff */
[----:B------:R-:W-:Y:S02]  /*bc20*/  ISETP.GE.U32.AND P3, PT, R3, 0x7fffff54, PT ;  /* 0x7fffff540300780c */ /* 0x000fe40003f66070 */
[----:B------:R-:W-:Y:S02]  /*bc30*/  IADD3 R3, R252, -0x75, RZ ;  /* 0xffffff8bfc037810 */ /* 0x000fe40007ffe0ff */
[----:B------:R-:W-:Y:S02]  /*bc40*/  ISETP.GE.U32.AND P4, PT, R2, 0x7fffff50, PT ;  /* 0x7fffff500200780c */ /* 0x000fe40003f86070 */
[----:B------:R-:W-:Y:S01]  /*bc50*/  ISETP.GE.U32.AND P5, PT, R3, 0x7fffff4c, PT ;  /* 0x7fffff4c0300780c */ /* 0x000fe20003fa6070 */
[----:B------:R-:W-:-:S04]  /*bc60*/  IMAD.WIDE R138, R197, 0x4, R138 ;  /* 0x00000004c58a7825 */ /* 0x000fc800078e028a */
[C---:B---3--:R-:W-:Y:S01]  /*bc70*/  IMAD.WIDE R154, R197.reuse, 0x4, R154 ;  /* 0x00000004c59a7825 */ /* 0x048fe200078e029a */
[----:B------:R3:W-:Y:S04]  /*bc80*/  STL.64 [R1+0x238], R138 ;  /* 0x0002388a01007387 */ /* 0x0007e80000100a00 */
[----:B-1----:R-:W2:Y:S04]  /*bc90*/  LDL.LU.64 R186, [R1+0x20] ;  /* 0x0000200001ba7983 */ /* 0x002ea80000300a00 */
[----:B------:R3:W-:Y:S04]  /*bca0*/  LDGSTS.E [R199+0x16000], [R138.64], !P6 ;  /* 0x160000008ac77fae */ /* 0x0007e8000f121848 */
[----:B------:R1:W-:Y:S04]  /*bcb0*/  STL.64 [R1+0x240], R154 ;  /* 0x0002409a01007387 */ /* 0x0003e80000100a00 */
[----:B------:R1:W-:Y:S04]  /*bcc0*/  LDGSTS.E [R199+0x16400], [R154.64], !P1 ;  /* 0x164000009ac77fae */ /* 0x0003e8000c921848 */
[----:B---3--:R-:W3:Y:S04]  /*bcd0*/  LDL.LU.64 R138, [R1+0x1c8] ;  /* 0x0001c800018a7983 */ /* 0x008ee80000300a00 */
[----:B-1----:R-:W3:Y:S01]  /*bce0*/  LDL.LU.64 R154, [R1+0x1a8] ;  /* 0x0001a800019a7983 */ /* 0x002ee20000300a00 */
[----:B------:R-:W-:-:S05]  /*bcf0*/  IMAD.WIDE R206, R197, 0x4, R206 ;  /* 0x00000004c5ce7825 */ /* 0x000fca00078e02ce */
[----:B------:R1:W-:Y:S04]  /*bd00*/  STL.64 [R1+0x270], R206 ;  /* 0x000270ce01007387 */ /* 0x0003e80000100a00 */
[----:B------:R1:W-:Y:S01]  /*bd10*/  LDGSTS.E [R199+0x16800], [R206.64], !P0 ;  /* 0x16800000cec77fae */ /* 0x0003e2000c121848 */
[----:B----4-:R-:W-:-:S05]  /*bd20*/  IMAD.WIDE R122, R197, 0x4, R122 ;  /* 0x00000004c57a7825 */ /* 0x010fca00078e027a */
[----:B------:R4:W-:Y:S04]  /*bd30*/  STL.64 [R1+0x2b8], R122 ;  /* 0x0002b87a01007387 */ /* 0x0009e80000100a00 */
[----:B-1----:R-:W3:Y:S01]  /*bd40*/  LDL.LU.64 R206, [R1+0x188] ;  /* 0x0001880001ce7983 */ /* 0x002ee20000300a00 */
[----:B------:R-:W-:-:S03]  /*bd50*/  IMAD.WIDE R170, R197, 0x4, R170 ;  /* 0x00000004c5aa7825 */ /* 0x000fc600078e02aa */
[----:B------:R4:W-:Y:S04]  /*bd60*/  LDGSTS.E [R199+0x16c00], [R122.64], !P3 ;  /* 0x16c000007ac77fae */ /* 0x0009e8000d921848 */
[----:B------:R1:W-:Y:S04]  /*bd70*/  LDGSTS.E [R199+0x17000], [R170.64], !P4 ;  /* 0x17000000aac77fae */ /* 0x0003e8000e121848 */
[----:B----4-:R-:W4:Y:S04]  /*bd80*/  LDL.64 R122, [R1+0x168] ;  /* 0x00016800017a7983 */ /* 0x010f280000100a00 */
[----:B------:R1:W-:Y:S04]  /*bd90*/  STL.64 [R1+0x310], R170 ;  /* 0x000310aa01007387 */ /* 0x0003e80000100a00 */
[----:B-1----:R-:W4:Y:S01]  /*bda0*/  LDL.LU.64 R170, [R1+0x148] ;  /* 0x0001480001aa7983 */ /* 0x002f220000300a00 */
[----:B--2---:R-:W-:-:S05]  /*bdb0*/  IMAD.WIDE R90, R197, 0x4, R90 ;  /* 0x00000004c55a7825 */ /* 0x004fca00078e025a */
[----:B------:R1:W-:Y:S04]  /*bdc0*/  STL.64 [R1+0x358], R90 ;  /* 0x0003585a01007387 */ /* 0x0003e80000100a00 */
[----:B------:R1:W-:Y:S04]  /*bdd0*/  LDGSTS.E [R199+0x17400], [R90.64], !P5 ;  /* 0x174000005ac77fae */ /* 0x0003e8000e921848 */
[----:B-1----:R-:W2:Y:S01]  /*bde0*/  LDL.LU.64 R90, [R1+0x128] ;  /* 0x00012800015a7983 */ /* 0x002ea20000300a00 */
[----:B------:R-:W-:-:S04]  /*bdf0*/  IADD3 R2, R252, -0x79, RZ ;  /* 0xffffff87fc027810 */ /* 0x000fc80007ffe0ff */
[----:B------:R-:W-:Y:S02]  /*be00*/  ISETP.GE.U32.AND P2, PT, R2, 0x7fffff48, PT ;  /* 0x7fffff480200780c */ /* 0x000fe40003f46070 */
[----:B------:R-:W-:-:S04]  /*be10*/  IADD3 R2, R252, -0x7d, RZ ;  /* 0xffffff83fc027810 */ /* 0x000fc80007ffe0ff */
[----:B------:R-:W-:Y:S02]  /*be20*/  ISETP.GE.U32.AND P6, PT, R2, 0x7fffff44, PT ;  /* 0x7fffff440200780c */ /* 0x000fe40003fc6070 */
[----:B------:R-:W-:Y:S01]  /*be30*/  IADD3 R3, R252, -0x42, RZ ;  /* 0xffffffbefc037810 */ /* 0x000fe20007ffe0ff */
[----:B------:R-:W-:-:S03]  /*be40*/  IMAD.WIDE R222, R197, 0x4, R222 ;  /* 0x00000004c5de7825 */ /* 0x000fc600078e02de */
[----:B------:R-:W-:Y:S02]  /*be50*/  ISETP.GE.U32.AND P1, PT, R3, 0x7fffff7f, PT ;  /* 0x7fffff7f0300780c */ /* 0x000fe40003f26070 */
[C---:B------:R-:W-:Y:S01]  /*be60*/  IADD3 R3, R252.reuse, -0x46, RZ ;  /* 0xffffffbafc037810 */ /* 0x040fe20007ffe0ff */
[----:B------:R1:W-:Y:S01]  /*be70*/  STL.64 [R1+0x3a8], R222 ;  /* 0x0003a8de01007387 */ /* 0x0003e20000100a00 */
[----:B------:R-:W-:Y:S02]  /*be80*/  IADD3 R2, R252, -0x4a, RZ ;  /* 0xffffffb6fc027810 */ /* 0x000fe40007ffe0ff */
[----:B------:R-:W-:Y:S01]  /*be90*/  ISETP.GE.U32.AND P0, PT, R3, 0x7fffff7b, PT ;  /* 0x7fffff7b0300780c */ /* 0x000fe20003f06070 */
[----:B------:R1:W-:Y:S01]  /*bea0*/  LDGSTS.E [R199+0x17800], [R222.64], !P2 ;  /* 0x17800000dec77fae */ /* 0x0003e2000d121848 */
[----:B------:R-:W-:-:S05]  /*beb0*/  IMAD.WIDE R186, R197, 0x4, R186 ;  /* 0x00000004c5ba7825 */ /* 0x000fca00078e02ba */
[----:B------:R3:W-:Y:S04]  /*bec0*/  STL.64 [R1+0x3e0], R186 ;  /* 0x0003e0ba01007387 */ /* 0x0007e80000100a00 */
[----:B-1----:R-:W2:Y:S04]  /*bed0*/  LDL.LU.64 R222, [R1+0x108] ;  /* 0x0001080001de7983 */ /* 0x002ea80000300a00 */
[----:B------:R1:W-:Y:S01]  /*bee0*/  LDGSTS.E [R199+0x17c00], [R186.64], !P6 ;  /* 0x17c00000bac77fae */ /* 0x0003e2000f121848 */
[----:B---3--:R-:W-:Y:S01]  /*bef0*/  IMAD.WIDE R138, R197, 0x4, R138 ;  /* 0x00000004c58a7825 */ /* 0x008fe200078e028a */
[----:B------:R-:W-:-:S04]  /*bf00*/  IADD3 R3, R252, -0x4e, RZ ;  /* 0xffffffb2fc037810 */ /* 0x000fc80007ffe0ff */
[----:B------:R3:W-:Y:S01]  /*bf10*/  STL.64 [R1+0x50], R138 ;  /* 0x0000508a01007387 */ /* 0x0007e20000100a00 */
[----:B-1----:R-:W-:Y:S01]  /*bf20*/  IMAD.WIDE R186, R197, 0x4, R154 ;  /* 0x00000004c5ba7825 */ /* 0x002fe200078e029a */
[----:B------:R-:W-:Y:S02]  /*bf30*/  ISETP.GE.U32.AND P3, PT, R2, 0x7fffff77, PT ;  /* 0x7fffff770200780c */ /* 0x000fe40003f66070 */
[----:B------:R-:W2:Y:S01]  /*bf40*/  LDL.LU.64 R154, [R1+0xe8] ;  /* 0x0000e800019a7983 */ /* 0x000ea20000300a00 */
[----:B------:R-:W-:Y:S02]  /*bf50*/  IADD3 R2, R252, -0x52, RZ ;  /* 0xffffffaefc027810 */ /* 0x000fe40007ffe0ff */
[----:B------:R-:W-:Y:S01]  /*bf60*/  ISETP.GE.U32.AND P4, PT, R3, 0x7fffff73, PT ;  /* 0x7fffff730300780c */ /* 0x000fe20003f86070 */
[----:B------:R3:W-:Y:S01]  /*bf70*/  LDGSTS.E [R106+0x14100], [R138.64], !P1 ;  /* 0x141000008a6a7fae */ /* 0x0007e2000c921848 */
[----:B------:R-:W-:Y:S02]  /*bf80*/  ISETP.GE.U32.AND P5, PT, R2, 0x7fffff6f, PT ;  /* 0x7fffff6f0200780c */ /* 0x000fe40003fa6070 */
[----:B------:R-:W-:Y:S01]  /*bf90*/  IADD3 R3, R252, -0x56, RZ ;  /* 0xffffffaafc037810 */ /* 0x000fe20007ffe0ff */
[----:B------:R4:W-:Y:S04]  /*bfa0*/  STL.64 [R1+0x68], R186 ;  /* 0x000068ba01007387 */ /* 0x0009e80000100a00 */
[----:B------:R4:W-:Y:S01]  /*bfb0*/  LDGSTS.E [R106+0x14500], [R186.64], !P0 ;  /* 0x14500000ba6a7fae */ /* 0x0009e2000c121848 */
[----:B------:R-:W-:-:S03]  /*bfc0*/  ISETP.GE.U32.AND P2, PT, R3, 0x7fffff6b, PT ;  /* 0x7fffff6b0300780c */ /* 0x000fc60003f46070 */
[----:B---3--:R-:W3:Y:S01]  /*bfd0*/  LDL.LU.64 R138, [R1+0xc8] ;  /* 0x0000c800018a7983 */ /* 0x008ee20000300a00 */
[----:B------:R-:W-:-:S05]  /*bfe0*/  IMAD.WIDE R206, R197, 0x4, R206 ;  /* 0x00000004c5ce7825 */ /* 0x000fca00078e02ce */
        /* <DEDUP_REMOVED lines=8> */
[----:B------:R2:W-:Y:S04]  /*c070*/  STL.64 [R1+0xb0], R170 ;  /* 0x0000b0aa01007387 */ /* 0x0005e80000100a00 */
[----:B------:R2:W-:Y:S04]  /*c080*/  LDGSTS.E [R106+0x15100], [R170.64], !P5 ;  /* 0x15100000aa6a7fae */ /* 0x0005e8000e921848 */
[----:B-1----:R-:W4:Y:S01]  /*c090*/  LDL.LU.64 R186, [R1+0x78] ;  /* 0x0000780001ba7983 */ /* 0x002f220000300a00 */
[----:B--2---:R-:W-:-:S05]  /*c0a0*/  IMAD.WIDE R90, R197, 0x4, R90 ;  /* 0x00000004c55a7825 */ /* 0x004fca00078e025a */
[----:B------:R1:W-:Y:S04]  /*c0b0*/  STL.64 [R1+0xd0], R90 ;  /* 0x0000d05a01007387 */ /* 0x0003e80000100a00 */
[----:B------:R-:W2:Y:S04]  /*c0c0*/  LDL.LU.64 R170, [R1+0x60] ;  /* 0x0000600001aa7983 */ /* 0x000ea80000300a00 */
[----:B------:R1:W-:Y:S04]  /*c0d0*/  LDGSTS.E [R106+0x15500], [R90.64], !P2 ;  /* 0x155000005a6a7fae */ /* 0x0003e8000d121848 */
[----:B-1----:R-:W2:Y:S01]  /*c0e0*/  LDL.LU.64 R90, [R1+0x48] ;  /* 0x00004800015a7983 */ /* 0x002ea20000300a00 */
[----:B------:R-:W-:-:S02]  /*c0f0*/  IADD3 R2, R252, -0x5a, RZ ;  /* 0xffffffa6fc027810 */ /* 0x000fc40007ffe0ff */
[----:B------:R-:W-:Y:S02]  /*c100*/  IADD3 R3, R252, -0x5e, RZ ;  /* 0xffffffa2fc037810 */ /* 0x000fe40007ffe0ff */
[----:B------:R-:W-:Y:S02]  /*c110*/  ISETP.GE.U32.AND P6, PT, R2, 0x7fffff67, PT ;  /* 0x7fffff670200780c */ /* 0x000fe40003fc6070 */
[----:B------:R-:W-:Y:S02]  /*c120*/  ISETP.GE.U32.AND P1, PT, R3, 0x7fffff63, PT ;  /* 0x7fffff630300780c */ /* 0x000fe40003f26070 */
[C---:B------:R-:W-:Y:S02]  /*c130*/  IADD3 R2, R252.reuse, -0x62, RZ ;  /* 0xffffff9efc027810 */ /* 0x040fe40007ffe0ff */
[----:B------:R-:W-:Y:S01]  /*c140*/  IADD3 R3, R252, -0x66, RZ ;  /* 0xffffff9afc037810 */ /* 0x000fe20007ffe0ff */
[----:B------:R-:W-:Y:S01]  /*c150*/  IMAD.WIDE R222, R197, 0x4, R222 ;  /* 0x00000004c5de7825 */ /* 0x000fe200078e02de */
[----:B------:R-:W-:-:S02]  /*c160*/  ISETP.GE.U32.AND P0, PT, R2, 0x7fffff5f, PT ;  /* 0x7fffff5f0200780c */ /* 0x000fc40003f06070 */
[----:B------:R-:W-:Y:S02]  /*c170*/  ISETP.GE.U32.AND P3, PT, R3, 0x7fffff5b, PT ;  /* 0x7fffff5b0300780c */ /* 0x000fe40003f66070 */
[----:B------:R1:W-:Y:S01]  /*c180*/  STL.64 [R1+0xf0], R222 ;  /* 0x0000f0de01007387 */ /* 0x0003e20000100a00 */
[----:B------:R-:W-:-:S03]  /*c190*/  IADD3 R2, R252, -0x6a, RZ ;  /* 0xffffff96fc027810 */ /* 0x000fc60007ffe0ff */
[----:B------:R1:W-:Y:S01]  /*c1a0*/  LDGSTS.E [R106+0x15900], [R222.64], !P6 ;  /* 0x15900000de6a7fae */ /* 0x0003e2000f121848 */
[----:B------:R-:W-:Y:S01]  /*c1b0*/  IMAD.WIDE R154, R197, 0x4, R154 ;  /* 0x00000004c59a7825 */ /* 0x000fe200078e029a */
[----:B------:R-:W-:-:S04]  /*c1c0*/  IADD3 R3, R252, -0x6e, RZ ;  /* 0xffffff92fc037810 */ /* 0x000fc80007ffe0ff */
[----:B------:R3:W-:Y:S04]  /*c1d0*/  STL.64 [R1+0xe8], R154 ;  /* 0x0000e89a01007387 */ /* 0x0007e80000100a00 */
[----:B-1----:R-:W2:Y:S01]  /*c1e0*/  LDL.LU.64 R222, [R1+0x30] ;  /* 0x0000300001de7983 */ /* 0x002ea20000300a00 */
[----:B------:R-:W-:-:S03]  /*c1f0*/  ISETP.GE.U32.AND P4, PT, R2, 0x7fffff57, PT ;  /* 0x7fffff570200780c */ /* 0x000fc60003f86070 */
[----:B------:R1:W-:Y:S01]  /*c200*/  LDGSTS.E [R106+0x15d00], [R154.64], !P1 ;  /* 0x15d000009a6a7fae */ /* 0x0003e2000c921848 */
[----:B---3--:R-:W-:Y:S01]  /*c210*/  IMAD.WIDE R138, R197, 0x4, R138 ;  /* 0x00000004c58a7825 */ /* 0x008fe200078e028a */
[----:B------:R-:W-:-:S04]  /*c220*/  ISETP.GE.U32.AND P5, PT, R3, 0x7fffff53, PT ;  /* 0x7fffff530300780c */ /* 0x000fc80003fa6070 */
[----:B------:R3:W-:Y:S04]  /*c230*/  LDGSTS.E [R106+0x16100], [R138.64], !P0 ;  /* 0x161000008a6a7fae */ /* 0x0007e8000c121848 */
[----:B-1----:R-:W2:Y:S04]  /*c240*/  LDL.LU.64 R154, [R1+0x18] ;  /* 0x00001800019a7983 */ /* 0x002ea80000300a00 */
[----:B------:R3:W-:Y:S04]  /*c250*/  STL.64 [R1+0x108], R138 ;  /* 0x0001088a01007387 */ /* 0x0007e80000100a00 */
[----:B---3--:R-:W3:Y:S01]  /*c260*/  LDL.LU.64 R138, [R1+0x1c0] ;  /* 0x0001c000018a7983 */ /* 0x008ee20000300a00 */
[----:B----4-:R-:W-:-:S05]  /*c270*/  IMAD.WIDE R122, R197, 0x4, R122 ;  /* 0x00000004c57a7825 */ /* 0x010fca00078e027a */
[----:B------:R1:W-:Y:S04]  /*c280*/  STL.64 [R1+0x128], R122 ;  /* 0x0001287a01007387 */ /* 0x0003e80000100a00 */
[----:B------:R1:W-:Y:S01]  /*c290*/  LDGSTS.E [R106+0x16500], [R122.64], !P3 ;  /* 0x165000007a6a7fae */ /* 0x0003e2000d921848 */
[----:B------:R-:W-:-:S05]  /*c2a0*/  IMAD.WIDE R206, R197, 0x4, R206 ;  /* 0x00000004c5ce7825 */ /* 0x000fca00078e02ce */
[----:B------:R4:W-:Y:S04]  /*c2b0*/  LDGSTS.E [R106+0x16900], [R206.64], !P4 ;  /* 0x16900000ce6a7fae */ /* 0x0009e8000e121848 */
[----:B-1----:R-:W3:Y:S01]  /*c2c0*/  LDL.LU.64 R122, [R1+0x1a0] ;  /* 0x0001a000017a7983 */ /* 0x002ee20000300a00 */
[----:B------:R-:W-:-:S03]  /*c2d0*/  IMAD.WIDE R186, R197, 0x4, R186 ;  /* 0x00000004c5ba7825 */ /* 0x000fc600078e02ba */
[----:B------:R4:W-:Y:S04]  /*c2e0*/  STL.64 [R1+0x1a8], R206 ;  /* 0x0001a8ce01007387 */ /* 0x0009e80000100a00 */
[----:B------:R1:W-:Y:S04]  /*c2f0*/  STL.64 [R1+0x1c8], R186 ;  /* 0x0001c8ba01007387 */ /* 0x0003e80000100a00 */
[----:B------:R1:W-:Y:S04]  /*c300*/  LDGSTS.E [R106+0x16d00], [R186.64], !P5 ;  /* 0x16d00000ba6a7fae */ /* 0x0003e8000e921848 */
[----:B----4-:R-:W3:Y:S01]  /*c310*/  LDL.64 R206, [R1+0x180] ;  /* 0x0001800001ce7983 */ /* 0x010ee20000100a00 */
[----:B--2---:R-:W-:-:S05]  /*c320*/  IMAD.WIDE R170, R197, 0x4, R170 ;  /* 0x00000004c5aa7825 */ /* 0x004fca00078e02aa */
[----:B------:R2:W-:Y:S01]  /*c330*/  STL.64 [R1+0x268], R170 ;  /* 0x000268aa01007387 */ /* 0x0005e20000100a00 */
[----:B-1----:R-:W-:-:S03]  /*c340*/  IMAD.WIDE R186, R197, 0x4, R90 ;  /* 0x00000004c5ba7825 */ /* 0x002fc600078e025a */
[----:B------:R-:W4:Y:S01]  /*c350*/  LDL.64 R90, [R1+0x160] ;  /* 0x00016000015a7983 */ /* 0x000f220000100a00 */
[C---:B------:R-:W-:Y:S02]  /*c360*/  IADD3 R2, R252.reuse, -0x72, RZ ;  /* 0xffffff8efc027810 */ /* 0x040fe40007ffe0ff */
[----:B------:R-:W-:Y:S02]  /*c370*/  IADD3 R3, R252, -0x76, RZ ;  /* 0xffffff8afc037810 */ /* 0x000fe40007ffe0ff */
[----:B------:R-:W-:Y:S02]  /*c380*/  ISETP.GE.U32.AND P2, PT, R2, 0x7fffff4f, PT ;  /* 0x7fffff4f0200780c */ /* 0x000fe40003f46070 */
[----:B------:R-:W-:Y:S02]  /*c390*/  ISETP.GE.U32.AND P6, PT, R3, 0x7fffff4b, PT ;  /* 0x7fffff4b0300780c */ /* 0x000fe40003fc6070 */
[----:B------:R-:W-:-:S04]  /*c3a0*/  IADD3 R2, R252, -0x7a, RZ ;  /* 0xffffff86fc027810 */ /* 0x000fc80007ffe0ff */
[----:B------:R-:W-:Y:S02]  /*c3b0*/  ISETP.GE.U32.AND P1, PT, R2, 0x7fffff47, PT ;  /* 0x7fffff470200780c */ /* 0x000fe40003f26070 */
[C---:B------:R-:W-:Y:S02]  /*c3c0*/  IADD3 R2, R252.reuse, -0x7e, RZ ;  /* 0xffffff82fc027810 */ /* 0x040fe40007ffe0ff */
[----:B------:R-:W-:Y:S01]  /*c3d0*/  IADD3 R3, R252, -0x43, RZ ;  /* 0xffffffbdfc037810 */ /* 0x000fe20007ffe0ff */
[----:B------:R2:W-:Y:S01]  /*c3e0*/  LDGSTS.E [R106+0x17100], [R170.64], !P2 ;  /* 0x17100000aa6a7fae */ /* 0x0005e2000d121848 */
[----:B------:R-:W-:Y:S02]  /*c3f0*/  ISETP.GE.U32.AND P0, PT, R2, 0x7fffff43, PT ;  /* 0x7fffff430200780c */ /* 0x000fe40003f06070 */
[----:B------:R-:W-:Y:S01]  /*c400*/  ISETP.GE.U32.AND P3, PT, R3, 0x7fffff7e, PT ;  /* 0x7fffff7e0300780c */ /* 0x000fe20003f66070 */
[----:B------:R1:W-:Y:S01]  /*c410*/  STL.64 [R1+0x2b0], R186 ;  /* 0x0002b0ba01007387 */ /* 0x0003e20000100a00 */
[----:B------:R-:W-:-:S03]  /*c420*/  IADD3 R3, R252, -0x47, RZ ;  /* 0xffffffb9fc037810 */ /* 0x000fc60007ffe0ff */
[----:B------:R1:W-:Y:S04]  /*c430*/  LDGSTS.E [R106+0x17500], [R186.64], !P6 ;  /* 0x17500000ba6a7fae */ /* 0x0003e8000f121848 */
[----:B--2---:R-:W2:Y:S01]  /*c440*/  LDL.LU.64 R170, [R1+0x140] ;  /* 0x0001400001aa7983 */ /* 0x004ea20000300a00 */
[----:B------:R-:W-:Y:S01]  /*c450*/  IMAD.WIDE R222, R197, 0x4, R222 ;  /* 0x00000004c5de7825 */ /* 0x000fe200078e02de */
[----:B------:R-:W-:-:S04]  /*c460*/  ISETP.GE.U32.AND P4, PT, R3, 0x7fffff7a, PT ;  /* 0x7fffff7a0300780c */ /* 0x000fc80003f86070 */
[----:B------:R1:W-:Y:S01]  /*c470*/  STL.64 [R1+0x300], R222 ;  /* 0x000300de01007387 */ /* 0x0003e20000100a00 */
[----:B------:R-:W-:-:S03]  /*c480*/  IADD3 R2, R252, -0x4b, RZ ;  /* 0xffffffb5fc027810 */ /* 0x000fc60007ffe0ff */
[----:B------:R1:W-:Y:S02]  /*c490*/  LDGSTS.E [R106+0x17900], [R222.64], !P1 ;  /* 0x17900000de6a7fae */ /* 0x0003e4000c921848 */
[----:B-1----:R-:W-:Y:S02]  /*c4a0*/  IMAD.WIDE R186, R197, 0x4, R154 ;  /* 0x00000004c5ba7825 */ /* 0x002fe400078e029a */
[----:B------:R-:W2:Y:S01]  /*c4b0*/  LDL.LU.64 R154, [R1+0x120] ;  /* 0x00012000019a7983 */ /* 0x000ea20000300a00 */
[----:B------:R-:W-:-:S03]  /*c4c0*/  ISETP.GE.U32.AND P5, PT, R2, 0x7fffff76, PT ;  /* 0x7fffff760200780c */ /* 0x000fc60003fa6070 */
[----:B------:R1:W-:Y:S01]  /*c4d0*/  STL.64 [R1+0x350], R186 ;  /* 0x000350ba01007387 */ /* 0x0003e20000100a00 */
[----:B------:R-:W-:-:S03]  /*c4e0*/  IADD3 R3, R252, -0x4f, RZ ;  /* 0xffffffb1fc037810 */ /* 0x000fc60007ffe0ff */
[----:B------:R-:W2:Y:S04]  /*c4f0*/  LDL.LU.64 R222, [R1+0x100] ;  /* 0x0001000001de7983 */ /* 0x000ea80000300a00 */
[----:B------:R1:W-:Y:S01]  /*c500*/  LDGSTS.E [R106+0x17d00], [R186.64], !P0 ;  /* 0x17d00000ba6a7fae */ /* 0x0003e2000c121848 */
[----:B---3--:R-:W-:Y:S01]  /*c510*/  IMAD.WIDE R138, R197, 0x4, R138 ;  /* 0x00000004c58a7825 */ /* 0x008fe200078e028a */
[----:B------:R-:W-:-:S04]  /*c520*/  ISETP.GE.U32.AND P2, PT, R3, 0x7fffff72, PT ;  /* 0x7fffff720300780c */ /* 0x000fc80003f46070 */
[----:B------:R3:W-:Y:S04]  /*c530*/  STL.64 [R1+0x30], R138 ;  /* 0x0000308a01007387 */ /* 0x0007e80000100a00 */
[----:B------:R3:W-:Y:S04]  /*c540*/  LDGSTS.E [R107+0x14200], [R138.64], !P3 ;  /* 0x142000008a6b7fae */ /* 0x0007e8000d921848 */
[----:B-1----:R-:W2:Y:S01]  /*c550*/  LDL.LU.64 R186, [R1+0xe0] ;  /* 0x0000e00001ba7983 */ /* 0x002ea20000300a00 */
[----:B------:R-:W-:-:S05]  /*c560*/  IMAD.WIDE R122, R197, 0x4, R122 ;  /* 0x00000004c57a7825 */ /* 0x000fca00078e027a */
[----:B------:R1:W-:Y:S04]  /*c570*/  STL.64 [R1+0x38], R122 ;  /* 0x0000387a01007387 */ /* 0x0003e80000100a00 */
[----:B---3--:R-:W2:Y:S04]  /*c580*/  LDL.LU.64 R138, [R1+0xc0] ;  /* 0x0000c000018a7983 */ /* 0x008ea80000300a00 */
[----:B------:R1:W-:Y:S01]  /*c590*/  LDGSTS.E [R107+0x14600], [R122.64], !P4 ;  /* 0x146000007a6b7fae */ /* 0x0003e2000e121848 */
[----:B------:R-:W-:-:S05]  /*c5a0*/  IMAD.WIDE R206, R197, 0x4, R206 ;  /* 0x00000004c5ce7825 */ /* 0x000fca00078e02ce */
[----:B------:R4:W-:Y:S04]  /*c5b0*/  LDGSTS.E [R107+0x14a00], [R206.64], !P5 ;  /* 0x14a00000ce6b7fae */ /* 0x0009e8000e921848 */
[----:B-1----:R-:W2:Y:S04]  /*c5c0*/  LDL.LU.64 R122, [R1+0xa0] ;  /* 0x0000a000017a7983 */ /* 0x002ea80000300a00 */
[----:B------:R1:W-:Y:S01]  /*c5d0*/  STL.64 [R1+0x48], R206 ;  /* 0x000048ce01007387 */ /* 0x0003e20000100a00 */
[----:B----4-:R-:W-:-:S05]  /*c5e0*/  IMAD.WIDE R90, R197, 0x4, R90 ;  /* 0x00000004c55a7825 */ /* 0x010fca00078e025a */
[----:B------:R4:W-:Y:S04]  /*c5f0*/  STL.64 [R1+0x60], R90 ;  /* 0x0000605a01007387 */ /* 0x0009e80000100a00 */
[----:B-1----:R-:W3:Y:S04]  /*c600*/  LDL.LU.64 R206, [R1+0x88] ;  /* 0x0000880001ce7983 */ /* 0x002ee80000300a00 */
[----:B------:R4:W-:Y:S04]  /*c610*/  LDGSTS.E [R107+0x14e00], [R90.64], !P2 ;  /* 0x14e000005a6b7fae */ /* 0x0009e8000d121848 */
[----:B----4-:R-:W4:Y:S01]  /*c620*/  LDL.LU.64 R90, [R1+0x70] ;  /* 0x00007000015a7983 */ /* 0x010f220000300a00 */
[----:B------:R-:W-:-:S02]  /*c630*/  IADD3 R2, R252, -0x53, RZ ;  /* 0xffffffadfc027810 */ /* 0x000fc40007ffe0ff */
[----:B------:R-:W-:Y:S02]  /*c640*/  IADD3 R3, R252, -0x57, RZ ;  /* 0xffffffa9fc037810 */ /* 0x000fe40007ffe0ff */
[----:B------:R-:W-:Y:S02]  /*c650*/  ISETP.GE.U32.AND P6, PT, R2, 0x7fffff6e, PT ;  /* 0x7fffff6e0200780c */ /* 0x000fe40003fc6070 */
[----:B------:R-:W-:Y:S01]  /*c660*/  ISETP.GE.U32.AND P1, PT, R3, 0x7fffff6a, PT ;  /* 0x7fffff6a0300780c */ /* 0x000fe20003f26070 */
[----:B--2---:R-:W-:Y:S01]  /*c670*/  IMAD.WIDE R170, R197, 0x4, R170 ;  /* 0x00000004c5aa7825 */ /* 0x004fe200078e02aa */
[C---:B------:R-:W-:Y:S02]  /*c680*/  IADD3 R2, R252.reuse, -0x5b, RZ ;  /* 0xffffffa5fc027810 */ /* 0x040fe40007ffe0ff */
[----:B------:R-:W-:Y:S02]  /*c690*/  IADD3 R3, R252, -0x5f, RZ ;  /* 0xffffffa1fc037810 */ /* 0x000fe40007ffe0ff */
[----:B------:R-:W-:Y:S01]  /*c6a0*/  ISETP.GE.U32.AND P0, PT, R2, 0x7fffff66, PT ;  /* 0x7fffff660200780c */ /* 0x000fe20003f06070 */
[----:B------:R1:W-:Y:S01]  /*c6b0*/  STL.64 [R1+0x78], R170 ;  /* 0x000078aa01007387 */ /* 0x0003e20000100a00 */
[----:B------:R-:W-:-:S03]  /*c6c0*/  ISETP.GE.U32.AND P3, PT, R3, 0x7fffff62, PT ;  /* 0x7fffff620300780c */ /* 0x000fc60003f66070 */
[----:B------:R1:W-:Y:S01]  /*c6d0*/  LDGSTS.E [R107+0x15200], [R170.64], !P6 ;  /* 0x15200000aa6b7fae */ /* 0x0003e2000f121848 */
[C---:B------:R-:W-:Y:S02]  /*c6e0*/  IADD3 R2, R252.reuse, -0x63, RZ ;  /* 0xffffff9dfc027810 */ /* 0x040fe40007ffe0ff */
[----:B------:R-:W-:Y:S02]  /*c6f0*/  IADD3 R3, R252, -0x67, RZ ;  /* 0xffffff99fc037810 */ /* 0x000fe40007ffe0ff */
[----:B------:R-:W-:Y:S01]  /*c700*/  ISETP.GE.U32.AND P4, PT, R2, 0x7fffff5e, PT ;  /* 0x7fffff5e0200780c */ /* 0x000fe20003f86070 */
[----:B-1----:R-:W2:Y:S01]  /*c710*/  LDL.LU.64 R170, [R1+0x58] ;  /* 0x0000580001aa7983 */ /* 0x002ea20000300a00 */
[----:B------:R-:W-:-:S05]  /*c720*/  IMAD.WIDE R154, R197, 0x4, R154 ;  /* 0x00000004c59a7825 */ /* 0x000fca00078e029a */
[----:B------:R1:W-:Y:S04]  /*c730*/  STL.64 [R1+0x90], R154 ;  /* 0x0000909a01007387 */ /* 0x0003e80000100a00 */
[----:B------:R1:W-:Y:S01]  /*c740*/  LDGSTS.E [R107+0x15600], [R154.64], !P1 ;  /* 0x156000009a6b7fae */ /* 0x0003e2000c921848 */
[----:B------:R-:W-:Y:S01]  /*c750*/  IMAD.WIDE R222, R197, 0x4, R222 ;  /* 0x00000004c5de7825 */ /* 0x000fe200078e02de */
[----:B------:R-:W-:-:S04]  /*c760*/  ISETP.GE.U32.AND P5, PT, R3, 0x7fffff5a, PT ;  /* 0x7fffff5a0300780c */ /* 0x000fc80003fa6070 */
[----:B------:R1:W-:Y:S04]  /*c770*/  LDGSTS.E [R107+0x15a00], [R222.64], !P0 ;  /* 0x15a00000de6b7fae */ /* 0x0003e8000c121848 */
[----:B-1----:R-:W2:Y:S01]  /*c780*/  LDL.LU.64 R154, [R1+0x40] ;  /* 0x00004000019a7983 */ /* 0x002ea20000300a00 */
[----:B------:R-:W-:-:S03]  /*c790*/  IMAD.WIDE R186, R197, 0x4, R186 ;  /* 0x00000004c5ba7825 */ /* 0x000fc600078e02ba */
[----:B------:R1:W-:Y:S04]  /*c7a0*/  STL.64 [R1+0xa8], R222 ;  /* 0x0000a8de01007387 */ /* 0x0003e80000100a00 */
[----:B------:R1:W-:Y:S04]  /*c7b0*/  STL.64 [R1+0xc8], R186 ;  /* 0x0000c8ba01007387 */ /* 0x0003e80000100a00 */
[----:B------:R1:W-:Y:S04]  /*c7c0*/  LDGSTS.E [R107+0x15e00], [R186.64], !P3 ;  /* 0x15e00000ba6b7fae */ /* 0x0003e8000d921848 */
[----:B-1----:R-:W2:Y:S01]  /*c7d0*/  LDL.LU.64 R222, [R1+0x28] ;  /* 0x0000280001de7983 */ /* 0x002ea20000300a00 */
[----:B------:R-:W-:-:S05]  /*c7e0*/  IMAD.WIDE R138, R197, 0x4, R138 ;  /* 0x00000004c58a7825 */ /* 0x000fca00078e028a */
[----:B------:R1:W-:Y:S04]  /*c7f0*/  STL.64 [R1+0xc0], R138 ;  /* 0x0000c08a01007387 */ /* 0x0003e80000100a00 */
[----:B------:R1:W-:Y:S01]  /*c800*/  LDGSTS.E [R107+0x16200], [R138.64], !P4 ;  /* 0x162000008a6b7fae */ /* 0x0003e2000e121848 */
[----:B------:R-:W-:-:S03]  /*c810*/  IMAD.WIDE R186, R197, 0x4, R122 ;  /* 0x00000004c5ba7825 */ /* 0x000fc600078e027a */
[----:B------:R-:W2:Y:S04]  /*c820*/  LDL.LU.64 R122, [R1+0x10] ;  /* 0x00001000017a7983 */ /* 0x000ea80000300a00 */
[----:B------:R4:W-:Y:S04]  /*c830*/  STL.64 [R1+0xe0], R186 ;  /* 0x0000e0ba01007387 */ /* 0x0009e80000100a00 */
[----:B-1----:R-:W2:Y:S04]  /*c840*/  LDL.LU.64 R138, [R1+0x1b8] ;  /* 0x0001b800018a7983 */ /* 0x002ea80000300a00 */
[----:B------:R4:W-:Y:S01]  /*c850*/  LDGSTS.E [R107+0x16600], [R186.64], !P5 ;  /* 0x16600000ba6b7fae */ /* 0x0009e2000e921848 */
[----:B---3--:R-:W-:-:S05]  /*c860*/  IMAD.WIDE R206, R197, 0x4, R206 ;  /* 0x00000004c5ce7825 */ /* 0x008fca00078e02ce */
[----:B------:R1:W-:Y:S01]  /*c870*/  STL.64 [R1+0x100], R206 ;  /* 0x000100ce01007387 */ /* 0x0003e20000100a00 */
[----:B----4-:R-:W-:-:S03]  /*c880*/  IMAD.WIDE R186, R197, 0x4, R90 ;  /* 0x00000004c5ba7825 */ /* 0x010fc600078e025a */
[----:B------:R-:W3:Y:S01]  /*c890*/  LDL.LU.64 R90, [R1+0x198] ;  /* 0x00019800015a7983 */ /* 0x000ee20000300a00 */
[C---:B------:R-:W-:Y:S02]  /*c8a0*/  IADD3 R2, R252.reuse, -0x6b, RZ ;  /* 0xffffff95fc027810 */ /* 0x040fe40007ffe0ff */
[----:B------:R-:W-:Y:S02]  /*c8b0*/  IADD3 R3, R252, -0x6f, RZ ;  /* 0xffffff91fc037810 */ /* 0x000fe40007ffe0ff */
[----:B------:R-:W-:Y:S02]  /*c8c0*/  ISETP.GE.U32.AND P2, PT, R2, 0x7fffff56, PT ;  /* 0x7fffff560200780c */ /* 0x000fe40003f46070 */
[----:B------:R-:W-:Y:S02]  /*c8d0*/  IADD3 R2, R252, -0x73, RZ ;  /* 0xffffff8dfc027810 */ /* 0x000fe40007ffe0ff */
[----:B------:R-:W-:Y:S02]  /*c8e0*/  ISETP.GE.U32.AND P6, PT, R3, 0x7fffff52, PT ;  /* 0x7fffff520300780c */ /* 0x000fe40003fc6070 */
[----:B------:R-:W-:-:S02]  /*c8f0*/  ISETP.GE.U32.AND P1, PT, R2, 0x7fffff4e, PT ;  /* 0x7fffff4e0200780c */ /* 0x000fc40003f26070 */
[C---:B------:R-:W-:Y:S01]  /*c900*/  IADD3 R3, R252.reuse, -0x77, RZ ;  /* 0xffffff89fc037810 */ /* 0x040fe20007ffe0ff */
[----:B------:R4:W-:Y:S01]  /*c910*/  STL.64 [R1+0x120], R186 ;  /* 0x000120ba01007387 */ /* 0x0009e20000100a00 */
[----:B------:R-:W-:Y:S02]  /*c920*/  IADD3 R2, R252, -0x7b, RZ ;  /* 0xffffff85fc027810 */ /* 0x000fe40007ffe0ff */
[----:B------:R-:W-:Y:S01]  /*c930*/  ISETP.GE.U32.AND P0, PT, R3, 0x7fffff4a, PT ;  /* 0x7fffff4a0300780c */ /* 0x000fe20003f06070 */
[----:B------:R1:W-:Y:S01]  /*c940*/  LDGSTS.E [R107+0x16a00], [R206.64], !P2 ;  /* 0x16a00000ce6b7fae */ /* 0x0003e2000d121848 */
[----:B------:R-:W-:-:S03]  /*c950*/  ISETP.GE.U32.AND P3, PT, R2, 0x7fffff46, PT ;  /* 0x7fffff460200780c */ /* 0x000fc60003f66070 */
[----:B------:R4:W-:Y:S01]  /*c960*/  LDGSTS.E [R107+0x16e00], [R186.64], !P6 ;  /* 0x16e00000ba6b7fae */ /* 0x0009e2000f121848 */
[----:B--2---:R-:W-:-:S03]  /*c970*/  IMAD.WIDE R170, R197, 0x4, R170 ;  /* 0x00000004c5aa7825 */ /* 0x004fc600078e02aa */
[----:B-1----:R-:W2:Y:S01]  /*c980*/  LDL.64 R206, [R1+0x178] ;  /* 0x0001780001ce7983 */ /* 0x002ea20000100a00 */
[----:B------:R-:W-:-:S03]  /*c990*/  IADD3 R2, R252, -0x7f, RZ ;  /* 0xffffff81fc027810 */ /* 0x000fc60007ffe0ff */
[----:B------:R1:W-:Y:S01]  /*c9a0*/  STL.64 [R1+0x1a0], R170 ;  /* 0x0001a0aa01007387 */ /* 0x0003e20000100a00 */
[----:B------:R-:W-:-:S03]  /*c9b0*/  IADD3 R3, R252, -0x44, RZ ;  /* 0xffffffbcfc037810 */ /* 0x000fc60007ffe0ff */
[----:B----4-:R-:W4:Y:S04]  /*c9c0*/  LDL.64 R186, [R1+0x158] ;  /* 0x0001580001ba7983 */ /* 0x010f280000100a00 */
[----:B------:R1:W-:Y:S01]  /*c9d0*/  LDGSTS.E [R107+0x17200], [R170.64], !P1 ;  /* 0x17200000aa6b7fae */ /* 0x0003e2000c921848 */
[----:B------:R-:W-:Y:S01]  /*c9e0*/  IMAD.WIDE R154, R197, 0x4, R154 ;  /* 0x00000004c59a7825 */ /* 0x000fe200078e029a */
[----:B------:R-:W-:-:S04]  /*c9f0*/  ISETP.GE.U32.AND P4, PT, R2, 0x7fffff42, PT ;  /* 0x7fffff420200780c */ /* 0x000fc80003f86070 */
[----:B------:R1:W-:Y:S01]  /*ca00*/  STL.64 [R1+0x1c0], R154 ;  /* 0x0001c09a01007387 */ /* 0x0003e20000100a00 */
[----:B------:R-:W-:-:S03]  /*ca10*/  ISETP.GE.U32.AND P5, PT, R3, 0x7fffff7d, PT ;  /* 0x7fffff7d0300780c */ /* 0x000fc60003fa6070 */
[----:B-1----:R-:W4:Y:S01]  /*ca20*/  LDL.LU.64 R170, [R1+0x138] ;  /* 0x0001380001aa7983 */ /* 0x002f220000300a00 */
[----:B------:R-:W-:-:S03]  /*ca30*/  IADD3 R3, R252, -0x48, RZ ;  /* 0xffffffb8fc037810 */ /* 0x000fc60007ffe0ff */
[----:B------:R1:W-:Y:S01]  /*ca40*/  LDGSTS.E [R107+0x17600], [R154.64], !P0 ;  /* 0x176000009a6b7fae */ /* 0x0003e2000c121848 */
[----:B------:R-:W-:Y:S01]  /*ca50*/  ISETP.GE.U32.AND P2, PT, R3, 0x7fffff79, PT ;  /* 0x7fffff790300780c */ /* 0x000fe20003f46070 */
[----:B------:R-:W-:-:S05]  /*ca60*/  IMAD.WIDE R222, R197, 0x4, R222 ;  /* 0x00000004c5de7825 */ /* 0x000fca00078e02de */
[----:B------:R1:W-:Y:S04]  /*ca70*/  LDGSTS.E [R107+0x17a00], [R222.64], !P3 ;  /* 0x17a00000de6b7fae */ /* 0x0003e8000d921848 */
[----:B-1----:R-:W4:Y:S04]  /*ca80*/  LDL.LU.64 R154, [R1+0x118] ;  /* 0x00011800019a7983 */ /* 0x002f280000300a00 */
[----:B------:R1:W-:Y:S01]  /*ca90*/  STL.64 [R1+0x258], R222 ;  /* 0x000258de01007387 */ /* 0x0003e20000100a00 */
[----:B------:R-:W-:-:S05]  /*caa0*/  IMAD.WIDE R122, R197, 0x4, R122 ;  /* 0x00000004c57a7825 */ /* 0x000fca00078e027a */
[----:B------:R1:W-:Y:S02]  /*cab0*/  STL.64 [R1+0x2a8], R122 ;  /* 0x0002a87a01007387 */ /* 0x0003e40000100a00 */
[C---:B-1----:R-:W-:Y:S02]  /*cac0*/  IMAD.WIDE R222, R197.reuse, 0x4, R138 ;  /* 0x00000004c5de7825 */ /* 0x042fe400078e028a */
[----:B------:R1:W-:Y:S04]  /*cad0*/  LDGSTS.E [R107+0x17e00], [R122.64], !P4 ;  /* 0x17e000007a6b7fae */ /* 0x0003e8000e121848 */
[----:B------:R-:W4:Y:S04]  /*cae0*/  LDL.LU.64 R138, [R1+0xf8] ;  /* 0x0000f800018a7983 */ /* 0x000f280000300a00 */
[----:B------:R1:W-:Y:S04]  /*caf0*/  LDGSTS.E [R198+0x14300], [R222.64], !P5 ;  /* 0x14300000dec67fae */ /* 0x0003e8000e921848 */
[----:B-1----:R-:W4:Y:S04]  /*cb00*/  LDL.LU.64 R122, [R1+0xd8] ;  /* 0x0000d800017a7983 */ /* 0x002f280000300a00 */
[----:B------:R1:W-:Y:S04]  /*cb10*/  STL.64 [R1+0x10], R222 ;  /* 0x000010de01007387 */ /* 0x0003e80000100a00 */
[----:B------:R-:W4:Y:S04]  /*cb20*/  LDL.LU.64 R106, [R1+0xb8] ;  /* 0x0000b800016a7983 */ /* 0x000f280000300a00 */
[----:B-1----:R-:W4:Y:S01]  /*cb30*/  LDL.LU.64 R222, [R1+0x8e8] ;  /* 0x0008e80001de7983 */ /* 0x002f220000300a00 */
[----:B---3--:R-:W-:-:S05]  /*cb40*/  IMAD.WIDE R90, R197, 0x4, R90 ;  /* 0x00000004c55a7825 */ /* 0x008fca00078e025a */
[----:B------:R1:W-:Y:S04]  /*cb50*/  STL.64 [R1+0x18], R90 ;  /* 0x0000185a01007387 */ /* 0x0003e80000100a00 */
[----:B------:R1:W-:Y:S04]  /*cb60*/  LDGSTS.E [R198+0x14700], [R90.64], !P2 ;  /* 0x147000005ac67fae */ /* 0x0003e8000d121848 */
[----:B-1----:R-:W3:Y:S01]  /*cb70*/  LDL.LU.64 R90, [R1+0x1e8] ;  /* 0x0001e800015a7983 */ /* 0x002ee20000300a00 */
[C---:B------:R-:W-:Y:S02]  /*cb80*/  IADD3 R3, R252.reuse, -0x50, RZ ;  /* 0xffffffb0fc037810 */ /* 0x040fe40007ffe0ff */
[----:B------:R-:W-:-:S02]  /*cb90*/  IADD3 R2, R252, -0x4c, RZ ;  /* 0xffffffb4fc027810 */ /* 0x000fc40007ffe0ff */
[----:B------:R-:W-:Y:S02]  /*cba0*/  ISETP.GE.U32.AND P1, PT, R3, 0x7fffff71, PT ;  /* 0x7fffff710300780c */ /* 0x000fe40003f26070 */
[----:B------:R-:W-:Y:S02]  /*cbb0*/  ISETP.GE.U32.AND P6, PT, R2, 0x7fffff75, PT ;  /* 0x7fffff750200780c */ /* 0x000fe40003fc6070 */
[C---:B------:R-:W-:Y:S02]  /*cbc0*/  IADD3 R3, R252.reuse, -0x58, RZ ;  /* 0xffffffa8fc037810 */ /* 0x040fe40007ffe0ff */
[----:B------:R-:W-:Y:S02]  /*cbd0*/  IADD3 R2, R252, -0x54, RZ ;  /* 0xffffffacfc027810 */ /* 0x000fe40007ffe0ff */
[----:B------:R-:W-:Y:S02]  /*cbe0*/  ISETP.GE.U32.AND P3, PT, R3, 0x7fffff69, PT ;  /* 0x7fffff690300780c */ /* 0x000fe40003f66070 */
[----:B------:R-:W-:-:S02]  /*cbf0*/  ISETP.GE.U32.AND P0, PT, R2, 0x7fffff6d, PT ;  /* 0x7fffff6d0200780c */ /* 0x000fc40003f06070 */
[C---:B------:R-:W-:Y:S01]  /*cc00*/  IADD3 R3, R252.reuse, -0x60, RZ ;  /* 0xffffffa0fc037810 */ /* 0x040fe20007ffe0ff */
[----:B--2---:R-:W-:Y:S01]  /*cc10*/  IMAD.WIDE R206, R197, 0x4, R206 ;  /* 0x00000004c5ce7825 */ /* 0x004fe200078e02ce */
[C---:B------:R-:W-:Y:S02]  /*cc20*/  IADD3 R2, R252.reuse, -0x5c, RZ ;  /* 0xffffffa4fc027810 */ /* 0x040fe40007ffe0ff */
[----:B------:R-:W-:Y:S02]  /*cc30*/  ISETP.GE.U32.AND P5, PT, R3, 0x7fffff61, PT ;  /* 0x7fffff610300780c */ /* 0x000fe40003fa6070 */
[----:B------:R-:W-:Y:S01]  /*cc40*/  IADD3 R3, R252, -0x68, RZ ;  /* 0xffffff98fc037810 */ /* 0x000fe20007ffe0ff */
[----:B----4-:R-:W-:Y:S01]  /*cc50*/  IMAD.WIDE R186, R197, 0x4, R186 ;  /* 0x00000004c5ba7825 */ /* 0x010fe200078e02ba */
[----:B------:R-:W-:Y:S01]  /*cc60*/  ISETP.GE.U32.AND P4, PT, R2, 0x7fffff65, PT ;  /* 0x7fffff650200780c */ /* 0x000fe20003f86070 */
[----:B------:R1:W-:Y:S01]  /*cc70*/  LDGSTS.E [R198+0x14b00], [R206.64], !P6 ;  /* 0x14b00000cec67fae */ /* 0x0003e2000f121848 */
[----:B------:R-:W-:-:S02]  /*cc80*/  IADD3 R2, R252, -0x64, RZ ;  /* 0xffffff9cfc027810 */ /* 0x000fc40007ffe0ff */
[----:B------:R-:W-:Y:S01]  /*cc90*/  ISETP.GE.U32.AND P6, PT, R3, 0x7fffff59, PT ;  /* 0x7fffff590300780c */ /* 0x000fe20003fc6070 */
[----:B------:R2:W-:Y:S01]  /*cca0*/  LDGSTS.E [R198+0x14f00], [R186.64], !P1 ;  /* 0x14f00000bac67fae */ /* 0x0005e2000c921848 */
[----:B------:R-:W-:Y:S02]  /*ccb0*/  IADD3 R3, R252, -0x70, RZ ;  /* 0xffffff90fc037810 */ /* 0x000fe40007ffe0ff */
[----:B------:R-:W-:Y:S02]  /*ccc0*/  ISETP.GE.U32.AND P2, PT, R2, 0x7fffff5d, PT ;  /* 0x7fffff5d0200780c */ /* 0x000fe40003f46070 */
[----:B------:R-:W-:Y:S01]  /*ccd0*/  IADD3 R2, R252, -0x6c, RZ ;  /* 0xffffff94fc027810 */ /* 0x000fe20007ffe0ff */
[----:B------:R-:W-:-:S03]  /*cce0*/  IMAD.WIDE R170, R197, 0x4, R170 ;  /* 0x00000004c5aa7825 */ /* 0x000fc600078e02aa */
[----:B------:R-:W-:Y:S02]  /*ccf0*/  ISETP.GE.U32.AND P1, PT, R2, 0x7fffff55, PT ;  /* 0x7fffff550200780c */ /* 0x000fe40003f26070 */
[----:B------:R4:W-:Y:S01]  /*cd00*/  LDGSTS.E [R198+0x15300], [R170.64], !P0 ;  /* 0x15300000aac67fae */ /* 0x0009e2000c121848 */
[----:B------:R-:W-:Y:S02]  /*cd10*/  ISETP.GE.U32.AND P0, PT, R3, 0x7fffff51, PT ;  /* 0x7fffff510300780c */ /* 0x000fe40003f06070 */
[----:B------:R-:W-:Y:S01]  /*cd20*/  LOP3.LUT R3, R199, 0x60, RZ, 0x3c, !PT ;  /* 0x00000060c7037812 */ /* 0x000fe200078e3cff */
[----:B------:R-:W-:Y:S01]  /*cd30*/  ULDC UR4, c[0x0][0x18c] ;  /* 0x0000630000047ab9 */ /* 0x000fe20000000800 */
[----:B------:R-:W-:Y:S01]  /*cd40*/  IADD3 R2, R252, -0x74, RZ ;  /* 0xffffff8cfc027810 */ /* 0x000fe20007ffe0ff */
[----:B------:R-:W-:Y:S01]  /*cd50*/  USHF.L.U32 UR4, UR4, 0x6, URZ ;  /* 0x0000000604047899 */ /* 0x000fe2000800063f */
[----:B------:R1:W-:Y:S01]  /*cd60*/  STL.64 [R1+0x20], R206 ;  /* 0x000020ce01007387 */ /* 0x0003e20000100a00 */
[----:B------:R-:W-:-:S05]  /*cd70*/  IMAD.WIDE R154, R197, 0x4, R154 ;  /* 0x00000004c59a7825 */ /* 0x000fca00078e029a */
[----:B------:R2:W-:Y:S01]  /*cd80*/  LDGSTS.E [R3+0x15700], [R154.64], !P3 ;  /* 0x157000009a037fae */ /* 0x0005e2000d921848 */
[----:B------:R-:W-:Y:S02]  /*cd90*/  ISETP.GE.U32.AND P3, PT, R2, 0x7fffff4d, PT ;  /* 0x7fffff4d0200780c */ /* 0x000fe40003f66070 */
[----:B------:R-:W-:Y:S01]  /*cda0*/  IADD3 R2, R252, -0x78, RZ ;  /* 0xffffff88fc027810 */ /* 0x000fe20007ffe0ff */
[----:B-1----:R-:W3:Y:S04]  /*cdb0*/  LDL.LU.64 R206, [R1+0x8e0] ;  /* 0x0008e00001ce7983 */ /* 0x002ee80000300a00 */
[----:B------:R2:W-:Y:S04]  /*cdc0*/  STL.64 [R1+0x28], R186 ;  /* 0x000028ba01007387 */ /* 0x0005e80000100a00 */
[----:B--2---:R-:W2:Y:S04]  /*cdd0*/  LDL.LU.64 R186, [R1+0x8d8] ;  /* 0x0008d80001ba7983 */ /* 0x004ea80000300a00 */
[----:B------:R4:W-:Y:S04]  /*cde0*/  STL.64 [R1+0x40], R170 ;  /* 0x000040aa01007387 */ /* 0x0009e80000100a00 */
[----:B----4-:R-:W4:Y:S01]  /*cdf0*/  LDL.LU.64 R170, [R1+0x8d0] ;  /* 0x0008d00001aa7983 */ /* 0x010f220000300a00 */
[----:B------:R-:W-:-:S03]  /*ce00*/  IMAD.WIDE R138, R197, 0x4, R138 ;  /* 0x00000004c58a7825 */ /* 0x000fc600078e028a */
[----:B------:R1:W-:Y:S04]  /*ce10*/  STL.64 [R1+0x58], R154 ;  /* 0x0000589a01007387 */ /* 0x0003e80000100a00 */
[----:B------:R1:W-:Y:S01]  /*ce20*/  LDGSTS.E [R3+0x15b00], [R138.64], !P4 ;  /* 0x15b000008a037fae */ /* 0x0003e2000e121848 */
[----:B------:R-:W-:Y:S01]  /*ce30*/  ISETP.GE.U32.AND P4, PT, R2, 0x7fffff49, PT ;  /* 0x7fffff490200780c */ /* 0x000fe20003f86070 */
[----:B------:R-:W-:Y:S01]  /*ce40*/  IMAD.WIDE R122, R197, 0x4, R122 ;  /* 0x00000004c57a7825 */ /* 0x000fe200078e027a */
[----:B------:R-:W-:Y:S01]  /*ce50*/  LOP3.LUT R2, R199, 0x60, RZ, 0x3c, !PT ;  /* 0x00000060c7027812 */ /* 0x000fe200078e3cff */
[----:B-1----:R-:W2:Y:S02]  /*ce60*/  LDL.LU.64 R154, [R1+0x8c8] ;  /* 0x0008c800019a7983 */ /* 0x002ea40000300a00 */
[----:B------:R-:W-:-:S04]  /*ce70*/  IMAD.WIDE R106, R197, 0x4, R106 ;  /* 0x00000004c56a7825 */ /* 0x000fc800078e026a */
[----:B------:R-:W-:Y:S01]  /*ce80*/  IMAD.U32 R3, RZ, RZ, UR4 ;  /* 0x00000004ff037e24 */ /* 0x000fe2000f8e00ff */
[----:B------:R1:W-:Y:S03]  /*ce90*/  STL.64 [R1+0x70], R138 ;  /* 0x0000708a01007387 */ /* 0x0003e60000100a00 */
[C---:B------:R-:W-:Y:S01]  /*cea0*/  IMAD.WIDE R10, R3.reuse, 0x4, R10 ;  /* 0x00000004030a7825 */ /* 0x040fe200078e020a */
[----:B------:R1:W-:Y:S04]  /*ceb0*/  LDGSTS.E [R2+0x15f00], [R122.64], !P5 ;  /* 0x15f000007a027fae */ /* 0x0003e8000e921848 */
[----:B------:R1:W-:Y:S04]  /*cec0*/  LDGSTS.E [R2+0x16300], [R106.64], !P2 ;  /* 0x163000006a027fae */ /* 0x0003e8000d121848 */
[----:B-1----:R-:W2:Y:S04]  /*ced0*/  LDL.LU.64 R138, [R1+0x8c0] ;  /* 0x0008c000018a7983 */ /* 0x002ea80000300a00 */
[----:B------:R1:W-:Y:S04]  /*cee0*/  STL.64 [R1+0x88], R122 ;  /* 0x0000887a01007387 */ /* 0x0003e80000100a00 */
[----:B------:R1:W-:Y:S04]  /*cef0*/  STL.64 [R1+0xa0], R106 ;  /* 0x0000a06a01007387 */ /* 0x0003e80000100a00 */
[----:B-1----:R-:W2:Y:S04]  /*cf00*/  LDL.LU.64 R122, [R1+0x8b8] ;  /* 0x0008b800017a7983 */ /* 0x002ea80000300a00 */
[----:B------:R-:W2:Y:S01]  /*cf10*/  LDL.LU.64 R106, [R1+0x8b0] ;  /* 0x0008b000016a7983 */ /* 0x000ea20000300a00 */
[----:B---3--:R-:W-:-:S05]  /*cf20*/  IMAD.WIDE R90, R3, 0x4, R90 ;  /* 0x00000004035a7825 */ /* 0x008fca00078e025a */
[----:B------:R1:W-:Y:S04]  /*cf30*/  STL.64 [R1+0x138], R90 ;  /* 0x0001385a01007387 */ /* 0x0003e80000100a00 */
[----:B-1----:R-:W3:Y:S04]  /*cf40*/  LDL.LU.64 R90, [R1+0x8a8] ;  /* 0x0008a800015a7983 */ /* 0x002ee80000300a00 */
[----:B------:R1:W-:Y:S04]  /*cf50*/  STL.64 [R1+0x140], R10 ;  /* 0x0001400a01007387 */ /* 0x0003e80000100a00 */
[----:B-1----:R-:W2:Y:S01]  /*cf60*/  LDL.LU.64 R10, [R1+0x8a0] ;  /* 0x0008a000010a7983 */ /* 0x002ea20000300a00 */
[----:B------:R-:W-:-:S05]  /*cf70*/  IMAD.WIDE R74, R3, 0x4, R74 ;  /* 0x00000004034a7825 */ /* 0x000fca00078e024a */
[----:B------:R1:W-:Y:S01]  /*cf80*/  STL.64 [R1+0x148], R74 ;  /* 0x0001484a01007387 */ /* 0x0003e20000100a00 */
[----:B------:R-:W-:-:S04]  /*cf90*/  IMAD.WIDE R12, R3, 0x4, R12 ;  /* 0x00000004030c7825 */ /* 0x000fc800078e020c */
[----:B-1----:R-:W-:-:S04]  /*cfa0*/  IMAD.WIDE R74, R3, 0x4, R58 ;  /* 0x00000004034a7825 */ /* 0x002fc800078e023a */
[----:B------:R-:W-:-:S04]  /*cfb0*/  IMAD.WIDE R58, R3, 0x4, R42 ;  /* 0x00000004033a7825 */ /* 0x000fc800078e022a */
[----:B------:R-:W-:-:S04]  /*cfc0*/  IMAD.WIDE R42, R3, 0x4, R6 ;  /* 0x00000004032a7825 */ /* 0x000fc800078e0206 */
[----:B------:R-:W-:Y:S02]  /*cfd0*/  IMAD.MOV.U32 R6, RZ, RZ, R74 ;  /* 0x000000ffff067224 */ /* 0x000fe400078e004a */
[----:B------:R-:W-:Y:S02]  /*cfe0*/  IMAD.MOV.U32 R7, RZ, RZ, R75 ;  /* 0x000000ffff077224 */ /* 0x000fe400078e004b */
[----:B------:R-:W3:Y:S01]  /*cff0*/  LDL.LU.64 R74, [R1+0x898] ;  /* 0x00089800014a7983 */ /* 0x000ee20000300a00 */
[----:B--2---:R-:W-:-:S05]  /*d000*/  IMAD.WIDE R10, R3, 0x4, R10 ;  /* 0x00000004030a7825 */ /* 0x004fca00078e020a */
[----:B------:R1:W-:Y:S02]  /*d010*/  STL.64 [R1+0x188], R10 ;  /* 0x0001880a01007387 */ /* 0x0003e40000100a00 */
[----:B-1----:R-:W-:Y:S02]  /*d020*/  IMAD.MOV.U32 R10, RZ, RZ, R58 ;  /* 0x000000ffff0a7224 */ /* 0x002fe400078e003a */
[----:B------:R-:W-:Y:S02]  /*d030*/  IMAD.MOV.U32 R11, RZ, RZ, R59 ;  /* 0x000000ffff0b7224 */ /* 0x000fe400078e003b */
[----:B------:R-:W2:Y:S04]  /*d040*/  LDL.LU.64 R58, [R1+0x890] ;  /* 0x00089000013a7983 */ /* 0x000ea80000300a00 */
[----:B------:R1:W-:Y:S02]  /*d050*/  STL.64 [R1+0x198], R12 ;  /* 0x0001980c01007387 */ /* 0x0003e40000100a00 */
[----:B-1----:R-:W-:-:S02]  /*d060*/  IMAD.MOV.U32 R12, RZ, RZ, R42 ;  /* 0x000000ffff0c7224 */ /* 0x002fc400078e002a */
[----:B------:R-:W-:Y:S02]  /*d070*/  IMAD.MOV.U32 R13, RZ, RZ, R43 ;  /* 0x000000ffff0d7224 */ /* 0x000fe400078e002b */
[----:B------:R-:W2:Y:S01]  /*d080*/  LDL.LU.64 R42, [R1+0x888] ;  /* 0x00088800012a7983 */ /* 0x000ea20000300a00 */
[----:B------:R-:W-:-:S04]  /*d090*/  IMAD.WIDE R14, R3, 0x4, R14 ;  /* 0x00000004030e7825 */ /* 0x000fc800078e020e */
[C---:B------:R-:W-:Y:S01]  /*d0a0*/  IMAD.WIDE R26, R3.reuse, 0x4, R26 ;  /* 0x00000004031a7825 */ /* 0x040fe200078e021a */
[----:B------:R1:W-:Y:S03]  /*d0b0*/  STL.64 [R1+0x1b8], R14 ;  /* 0x0001b80e01007387 */ /* 0x0003e60000100a00 */
[----:B------:R-:W-:-:S04]  /*d0c0*/  IMAD.WIDE R16, R3, 0x4, R16 ;  /* 0x0000000403107825 */ /* 0x000fc800078e0210 */
[----:B------:R-:W-:-:S04]  /*d0d0*/  IMAD.WIDE R18, R3, 0x4, R18 ;  /* 0x0000000403127825 */ /* 0x000fc800078e0212 */
[----:B------:R-:W-:-:S04]  /*d0e0*/  IMAD.WIDE R20, R3, 0x4, R20 ;  /* 0x0000000403147825 */ /* 0x000fc800078e0214 */
[----:B-1----:R-:W-:Y:S02]  /*d0f0*/  IMAD.MOV.U32 R14, RZ, RZ, R26 ;  /* 0x000000ffff0e7224 */ /* 0x002fe400078e001a */
[----:B------:R-:W-:Y:S02]  /*d100*/  IMAD.MOV.U32 R15, RZ, RZ, R27 ;  /* 0x000000ffff0f7224 */ /* 0x000fe400078e001b */
[C---:B------:R-:W-:Y:S01]  /*d110*/  IMAD.WIDE R22, R3.reuse, 0x4, R22 ;  /* 0x0000000403167825 */ /* 0x040fe200078e0216 */
[----:B------:R-:W3:Y:S03]  /*d120*/  LDL.LU.64 R26, [R1+0x880] ;  /* 0x00088000011a7983 */ /* 0x000ee60000300a00 */
[C---:B------:R-:W-:Y:S01]  /*d130*/  IMAD.WIDE R24, R3.reuse, 0x4, R24 ;  /* 0x0000000403187825 */ /* 0x040fe200078e0218 */
[----:B------:R1:W-:Y:S03]  /*d140*/  STL.64 [R1+0x7e8], R16 ;  /* 0x0007e81001007387 */ /* 0x0003e60000100a00 */
[C---:B------:R-:W-:Y:S01]  /*d150*/  IMAD.WIDE R28, R3.reuse, 0x4, R28 ;  /* 0x00000004031c7825 */ /* 0x040fe200078e021c */
[----:B------:R-:W-:Y:S03]  /*d160*/  STL.64 [R1+0x7c8], R18 ;  /* 0x0007c81201007387 */ /* 0x000fe60000100a00 */
[C---:B------:R-:W-:Y:S01]  /*d170*/  IMAD.WIDE R30, R3.reuse, 0x4, R30 ;  /* 0x00000004031e7825 */ /* 0x040fe200078e021e */
[----:B------:R4:W-:Y:S03]  /*d180*/  STL.64 [R1+0x7a8], R20 ;  /* 0x0007a81401007387 */ /* 0x0009e60000100a00 */
[C---:B------:R-:W-:Y:S01]  /*d190*/  IMAD.WIDE R32, R3.reuse, 0x4, R32 ;  /* 0x0000000403207825 */ /* 0x040fe200078e0220 */
[----:B------:R-:W-:Y:S03]  /*d1a0*/  STL.64 [R1+0x798], R22 ;  /* 0x0007981601007387 */ /* 0x000fe60000100a00 */
[C---:B------:R-:W-:Y:S01]  /*d1b0*/  IMAD.WIDE R34, R3.reuse, 0x4, R34 ;  /* 0x0000000403227825 */ /* 0x040fe200078e0222 */
[----:B------:R-:W-:Y:S03]  /*d1c0*/  STL.64 [R1+0x788], R24 ;  /* 0x0007881801007387 */ /* 0x000fe60000100a00 */
[C---:B-1----:R-:W-:Y:S01]  /*d1d0*/  IMAD.WIDE R16, R3.reuse, 0x4, R36 ;  /* 0x0000000403107825 */ /* 0x042fe200078e0224 */
[----:B------:R-:W-:Y:S04]  /*d1e0*/  STL.64 [R1+0x868], R28 ;  /* 0x0008681c01007387 */ /* 0x000fe80000100a00 */
[----:B------:R-:W-:Y:S01]  /*d1f0*/  STL.64 [R1+0x818], R30 ;  /* 0x0008181e01007387 */ /* 0x000fe20000100a00 */
[----:B----4-:R-:W-:-:S03]  /*d200*/  IMAD.WIDE R20, R3, 0x4, R38 ;  /* 0x0000000403147825 */ /* 0x010fc600078e0226 */
[----:B------:R-:W-:Y:S01]  /*d210*/  STL.64 [R1+0x7f0], R32 ;  /* 0x0007f02001007387 */ /* 0x000fe20000100a00 */
[----:B------:R-:W-:-:S03]  /*d220*/  IMAD.WIDE R18, R3, 0x4, R40 ;  /* 0x0000000403127825 */ /* 0x000fc600078e0228 */
[----:B------:R-:W-:Y:S04]  /*d230*/  STL.64 [R1+0x7d0], R34 ;  /* 0x0007d02201007387 */ /* 0x000fe80000100a00 */
[----:B------:R-:W-:Y:S04]  /*d240*/  STL.64 [R1+0x1d8], R16 ;  /* 0x0001d81001007387 */ /* 0x000fe80000100a00 */
[----:B------:R1:W-:Y:S04]  /*d250*/  STL.64 [R1+0x1e0], R20 ;  /* 0x0001e01401007387 */ /* 0x0003e80000100a00 */
[----:B------:R4:W-:Y:S01]  /*d260*/  STL.64 [R1+0x1e8], R18 ;  /* 0x0001e81201007387 */ /* 0x0009e20000100a00 */
[----:B-1----:R-:W-:-:S04]  /*d270*/  IMAD.WIDE R20, R3, 0x4, R44 ;  /* 0x0000000403147825 */ /* 0x002fc800078e022c */
[----:B----4-:R-:W-:-:S04]  /*d280*/  IMAD.WIDE R18, R3, 0x4, R46 ;  /* 0x0000000403127825 */ /* 0x010fc800078e022e */
[----:B------:R-:W-:-:S04]  /*d290*/  IMAD.WIDE R56, R3, 0x4, R56 ;  /* 0x0000000403387825 */ /* 0x000fc800078e0238 */
        /* <DEDUP_REMOVED lines=10> */
[----:B------:R-:W-:Y:S02]  /*d340*/  IMAD.MOV.U32 R30, RZ, RZ, R14 ;  /* 0x000000ffff1e7224 */ /* 0x000fe400078e000e */
[----:B------:R-:W-:Y:S02]  /*d350*/  IMAD.MOV.U32 R31, RZ, RZ, R15 ;  /* 0x000000ffff1f7224 */ /* 0x000fe400078e000f */
        /* <DEDUP_REMOVED lines=9> */
[----:B--2---:R-:W-:-:S05]  /*d3f0*/  IMAD.WIDE R16, R3, 0x4, R42 ;  /* 0x0000000403107825 */ /* 0x004fca00078e022a */
[----:B------:R1:W-:Y:S04]  /*d400*/  STL.64 [R1+0x248], R16 ;  /* 0x0002481001007387 */ /* 0x0003e80000100a00 */
[----:B------:R2:W-:Y:S04]  /*d410*/  STL.64 [R1+0x250], R20 ;  /* 0x0002501401007387 */ /* 0x0005e80000100a00 */
[----:B------:R4:W-:Y:S01]  /*d420*/  STL.64 [R1+0x260], R18 ;  /* 0x0002601201007387 */ /* 0x0009e20000100a00 */
[----:B-1----:R-:W-:-:S04]  /*d430*/  IMAD.WIDE R16, R3, 0x4, R48 ;  /* 0x0000000403107825 */ /* 0x002fc800078e0230 */
[C---:B--2---:R-:W-:Y:S01]  /*d440*/  IMAD.WIDE R20, R3.reuse, 0x4, R50 ;  /* 0x0000000403147825 */ /* 0x044fe200078e0232 */
[----:B------:R1:W-:Y:S03]  /*d450*/  STL.64 [R1+0x278], R16 ;  /* 0x0002781001007387 */ /* 0x0003e60000100a00 */
[C---:B----4-:R-:W-:Y:S01]  /*d460*/  IMAD.WIDE R18, R3.reuse, 0x4, R52 ;  /* 0x0000000403127825 */ /* 0x050fe200078e0234 */
[----:B------:R2:W-:Y:S04]  /*d470*/  STL.64 [R1+0x280], R20 ;  /* 0x0002801401007387 */ /* 0x0005e80000100a00 */
[----:B------:R4:W-:Y:S01]  /*d480*/  STL.64 [R1+0x288], R18 ;  /* 0x0002881201007387 */ /* 0x0009e20000100a00 */
[----:B-1----:R-:W-:-:S04]  /*d490*/  IMAD.WIDE R16, R3, 0x4, R54 ;  /* 0x0000000403107825 */ /* 0x002fc800078e0236 */
[C---:B--2---:R-:W-:Y:S01]  /*d4a0*/  IMAD.WIDE R20, R3.reuse, 0x4, R60 ;  /* 0x0000000403147825 */ /* 0x044fe200078e023c */
[----:B------:R1:W-:Y:S03]  /*d4b0*/  STL.64 [R1+0x290], R16 ;  /* 0x0002901001007387 */ /* 0x0003e60000100a00 */
[C---:B----4-:R-:W-:Y:S01]  /*d4c0*/  IMAD.WIDE R18, R3.reuse, 0x4, R62 ;  /* 0x0000000403127825 */ /* 0x050fe200078e023e */
[----:B------:R-:W-:Y:S04]  /*d4d0*/  STL.64 [R1+0x790], R56 ;  /* 0x0007903801007387 */ /* 0x000fe80000100a00 */
[----:B------:R2:W-:Y:S01]  /*d4e0*/  STL.64 [R1+0x298], R20 ;  /* 0x0002981401007387 */ /* 0x0005e20000100a00 */
[----:B-1----:R-:W-:-:S03]  /*d4f0*/  IMAD.WIDE R16, R3, 0x4, R64 ;  /* 0x0000000403107825 */ /* 0x002fc600078e0240 */
[----:B------:R1:W-:Y:S04]  /*d500*/  STL.64 [R1+0x2a0], R18 ;  /* 0x0002a01201007387 */ /* 0x0003e80000100a00 */
[----:B------:R4:W-:Y:S01]  /*d510*/  STL.64 [R1+0x2c0], R16 ;  /* 0x0002c01001007387 */ /* 0x0009e20000100a00 */
[----:B--2---:R-:W-:-:S04]  /*d520*/  IMAD.WIDE R20, R3, 0x4, R66 ;  /* 0x0000000403147825 */ /* 0x004fc800078e0242 */
[C---:B-1----:R-:W-:Y:S01]  /*d530*/  IMAD.WIDE R18, R3.reuse, 0x4, R68 ;  /* 0x0000000403127825 */ /* 0x042fe200078e0244 */
[----:B------:R1:W-:Y:S03]  /*d540*/  STL.64 [R1+0x2c8], R20 ;  /* 0x0002c81401007387 */ /* 0x0003e60000100a00 */
[C---:B----4-:R-:W-:Y:S01]  /*d550*/  IMAD.WIDE R16, R3.reuse, 0x4, R70 ;  /* 0x0000000403107825 */ /* 0x050fe200078e0246 */
[----:B------:R3:W-:Y:S04]  /*d560*/  STL.64 [R1+0x2d0], R18 ;  /* 0x0002d01201007387 */ /* 0x0007e80000100a00 */
[----:B------:R2:W-:Y:S01]  /*d570*/  STL.64 [R1+0x2d8], R16 ;  /* 0x0002d81001007387 */ /* 0x0005e20000100a00 */
[----:B-1----:R-:W-:-:S04]  /*d580*/  IMAD.WIDE R20, R3, 0x4, R72 ;  /* 0x0000000403147825 */ /* 0x002fc800078e0248 */
[C---:B---3--:R-:W-:Y:S01]  /*d590*/  IMAD.WIDE R18, R3.reuse, 0x4, R74 ;  /* 0x0000000403127825 */ /* 0x048fe200078e024a */
[----:B------:R1:W-:Y:S03]  /*d5a0*/  STL.64 [R1+0x2e0], R20 ;  /* 0x0002e01401007387 */ /* 0x0003e60000100a00 */
[C---:B--2---:R-:W-:Y:S01]  /*d5b0*/  IMAD.WIDE R16, R3.reuse, 0x4, R76 ;  /* 0x0000000403107825 */ /* 0x044fe200078e024c */
[----:B------:R2:W-:Y:S04]  /*d5c0*/  STL.64 [R1+0x2e8], R18 ;  /* 0x0002e81201007387 */ /* 0x0005e80000100a00 */
[----:B------:R3:W-:Y:S01]  /*d5d0*/  STL.64 [R1+0x2f0], R16 ;  /* 0x0002f01001007387 */ /* 0x0007e20000100a00 */
[----:B-1----:R-:W-:-:S04]  /*d5e0*/  IMAD.WIDE R20, R3, 0x4, R78 ;  /* 0x0000000403147825 */ /* 0x002fc800078e024e */
[C---:B--2---:R-:W-:Y:S01]  /*d5f0*/  IMAD.WIDE R18, R3.reuse, 0x4, R80 ;  /* 0x0000000403127825 */ /* 0x044fe200078e0250 */
[----:B------:R-:W-:Y:S03]  /*d600*/  STL.64 [R1+0x2f8], R20 ;  /* 0x0002f81401007387 */ /* 0x000fe60000100a00 */
[C---:B---3--:R-:W-:Y:S01]  /*d610*/  IMAD.WIDE R16, R3.reuse, 0x4, R82 ;  /* 0x0000000403107825 */ /* 0x048fe200078e0252 */
[----:B------:R-:W-:Y:S04]  /*d620*/  STL.64 [R1+0x308], R18 ;  /* 0x0003081201007387 */ /* 0x000fe80000100a00 */
[----:B------:R1:W-:Y:S01]  /*d630*/  STL.64 [R1+0x318], R16 ;  /* 0x0003181001007387 */ /* 0x0003e20000100a00 */
[----:B------:R-:W-:-:S03]  /*d640*/  IMAD.WIDE R56, R3, 0x4, R86 ;  /* 0x0000000403387825 */ /* 0x000fc600078e0256 */
[----:B------:R-:W-:Y:S04]  /*d650*/  STL.64 [R1+0x320], R22 ;  /* 0x0003201601007387 */ /* 0x000fe80000100a00 */
[----:B------:R-:W-:Y:S01]  /*d660*/  STL.64 [R1+0x7a0], R22 ;  /* 0x0007a01601007387 */ /* 0x000fe20000100a00 */
[----:B-1----:R-:W-:-:S05]  /*d670*/  IMAD.WIDE R16, R3, 0x4, R90 ;  /* 0x0000000403107825 */ /* 0x002fca00078e025a */
[----:B------:R1:W-:Y:S04]  /*d680*/  STL.64 [R1+0x338], R16 ;  /* 0x0003381001007387 */ /* 0x0003e80000100a00 */
[----:B------:R-:W-:Y:S04]  /*d690*/  STL.64 [R1+0x328], R56 ;  /* 0x0003283801007387 */ /* 0x000fe80000100a00 */
[----:B------:R-:W-:Y:S01]  /*d6a0*/  STL.64 [R1+0x7b0], R56 ;  /* 0x0007b03801007387 */ /* 0x000fe20000100a00 */
[----:B-1----:R-:W-:-:S05]  /*d6b0*/  IMAD.WIDE R16, R3, 0x4, R92 ;  /* 0x0000000403107825 */ /* 0x002fca00078e025c */
[----:B------:R1:W-:Y:S04]  /*d6c0*/  STL.64 [R1+0x340], R16 ;  /* 0x0003401001007387 */ /* 0x0003e80000100a00 */
[----:B------:R-:W-:Y:S04]  /*d6d0*/  STL.64 [R1+0x330], R88 ;  /* 0x0003305801007387 */ /* 0x000fe80000100a00 */
[----:B------:R2:W-:Y:S01]  /*d6e0*/  STL.64 [R1+0x7b8], R88 ;  /* 0x0007b85801007387 */ /* 0x0005e20000100a00 */
[----:B-1----:R-:W-:-:S05]  /*d6f0*/  IMAD.WIDE R16, R3, 0x4, R94 ;  /* 0x0000000403107825 */ /* 0x002fca00078e025e */
[----:B------:R1:W-:Y:S01]  /*d700*/  STL.64 [R1+0x348], R16 ;  /* 0x0003481001007387 */ /* 0x0003e20000100a00 */
[----:B------:R-:W-:-:S04]  /*d710*/  IMAD.WIDE R90, R3, 0x4, R100 ;  /* 0x00000004035a7825 */ /* 0x000fc800078e0264 */
[----:B--2---:R-:W-:-:S04]  /*d720*/  IMAD.WIDE R88, R3, 0x4, R98 ;  /* 0x0000000403587825 */ /* 0x004fc800078e0262 */
[----:B-1----:R-:W-:-:S05]  /*d730*/  IMAD.WIDE R16, R3, 0x4, R96 ;  /* 0x0000000403107825 */ /* 0x002fca00078e0260 */
[----:B------:R1:W-:Y:S04]  /*d740*/  STL.64 [R1+0x360], R16 ;  /* 0x0003601001007387 */ /* 0x0003e80000100a00 */
[----:B------:R-:W-:Y:S04]  /*d750*/  STL.64 [R1+0x368], R88 ;  /* 0x0003685801007387 */ /* 0x000fe80000100a00 */
[----:B------:R-:W-:Y:S01]  /*d760*/  STL.64 [R1+0x7c0], R88 ;  /* 0x0007c05801007387 */ /* 0x000fe20000100a00 */
[----:B-1----:R-:W-:-:S03]  /*d770*/  IMAD.WIDE R16, R3, 0x4, R106 ;  /* 0x0000000403107825 */ /* 0x002fc600078e026a */
[----:B------:R-:W-:Y:S04]  /*d780*/  STL.64 [R1+0x370], R90 ;  /* 0x0003705a01007387 */ /* 0x000fe80000100a00 */
[----:B------:R-:W-:Y:S04]  /*d790*/  STL.64 [R1+0x7d8], R90 ;  /* 0x0007d85a01007387 */ /* 0x000fe80000100a00 */
[----:B------:R1:W-:Y:S01]  /*d7a0*/  STL.64 [R1+0x388], R16 ;  /* 0x0003881001007387 */ /* 0x0003e20000100a00 */
[----:B------:R-:W-:-:S03]  /*d7b0*/  IMAD.WIDE R54, R3, 0x4, R104 ;  /* 0x0000000403367825 */ /* 0x000fc600078e0268 */
[----:B------:R-:W-:Y:S04]  /*d7c0*/  STL.64 [R1+0x378], R24 ;  /* 0x0003781801007387 */ /* 0x000fe80000100a00 */
[----:B------:R-:W-:Y:S01]  /*d7d0*/  STL.64 [R1+0x7e0], R24 ;  /* 0x0007e01801007387 */ /* 0x000fe20000100a00 */
[----:B-1----:R-:W-:-:S05]  /*d7e0*/  IMAD.WIDE R16, R3, 0x4, R108 ;  /* 0x0000000403107825 */ /* 0x002fca00078e026c */
[----:B------:R1:W-:Y:S01]  /*d7f0*/  STL.64 [R1+0x390], R16 ;  /* 0x0003901001007387 */ /* 0x0003e20000100a00 */
[----:B------:R-:W-:-:S03]  /*d800*/  IMAD.WIDE R90, R3, 0x4, R112 ;  /* 0x00000004035a7825 */ /* 0x000fc600078e0270 */
[----:B------:R-:W-:Y:S01]  /*d810*/  STL.64 [R1+0x380], R54 ;  /* 0x0003803601007387 */ /* 0x000fe20000100a00 */
[----:B------:R-:W-:-:S03]  /*d820*/  IMAD.WIDE R56, R3, 0x4, R114 ;  /* 0x0000000403387825 */ /* 0x000fc600078e0272 */
[----:B------:R2:W-:Y:S01]  /*d830*/  STL.64 [R1+0x7f8], R54 ;  /* 0x0007f83601007387 */ /* 0x0005e20000100a00 */
[----:B-1----:R-:W-:-:S05]  /*d840*/  IMAD.WIDE R16, R3, 0x4, R110 ;  /* 0x0000000403107825 */ /* 0x002fca00078e026e */
[----:B------:R1:W-:Y:S01]  /*d850*/  STL.64 [R1+0x398], R16 ;  /* 0x0003981001007387 */ /* 0x0003e20000100a00 */
[----:B------:R-:W-:-:S03]  /*d860*/  IMAD.WIDE R18, R3, 0x4, R122 ;  /* 0x0000000403127825 */ /* 0x000fc600078e027a */
[----:B------:R-:W-:Y:S04]  /*d870*/  STL.64 [R1+0x800], R116 ;  /* 0x0008007401007387 */ /* 0x000fe80000100a00 */
[----:B------:R-:W-:Y:S01]  /*d880*/  STL.64 [R1+0x808], R118 ;  /* 0x0008087601007387 */ /* 0x000fe20000100a00 */
[----:B--2---:R-:W-:-:S03]  /*d890*/  IMAD.WIDE R54, R3, 0x4, R126 ;  /* 0x0000000403367825 */ /* 0x004fc600078e027e */
[----:B------:R-:W-:Y:S01]  /*d8a0*/  STL.64 [R1+0x3a0], R90 ;  /* 0x0003a05a01007387 */ /* 0x000fe20000100a00 */
[----:B-1----:R-:W-:-:S03]  /*d8b0*/  IMAD.WIDE R16, R3, 0x4, R124 ;  /* 0x0000000403107825 */ /* 0x002fc600078e027c */
[----:B------:R-:W-:Y:S04]  /*d8c0*/  STL.64 [R1+0x810], R90 ;  /* 0x0008105a01007387 */ /* 0x000fe80000100a00 */
[----:B------:R-:W-:Y:S04]  /*d8d0*/  STL.64 [R1+0x3b0], R56 ;  /* 0x0003b03801007387 */ /* 0x000fe80000100a00 */
[----:B------:R-:W-:Y:S04]  /*d8e0*/  STL.64 [R1+0x820], R56 ;  /* 0x0008203801007387 */ /* 0x000fe80000100a00 */
[----:B------:R-:W-:Y:S04]  /*d8f0*/  STL.64 [R1+0x3c0], R18 ;  /* 0x0003c01201007387 */ /* 0x000fe80000100a00 */
[----:B------:R-:W-:Y:S04]  /*d900*/  STL.64 [R1+0x3c8], R16 ;  /* 0x0003c81001007387 */ /* 0x000fe80000100a00 */
[----:B------:R-:W-:Y:S04]  /*d910*/  STL.64 [R1+0x3b8], R120 ;  /* 0x0003b87801007387 */ /* 0x000fe80000100a00 */
[----:B------:R-:W-:Y:S01]  /*d920*/  STL.64 [R1+0x828], R120 ;  /* 0x0008287801007387 */ /* 0x000fe20000100a00 */
[----:B------:R-:W-:-:S03]  /*d930*/  IMAD.WIDE R52, R3, 0x4, R136 ;  /* 0x0000000403347825 */ /* 0x000fc600078e0288 */
[----:B------:R-:W-:Y:S04]  /*d940*/  STL.64 [R1+0x3d0], R54 ;  /* 0x0003d03601007387 */ /* 0x000fe80000100a00 */
[----:B------:R-:W-:Y:S04]  /*d950*/  STL.64 [R1+0x830], R54 ;  /* 0x0008303601007387 */ /* 0x000fe80000100a00 */
[----:B------:R-:W-:Y:S04]  /*d960*/  STL.64 [R1+0x838], R132 ;  /* 0x0008388401007387 */ /* 0x000fe80000100a00 */
[----:B------:R1:W-:Y:S04]  /*d970*/  STL.64 [R1+0x840], R134 ;  /* 0x0008408601007387 */ /* 0x0003e80000100a00 */
[----:B------:R-:W-:Y:S04]  /*d980*/  STL.64 [R1+0x3d8], R34 ;  /* 0x0003d82201007387 */ /* 0x000fe80000100a00 */
[----:B------:R2:W-:Y:S04]  /*d990*/  STL.64 [R1+0x848], R34 ;  /* 0x0008482201007387 */ /* 0x0005e80000100a00 */
[----:B------:R-:W-:Y:S01]  /*d9a0*/  STL.64 [R1+0x3e8], R130 ;  /* 0x0003e88201007387 */ /* 0x000fe20000100a00 */
[----:B-1----:R-:W-:-:S03]  /*d9b0*/  IMAD.WIDE R134, R3, 0x4, R140 ;  /* 0x0000000403867825 */ /* 0x002fc600078e028c */
[----:B------:R-:W-:Y:S01]  /*d9c0*/  STL.64 [R1+0x850], R130 ;  /* 0x0008508201007387 */ /* 0x000fe20000100a00 */
[----:B------:R-:W-:-:S03]  /*d9d0*/  IMAD.WIDE R18, R3, 0x4, R144 ;  /* 0x0000000403127825 */ /* 0x000fc600078e0290 */
[----:B------:R-:W-:Y:S01]  /*d9e0*/  STL.64 [R1+0x3f0], R52 ;  /* 0x0003f03401007387 */ /* 0x000fe20000100a00 */
[----:B------:R-:W-:-:S03]  /*d9f0*/  IMAD.WIDE R20, R3, 0x4, R146 ;  /* 0x0000000403147825 */ /* 0x000fc600078e0292 */
[----:B------:R1:W-:Y:S01]  /*da00*/  STL.64 [R1+0x3f8], R14 ;  /* 0x0003f80e01007387 */ /* 0x0003e20000100a00 */
[----:B------:R-:W-:-:S03]  /*da10*/  IMAD.WIDE R50, R3, 0x4, R152 ;  /* 0x0000000403327825 */ /* 0x000fc600078e0298 */
[----:B------:R-:W-:Y:S01]  /*da20*/  STL.64 [R1+0x858], R52 ;  /* 0x0008583401007387 */ /* 0x000fe20000100a00 */
        /* <DEDUP_REMOVED lines=9> */
[----:B------:R-:W-:Y:S04]  /*dac0*/  STL.64 [R1+0x878], R148 ;  /* 0x0008789401007387 */ /* 0x000fe80000100a00 */
[----:B------:R-:W-:Y:S01]  /*dad0*/  STL.64 [R1+0x410], R18 ;  /* 0x0004101201007387 */ /* 0x000fe20000100a00 */
[----:B------:R-:W-:-:S03]  /*dae0*/  IMAD.WIDE R124, R3, 0x4, R166 ;  /* 0x00000004037c7825 */ /* 0x000fc600078e02a6 */
[----:B------:R-:W-:Y:S01]  /*daf0*/  STL.64 [R1+0x418], R20 ;  /* 0x0004181401007387 */ /* 0x000fe20000100a00 */
[----:B------:R-:W-:-:S03]  /*db00*/  IMAD.WIDE R56, R3, 0x4, R170 ;  /* 0x0000000403387825 */ /* 0x000fc600078e02aa */
[----:B------:R-:W-:Y:S01]  /*db10*/  STL.64 [R1+0x420], R50 ;  /* 0x0004203201007387 */ /* 0x000fe20000100a00 */
[----:B------:R-:W-:-:S03]  /*db20*/  IMAD.WIDE R48, R3, 0x4, R168 ;  /* 0x0000000403307825 */ /* 0x000fc600078e02a8 */
[----:B------:R3:W-:Y:S01]  /*db30*/  STL.64 [R1+0x428], R24 ;  /* 0x0004281801007387 */ /* 0x0007e20000100a00 */
[----:B------:R-:W-:-:S03]  /*db40*/  IMAD.WIDE R54, R3, 0x4, R172 ;  /* 0x0000000403367825 */ /* 0x000fc600078e02ac */
[----:B------:R-:W-:Y:S04]  /*db50*/  STL.64 [R1+0x430], R132 ;  /* 0x0004308401007387 */ /* 0x000fe80000100a00 */
[----:B------:R-:W-:Y:S04]  /*db60*/  STL.64 [R1+0x438], R16 ;  /* 0x0004381001007387 */ /* 0x000fe80000100a00 */
[----:B------:R-:W-:Y:S04]  /*db70*/  STL.64 [R1+0x440], R112 ;  /* 0x0004407001007387 */ /* 0x000fe80000100a00 */
[----:B------:R-:W-:Y:S04]  /*db80*/  STL.64 [R1+0x448], R22 ;  /* 0x0004481601007387 */ /* 0x000fe80000100a00 */
[----:B------:R-:W-:Y:S04]  /*db90*/  STL.64 [R1+0x450], R138 ;  /* 0x0004508a01007387 */ /* 0x000fe80000100a00 */
[----:B------:R-:W-:Y:S04]  /*dba0*/  STL.64 [R1+0x458], R124 ;  /* 0x0004587c01007387 */ /* 0x000fe80000100a00 */
[----:B------:R4:W-:Y:S04]  /*dbb0*/  STL.64 [R1+0x468], R56 ;  /* 0x0004683801007387 */ /* 0x0009e80000100a00 */
[----:B------:R-:W-:Y:S04]  /*dbc0*/  STL.64 [R1+0x460], R48 ;  /* 0x0004603001007387 */ /* 0x000fe80000100a00 */
[----:B------:R-:W-:Y:S04]  /*dbd0*/  STL.64 [R1+0x470], R54 ;  /* 0x0004703601007387 */ /* 0x000fe80000100a00 */
[----:B------:R-:W-:Y:S04]  /*dbe0*/  STL.64 [R1+0x478], R128 ;  /* 0x0004788001007387 */ /* 0x000fe80000100a00 */
[----:B------:R-:W-:Y:S01]  /*dbf0*/  STL.64 [R1+0x480], R180 ;  /* 0x000480b401007387 */ /* 0x000fe20000100a00 */
[----:B------:R-:W-:-:S03]  /*dc00*/  IMAD.MOV.U32 R118, RZ, RZ, R6 ;  /* 0x000000ffff767224 */ /* 0x000fc600078e0006 */
[----:B------:R-:W-:Y:S01]  /*dc10*/  STL.64 [R1+0x488], R182 ;  /* 0x000488b601007387 */ /* 0x000fe20000100a00 */
[----:B------:R-:W-:-:S03]  /*dc20*/  IMAD.MOV.U32 R119, RZ, RZ, R7 ;  /* 0x000000ffff777224 */ /* 0x000fc600078e0007 */
[----:B------:R-:W-:Y:S01]  /*dc30*/  STL.64 [R1+0x490], R200 ;  /* 0x000490c801007387 */ /* 0x000fe20000100a00 */
[----:B------:R-:W-:-:S03]  /*dc40*/  IMAD.WIDE R202, R3, 0x4, R202 ;  /* 0x0000000403ca7825 */ /* 0x000fc600078e02ca */
[----:B------:R-:W4:Y:S01]  /*dc50*/  LDL.LU.64 R114, [R1+0x1f0] ;  /* 0x0001f00001727983 */ /* 0x000f220000300a00 */
[----:B------:R-:W-:Y:S02]  /*dc60*/  IMAD.MOV.U32 R90, RZ, RZ, R8 ;  /* 0x000000ffff5a7224 */ /* 0x000fe400078e0008 */
[----:B------:R-:W-:Y:S01]  /*dc70*/  IMAD.MOV.U32 R91, RZ, RZ, R9 ;  /* 0x000000ffff5b7224 */ /* 0x000fe200078e0009 */
[----:B------:R-:W4:Y:S01]  /*dc80*/  LDL.LU.64 R136, [R1+0x1f8] ;  /* 0x0001f80001887983 */ /* 0x000f220000300a00 */
[----:B------:R-:W-:-:S03]  /*dc90*/  IMAD.WIDE R28, R3, 0x4, R206 ;  /* 0x00000004031c7825 */ /* 0x000fc600078e02ce */
[----:B------:R-:W4:Y:S01]  /*dca0*/  LDL.LU.64 R6, [R1+0x200] ;  /* 0x0002000001067983 */ /* 0x000f220000300a00 */
[----:B------:R-:W-:Y:S02]  /*dcb0*/  IMAD.MOV.U32 R116, RZ, RZ, R10 ;  /* 0x000000ffff747224 */ /* 0x000fe400078e000a */
[----:B------:R-:W-:Y:S01]  /*dcc0*/  IMAD.MOV.U32 R117, RZ, RZ, R11 ;  /* 0x000000ffff757224 */ /* 0x000fe200078e000b */
[----:B------:R-:W4:Y:S01]  /*dcd0*/  LDL.LU.64 R8, [R1+0x208] ;  /* 0x0002080001087983 */ /* 0x000f220000300a00 */
[----:B------:R-:W-:-:S03]  /*dce0*/  IMAD.WIDE R204, R3, 0x4, R204 ;  /* 0x0000000403cc7825 */ /* 0x000fc600078e02cc */
[----:B------:R-:W4:Y:S01]  /*dcf0*/  LDL.LU.64 R10, [R1+0x210] ;  /* 0x00021000010a7983 */ /* 0x000f220000300a00 */
[----:B------:R-:W-:-:S04]  /*dd00*/  IMAD.WIDE R120, R3, 0x4, R208 ;  /* 0x0000000403787825 */ /* 0x000fc800078e02d0 */
[----:B--2---:R-:W-:Y:S02]  /*dd10*/  IMAD.MOV.U32 R34, RZ, RZ, R12 ;  /* 0x000000ffff227224 */ /* 0x004fe400078e000c */
[----:B------:R-:W-:Y:S02]  /*dd20*/  IMAD.MOV.U32 R35, RZ, RZ, R13 ;  /* 0x000000ffff237224 */ /* 0x000fe400078e000d */
[----:B------:R-:W-:Y:S01]  /*dd30*/  IMAD.MOV.U32 R208, RZ, RZ, R14 ;  /* 0x000000ffffd07224 */ /* 0x000fe200078e000e */
[----:B------:R-:W2:Y:S01]  /*dd40*/  LDL.LU.64 R12, [R1+0x220] ;  /* 0x00022000010c7983 */ /* 0x000ea20000300a00 */
[----:B------:R-:W-:Y:S02]  /*dd50*/  IMAD.MOV.U32 R209, RZ, RZ, R15 ;  /* 0x000000ffffd17224 */ /* 0x000fe400078e000f */
[C---:B------:R-:W-:Y:S01]  /*dd60*/  IMAD.WIDE R126, R3.reuse, 0x4, R210 ;  /* 0x00000004037e7825 */ /* 0x040fe200078e02d2 */
[----:B-1----:R-:W2:Y:S03]  /*dd70*/  LDL.LU.64 R14, [R1+0x218] ;  /* 0x00021800010e7983 */ /* 0x002ea60000300a00 */
        /* <DEDUP_REMOVED lines=8> */
[C---:B------:R-:W-:Y:S01]  /*de00*/  IMAD.WIDE R222, R3.reuse, 0x4, R222 ;  /* 0x0000000403de7825 */ /* 0x040fe200078e02de */
[----:B------:R-:W-:Y:S03]  /*de10*/  STL.64 [R1+0x4b8], R126 ;  /* 0x0004b87e01007387 */ /* 0x000fe60000100a00 */
[----:B------:R-:W-:Y:S01]  /*de20*/  IMAD.WIDE R38, R3, 0x4, R220 ;  /* 0x0000000403267825 */ /* 0x000fe200078e02dc */
[----:B------:R-:W-:Y:S03]  /*de30*/  STL.64 [R1+0x4c0], R88 ;  /* 0x0004c05801007387 */ /* 0x000fe60000100a00 */
[----:B------:R-:W-:Y:S01]  /*de40*/  IMAD.MOV.U32 R206, RZ, RZ, R24 ;  /* 0x000000ffffce7224 */ /* 0x000fe200078e0018 */
[----:B------:R-:W-:Y:S01]  /*de50*/  STL.64 [R1+0x4c8], R214 ;  /* 0x0004c8d601007387 */ /* 0x000fe20000100a00 */
[----:B------:R-:W-:-:S02]  /*de60*/  IMAD.MOV.U32 R207, RZ, RZ, R25 ;  /* 0x000000ffffcf7224 */ /* 0x000fc400078e0019 */
[C---:B------:R-:W-:Y:S01]  /*de70*/  IMAD.WIDE R224, R3.reuse, 0x4, R224 ;  /* 0x0000000403e07825 */ /* 0x040fe200078e02e0 */
[----:B------:R-:W-:Y:S03]  /*de80*/  STL.64 [R1+0x4d0], R216 ;  /* 0x0004d0d801007387 */ /* 0x000fe60000100a00 */
[C---:B---3--:R-:W-:Y:S01]  /*de90*/  IMAD.WIDE R24, R3.reuse, 0x4, R226 ;  /* 0x0000000403187825 */ /* 0x048fe200078e02e2 */
[----:B------:R-:W-:Y:S03]  /*dea0*/  STL.64 [R1+0x4d8], R122 ;  /* 0x0004d87a01007387 */ /* 0x000fe60000100a00 */
[C---:B------:R-:W-:Y:S01]  /*deb0*/  IMAD.WIDE R228, R3.reuse, 0x4, R228 ;  /* 0x0000000403e47825 */ /* 0x040fe200078e02e4 */
        /* <DEDUP_REMOVED lines=16> */
[----:B------:R3:W-:Y:S03]  /*dfc0*/  STL.64 [R1+0x528], R238 ;  /* 0x000528ee01007387 */ /* 0x0007e60000100a00 */
[C---:B------:R-:W-:Y:S01]  /*dfd0*/  IMAD.WIDE R246, R3.reuse, 0x4, R246 ;  /* 0x0000000403f67825 */ /* 0x040fe200078e02f6 */
[----:B------:R-:W-:Y:S03]  /*dfe0*/  STL.64 [R1+0x520], R236 ;  /* 0x000520ec01007387 */ /* 0x000fe60000100a00 */
[C---:B------:R-:W-:Y:S01]  /*dff0*/  IMAD.WIDE R248, R3.reuse, 0x4, R248 ;  /* 0x0000000403f87825 */ /* 0x040fe200078e02f8 */
[----:B------:R1:W-:Y:S03]  /*e000*/  STL.64 [R1+0x530], R210 ;  /* 0x000530d201007387 */ /* 0x0003e60000100a00 */
[C---:B------:R-:W-:Y:S01]  /*e010*/  IMAD.WIDE R250, R3.reuse, 0x4, R250 ;  /* 0x0000000403fa7825 */ /* 0x040fe200078e02fa */
[----:B------:R1:W-:Y:S03]  /*e020*/  STL.64 [R1+0x558], R242 ;  /* 0x000558f201007387 */ /* 0x0003e60000100a00 */
[C---:B------:R-:W-:Y:S01]  /*e030*/  IMAD.WIDE R36, R3.reuse, 0x4, R4 ;  /* 0x0000000403247825 */ /* 0x040fe200078e0204 */
[----:B------:R-:W-:Y:S04]  /*e040*/  STL.64 [R1+0x560], R244 ;  /* 0x000560f401007387 */ /* 0x000fe80000100a00 */
[----:B------:R-:W-:Y:S04]  /*e050*/  STL.64 [R1+0x568], R246 ;  /* 0x000568f601007387 */ /* 0x000fe80000100a00 */
[----:B------:R-:W-:Y:S04]  /*e060*/  STL.64 [R1+0x570], R248 ;  /* 0x000570f801007387 */ /* 0x000fe80000100a00 */
[----:B------:R-:W-:Y:S04]  /*e070*/  STL.64 [R1+0x580], R250 ;  /* 0x000580fa01007387 */ /* 0x000fe80000100a00 */
[----:B------:R1:W-:Y:S04]  /*e080*/  STL.64 [R1+0x578], R36 ;  /* 0x0005782401007387 */ /* 0x0003e80000100a00 */
[----:B------:R-:W3:Y:S04]  /*e090*/  LDL.64 R220, [R1+0x138] ;  /* 0x0001380001dc7983 */ /* 0x000ee80000100a00 */
[----:B------:R-:W3:Y:S04]  /*e0a0*/  LDL.64 R212, [R1+0x188] ;  /* 0x0001880001d47983 */ /* 0x000ee80000100a00 */
[----:B------:R-:W3:Y:S04]  /*e0b0*/  LDL.64 R134, [R1+0x248] ;  /* 0x0002480001867983 */ /* 0x000ee80000100a00 */
[----:B------:R-:W3:Y:S04]  /*e0c0*/  LDL.64 R52, [R1+0x2e8] ;  /* 0x0002e80001347983 */ /* 0x000ee80000100a00 */
[----:B------:R-:W3:Y:S04]  /*e0d0*/  LDL.64 R130, [R1+0x338] ;  /* 0x0003380001827983 */ /* 0x000ee80000100a00 */
[----:B------:R-:W3:Y:S04]  /*e0e0*/  LDL.64 R148, [R1+0x388] ;  /* 0x0003880001947983 */ /* 0x000ee80000100a00 */
[----:B------:R-:W3:Y:S01]  /*e0f0*/  LDL.64 R32, [R1+0x3c0] ;  /* 0x0003c00001207983 */ /* 0x000ee20000100a00 */
[----:B------:R-:W-:Y:S01]  /*e100*/  IMAD.WIDE R26, R3, 0x4, R26 ;  /* 0x00000004031a7825 */ /* 0x000fe200078e021a */
[----:B------:R-:W-:-:S03]  /*e110*/  IADD3 R198, R252, -0x7c, RZ ;  /* 0xffffff84fcc67810 */ /* 0x000fc60007ffe0ff */
[C---:B------:R-:W-:Y:S01]  /*e120*/  IMAD.WIDE R150, R3.reuse, 0x4, R150 ;  /* 0x0000000403967825 */ /* 0x040fe200078e0296 */
[----:B------:R-:W-:Y:S01]  /*e130*/  ISETP.NE.U32.AND P2, PT, R0, RZ, PT ;  /* 0x000000ff0000720c */ /* 0x000fe20003f45070 */
[----:B------:R-:W3:Y:S02]  /*e140*/  LDL.64 R226, [R1+0x390] ;  /* 0x0003900001e27983 */ /* 0x000ee40000100a00 */
        /* <DEDUP_REMOVED lines=8> */
[----:B------:R-:W-:Y:S01]  /*e1d0*/  IMAD.WIDE R194, R3, 0x4, R194 ;  /* 0x0000000403c27825 */ /* 0x000fe200078e02c2 */
[----:B------:R-:W-:Y:S02]  /*e1e0*/  IADD3 R0, R252, -0x80, RZ ;  /* 0xffffff80fc007810 */ /* 0x000fe40007ffe0ff */
[----:B------:R-:W-:Y:S01]  /*e1f0*/  ISETP.GE.U32.AND P5, PT, R198, 0x7fffff45, PT ;  /* 0x7fffff45c600780c */ /* 0x000fe20003fa6070 */
[----:B------:R-:W-:Y:S02]  /*e200*/  IMAD.MOV.U32 R240, RZ, RZ, R208 ;  /* 0x000000fffff07224 */ /* 0x000fe400078e00d0 */
[----:B------:R-:W-:Y:S02]  /*e210*/  IMAD.MOV.U32 R241, RZ, RZ, R209 ;  /* 0x000000fffff17224 */ /* 0x000fe400078e00d1 */
[----:B------:R-:W-:Y:S02]  /*e220*/  IMAD.MOV.U32 R218, RZ, RZ, R206 ;  /* 0x000000ffffda7224 */ /* 0x000fe400078e00ce */
[----:B------:R-:W-:-:S02]  /*e230*/  IMAD.MOV.U32 R219, RZ, RZ, R207 ;  /* 0x000000ffffdb7224 */ /* 0x000fc400078e00cf */
[----:B------:R-:W-:Y:S02]  /*e240*/  IMAD.MOV.U32 R208, RZ, RZ, R56 ;  /* 0x000000ffffd07224 */ /* 0x000fe400078e0038 */
[----:B------:R-:W-:Y:S02]  /*e250*/  IMAD.MOV.U32 R209, RZ, RZ, R57 ;  /* 0x000000ffffd17224 */ /* 0x000fe400078e0039 */
[----:B------:R-:W-:Y:S01]  /*e260*/  IMAD.MOV.U32 R206, RZ, RZ, R30 ;  /* 0x000000ffffce7224 */ /* 0x000fe200078e001e */
[----:B----4-:R-:W3:Y:S01]  /*e270*/  LDL.64 R56, [R1+0x140] ;  /* 0x0001400001387983 */ /* 0x010ee20000100a00 */
[----:B------:R-:W-:-:S03]  /*e280*/  IMAD.MOV.U32 R207, RZ, RZ, R31 ;  /* 0x000000ffffcf7224 */ /* 0x000fc600078e001f */
[----:B------:R-:W3:Y:S01]  /*e290*/  LDL.64 R30, [R1+0x198] ;  /* 0x00019800011e7983 */ /* 0x000ee20000100a00 */
[----:B------:R-:W-:Y:S01]  /*e2a0*/  IMAD.WIDE R2, R197, 0x4, R114 ;  /* 0x00000004c5027825 */ /* 0x000fe200078e0272 */
[----:B------:R-:W-:-:S05]  /*e2b0*/  LOP3.LUT R115, R199, 0x60, RZ, 0x3c, !PT ;  /* 0x00000060c7737812 */ /* 0x000fca00078e3cff */
[----:B------:R1:W-:Y:S01]  /*e2c0*/  LDGSTS.E [R115+0x16700], [R2.64], !P6 ;  /* 0x1670000002737fae */ /* 0x0003e2000f121848 */
[----:B------:R-:W-:Y:S01]  /*e2d0*/  ISETP.GE.U32.AND P6, PT, R0, 0x7fffff41, PT ;  /* 0x7fffff410000780c */ /* 0x000fe20003fc6070 */
[----:B------:R-:W-:-:S04]  /*e2e0*/  IMAD.WIDE R4, R197, 0x4, R136 ;  /* 0x00000004c5047825 */ /* 0x000fc800078e0288 */
[C---:B------:R-:W-:Y:S01]  /*e2f0*/  IMAD.WIDE R6, R197.reuse, 0x4, R6 ;  /* 0x00000004c5067825 */ /* 0x040fe200078e0206 */
[----:B------:R1:W-:Y:S03]  /*e300*/  LDGSTS.E [R115+0x16b00], [R4.64], !P1 ;  /* 0x16b0000004737fae */ /* 0x0003e6000c921848 */
[C---:B------:R-:W-:Y:S01]  /*e310*/  IMAD.WIDE R8, R197.reuse, 0x4, R8 ;  /* 0x00000004c5087825 */ /* 0x040fe200078e0208 */
[----:B------:R1:W-:Y:S03]  /*e320*/  LDGSTS.E [R115+0x16f00], [R6.64], !P0 ;  /* 0x16f0000006737fae */ /* 0x0003e6000c121848 */
[C---:B------:R-:W-:Y:S01]  /*e330*/  IMAD.WIDE R10, R197.reuse, 0x4, R10 ;  /* 0x00000004c50a7825 */ /* 0x040fe200078e020a */
[----:B------:R1:W-:Y:S04]  /*e340*/  LDGSTS.E [R115+0x17300], [R8.64], !P3 ;  /* 0x1730000008737fae */ /* 0x0003e8000d921848 */
[----:B------:R1:W-:Y:S01]  /*e350*/  LDGSTS.E [R115+0x17700], [R10.64], !P4 ;  /* 0x177000000a737fae */ /* 0x0003e2000e121848 */
[----:B--2---:R-:W-:-:S04]  /*e360*/  IMAD.WIDE R12, R197, 0x4, R12 ;  /* 0x00000004c50c7825 */ /* 0x004fc800078e020c */
[----:B------:R-:W-:Y:S01]  /*e370*/  IMAD.WIDE R14, R197, 0x4, R14 ;  /* 0x00000004c50e7825 */ /* 0x000fe200078e020e */
[----:B------:R2:W-:Y:S04]  /*e380*/  LDGSTS.E [R115+0x17b00], [R12.64], !P5 ;  /* 0x17b000000c737fae */ /* 0x0005e8000e921848 */
[----:B------:R2:W-:Y:S04]  /*e390*/  LDGSTS.E [R115+0x17f00], [R14.64], !P6 ;  /* 0x17f000000e737fae */ /* 0x0005e8000f121848 */
[----:B------:R-:W0:Y:S04]  /*e3a0*/  LDGDEPBAR ;  /* 0x00000000000079af */ /* 0x000e280000000000 */
[----:B---3--:R3:W-:Y:S04]  /*e3b0*/  LDGSTS.E [R199+0x8000], [R220.64], P2 ;  /* 0x08000000dcc77fae */ /* 0x0087e80009121848 */
[----:B------:R1:W-:Y:S04]  /*e3c0*/  LDGSTS.E [R199+0x8800], [R212.64], P2 ;  /* 0x08800000d4c77fae */ /* 0x0003e80009121848 */
[----:B------:R1:W-:Y:S04]  /*e3d0*/  LDGSTS.E [R199+0x9000], [R26.64], P2 ;  /* 0x090000001ac77fae */ /* 0x0003e80009121848 */
[----:B------:R1:W-:Y:S04]  /*e3e0*/  LDGSTS.E [R199+0x9800], [R134.64], P2 ;  /* 0x0980000086c77fae */ /* 0x0003e80009121848 */
[----:B------:R2:W-:Y:S04]  /*e3f0*/  LDGSTS.E [R199+0xa000], [R58.64], P2 ;  /* 0x0a0000003ac77fae */ /* 0x0005e80009121848 */
[----:B------:R2:W-:Y:S04]  /*e400*/  LDGSTS.E [R199+0xa800], [R52.64], P2 ;  /* 0x0a80000034c77fae */ /* 0x0005e80009121848 */
[----:B------:R2:W-:Y:S01]  /*e410*/  LDGSTS.E [R199+0xb000], [R130.64], P2 ;  /* 0x0b00000082c77fae */ /* 0x0005e20009121848 */
[----:B-1----:R-:W-:-:S03]  /*e420*/  IMAD.MOV.U32 R212, RZ, RZ, R34 ;  /* 0x000000ffffd47224 */ /* 0x002fc600078e0022 */
[----:B------:R1:W-:Y:S01]  /*e430*/  LDGSTS.E [R199+0xb800], [R148.64], P2 ;  /* 0x0b80000094c77fae */ /* 0x0003e20009121848 */
[----:B------:R-:W-:-:S03]  /*e440*/  IMAD.MOV.U32 R213, RZ, RZ, R35 ;  /* 0x000000ffffd57224 */ /* 0x000fc600078e0023 */
[----:B------:R1:W-:Y:S04]  /*e450*/  LDGSTS.E [R199+0xc000], [R32.64], P2 ;  /* 0x0c00000020c77fae */ /* 0x0003e80009121848 */
[----:B------:R1:W-:Y:S04]  /*e460*/  LDGSTS.E [R199+0xc800], [R240.64], P2 ;  /* 0x0c800000f0c77fae */ /* 0x0003e80009121848 */
[----:B------:R1:W-:Y:S04]  /*e470*/  LDGSTS.E [R199+0xd000], [R218.64], P2 ;  /* 0x0d000000dac77fae */ /* 0x0003e80009121848 */
[----:B------:R-:W4:Y:S04]  /*e480*/  LDL.64 R134, [R1+0x250] ;  /* 0x0002500001867983 */ /* 0x000f280000100a00 */
[----:B--2---:R-:W2:Y:S04]  /*e490*/  LDL.64 R52, [R1+0x298] ;  /* 0x0002980001347983 */ /* 0x004ea80000100a00 */
[----:B------:R-:W2:Y:S04]  /*e4a0*/  LDL.64 R130, [R1+0x2f0] ;  /* 0x0002f00001827983 */ /* 0x000ea80000100a00 */
[----:B------:R-:W2:Y:S04]  /*e4b0*/  LDL.64 R34, [R1+0x340] ;  /* 0x0003400001227983 */ /* 0x000ea80000100a00 */
[----:B---3--:R-:W3:Y:S04]  /*e4c0*/  LDL.64 R220, [R1+0x3c8] ;  /* 0x0003c80001dc7983 */ /* 0x008ee80000100a00 */
[----:B------:R1:W-:Y:S04]  /*e4d0*/  LDGSTS.E [R199+0xd800], [R208.64], P2 ;  /* 0x0d800000d0c77fae */ /* 0x0003e80009121848 */
[----:B-1----:R-:W2:Y:S04]  /*e4e0*/  LDL.LU.64 R148, [R1+0x878] ;  /* 0x0008780001947983 */ /* 0x002ea80000300a00 */
[----:B------:R1:W-:Y:S04]  /*e4f0*/  LDGSTS.E [R199+0xe000], [R186.64], P2 ;  /* 0x0e000000bac77fae */ /* 0x0003e80009121848 */
[----:B------:R-:W2:Y:S04]  /*e500*/  LDL.LU.64 R32, [R1+0x870] ;  /* 0x0008700001207983 */ /* 0x000ea80000300a00 */
[----:B------:R1:W-:Y:S01]  /*e510*/  LDGSTS.E [R199+0xe800], [R28.64], P2 ;  /* 0x0e8000001cc77fae */ /* 0x0003e20009121848 */
[----:B------:R-:W-:-:S03]  /*e520*/  LOP3.LUT R0, R199, 0x10, RZ, 0x3c, !PT ;  /* 0x00000010c7007812 */ /* 0x000fc600078e3cff */
[----:B------:R1:W-:Y:S01]  /*e530*/  LDGSTS.E [R199+0xf000], [R222.64], P2 ;  /* 0x0f000000dec77fae */ /* 0x0003e20009121848 */
[----:B------:R-:W-:-:S03]  /*e540*/  IMAD.MOV.U32 R208, RZ, RZ, R206 ;  /* 0x000000ffffd07224 */ /* 0x000fc600078e00ce */
[----:B------:R1:W-:Y:S04]  /*e550*/  LDGSTS.E [R199+0xf800], [R238.64], P2 ;  /* 0x0f800000eec77fae */ /* 0x0003e80009121848 */
[----:B-1----:R-:W2:Y:S01]  /*e560*/  LDL.LU.64 R28, [R1+0x868] ;  /* 0x00086800011c7983 */ /* 0x002ea20000300a00 */
[----:B------:R-:W-:-:S03]  /*e570*/  IMAD.MOV.U32 R209, RZ, RZ, R207 ;  /* 0x000000ffffd17224 */ /* 0x000fc600078e00cf */
[----:B------:R1:W-:Y:S01]  /*e580*/  LDGSTS.E [R0+0x8100], [R56.64], P2 ;  /* 0x0810000038007fae */ /* 0x0003e20009121848 */
[----:B------:R-:W-:Y:S02]  /*e590*/  IMAD.MOV.U32 R206, RZ, RZ, R90 ;  /* 0x000000ffffce7224 */ /* 0x000fe400078e005a */
[----:B------:R-:W-:Y:S01]  /*e5a0*/  IMAD.MOV.U32 R207, RZ, RZ, R91 ;  /* 0x000000ffffcf7224 */ /* 0x000fe200078e005b */
[----:B------:R1:W-:Y:S01]  /*e5b0*/  LDGSTS.E [R0+0x8900], [R30.64], P2 ;  /* 0x089000001e007fae */ /* 0x0003e20009121848 */
[----:B------:R-:W-:Y:S02]  /*e5c0*/  IMAD.MOV.U32 R238, RZ, RZ, R118 ;  /* 0x000000ffffee7224 */ /* 0x000fe400078e0076 */
[----:B------:R-:W-:Y:S01]  /*e5d0*/  IMAD.MOV.U32 R239, RZ, RZ, R119 ;  /* 0x000000ffffef7224 */ /* 0x000fe200078e0077 */
[----:B------:R-:W3:Y:S01]  /*e5e0*/  LDL.64 R90, [R1+0x260] ;  /* 0x00026000015a7983 */ /* 0x000ee20000100a00 */
[----:B------:R-:W-:Y:S02]  /*e5f0*/  IMAD.MOV.U32 R218, RZ, RZ, R116 ;  /* 0x000000ffffda7224 */ /* 0x000fe400078e0074 */
[----:B------:R-:W-:Y:S01]  /*e600*/  IMAD.MOV.U32 R219, RZ, RZ, R117 ;  /* 0x000000ffffdb7224 */ /* 0x000fe200078e0075 */
[----:B-1----:R-:W3:Y:S04]  /*e610*/  LDL.64 R56, [R1+0x148] ;  /* 0x0001480001387983 */ /* 0x002ee80000100a00 */
[----:B------:R-:W3:Y:S04]  /*e620*/  LDL.64 R30, [R1+0x1b8] ;  /* 0x0001b800011e7983 */ /* 0x000ee80000100a00 */
[----:B------:R-:W3:Y:S04]  /*e630*/  LDL.64 R118, [R1+0x2a0] ;  /* 0x0002a00001767983 */ /* 0x000ee80000100a00 */
[----:B------:R-:W3:Y:S04]  /*e640*/  LDL.64 R116, [R1+0x2f8] ;  /* 0x0002f80001747983 */ /* 0x000ee80000100a00 */
[----:B------:R-:W3:Y:S04]  /*e650*/  LDL.64 R240, [R1+0x348] ;  /* 0x0003480001f07983 */ /* 0x000ee80000100a00 */
[----:B------:R-:W3:Y:S04]  /*e660*/  LDL.64 R222, [R1+0x398] ;  /* 0x0003980001de7983 */ /* 0x000ee80000100a00 */
[----:B--2---:R1:W-:Y:S04]  /*e670*/  LDGSTS.E [R0+0x9100], [R28.64], P2 ;  /* 0x091000001c007fae */ /* 0x0043e80009121848 */
[----:B----4-:R2:W-:Y:S04]  /*e680*/  LDGSTS.E [R0+0x9900], [R134.64], P2 ;  /* 0x0990000086007fae */ /* 0x0105e80009121848 */
[----:B------:R4:W-:Y:S04]  /*e690*/  LDGSTS.E [R0+0xa100], [R52.64], P2 ;  /* 0x0a10000034007fae */ /* 0x0009e80009121848 */
[----:B------:R1:W-:Y:S04]  /*e6a0*/  LDGSTS.E [R0+0xa900], [R130.64], P2 ;  /* 0x0a90000082007fae */ /* 0x0003e80009121848 */
[----:B--2---:R-:W2:Y:S04]  /*e6b0*/  LDL.LU.64 R134, [R1+0x860] ;  /* 0x0008600001867983 */ /* 0x004ea80000300a00 */
[----:B------:R1:W-:Y:S04]  /*e6c0*/  LDGSTS.E [R0+0xb100], [R34.64], P2 ;  /* 0x0b10000022007fae */ /* 0x0003e80009121848 */
[----:B------:R1:W-:Y:S01]  /*e6d0*/  LDGSTS.E [R0+0xb900], [R226.64], P2 ;  /* 0x0b900000e2007fae */ /* 0x0003e20009121848 */
[----:B------:R-:W-:-:S03]  /*e6e0*/  LOP3.LUT R114, R199, 0x20, RZ, 0x3c, !PT ;  /* 0x00000020c7727812 */ /* 0x000fc600078e3cff */
[----:B---3--:R3:W-:Y:S04]  /*e6f0*/  LDGSTS.E [R0+0xc100], [R220.64], P2 ;  /* 0x0c100000dc007fae */ /* 0x0087e80009121848 */
[----:B----4-:R-:W4:Y:S04]  /*e700*/  LDL.LU.64 R52, [R1+0x858] ;  /* 0x0008580001347983 */ /* 0x010f280000300a00 */
[----:B-1----:R-:W4:Y:S04]  /*e710*/  LDL.LU.64 R130, [R1+0x850] ;  /* 0x0008500001827983 */ /* 0x002f280000300a00 */
[----:B------:R-:W4:Y:S01]  /*e720*/  LDL.LU.64 R34, [R1+0x848] ;  /* 0x0008480001227983 */ /* 0x000f220000300a00 */
[----:B---3--:R-:W-:-:S02]  /*e730*/  IMAD.MOV.U32 R220, RZ, RZ, R208 ;  /* 0x000000ffffdc7224 */ /* 0x008fc400078e00d0 */
[----:B------:R-:W-:Y:S01]  /*e740*/  IMAD.MOV.U32 R221, RZ, RZ, R209 ;  /* 0x000000ffffdd7224 */ /* 0x000fe200078e00d1 */
[----:B--2---:R1:W-:Y:S04]  /*e750*/  LDGSTS.E [R0+0xc900], [R134.64], P2 ;  /* 0x0c90000086007fae */ /* 0x0043e80009121848 */
[----:B------:R2:W-:Y:S04]  /*e760*/  LDGSTS.E [R0+0xd100], [R132.64], P2 ;  /* 0x0d10000084007fae */ /* 0x0005e80009121848 */
[----:B------:R3:W-:Y:S04]  /*e770*/  LDGSTS.E [R0+0xd900], [R54.64], P2 ;  /* 0x0d90000036007fae */ /* 0x0007e80009121848 */
[----:B-1----:R-:W4:Y:S04]  /*e780*/  LDL.LU.64 R134, [R1+0x840] ;  /* 0x0008400001867983 */ /* 0x002f280000300a00 */
[----:B------:R1:W-:Y:S04]  /*e790*/  LDGSTS.E [R0+0xe100], [R188.64], P2 ;  /* 0x0e100000bc007fae */ /* 0x0003e80009121848 */
[----:B--2---:R-:W2:Y:S04]  /*e7a0*/  LDL.LU.64 R132, [R1+0x838] ;  /* 0x0008380001847983 */ /* 0x004ea80000300a00 */
[----:B------:R1:W-:Y:S04]  /*e7b0*/  LDGSTS.E [R0+0xe900], [R120.64], P2 ;  /* 0x0e90000078007fae */ /* 0x0003e80009121848 */
[----:B---3--:R-:W3:Y:S04]  /*e7c0*/  LDL.LU.64 R54, [R1+0x830] ;  /* 0x0008300001367983 */ /* 0x008ee80000300a00 */
[----:B------:R1:W-:Y:S04]  /*e7d0*/  LDGSTS.E [R0+0xf100], [R224.64], P2 ;  /* 0x0f100000e0007fae */ /* 0x0003e80009121848 */
[----:B-1----:R-:W2:Y:S04]  /*e7e0*/  LDL.LU.64 R120, [R1+0x828] ;  /* 0x0008280001787983 */ /* 0x002ea80000300a00 */
[----:B------:R1:W-:Y:S04]  /*e7f0*/  LDGSTS.E [R0+0xf900], [R210.64], P2 ;  /* 0x0f900000d2007fae */ /* 0x0003e80009121848 */
[----:B------:R-:W2:Y:S04]  /*e800*/  LDL.64 R226, [R1+0x278] ;  /* 0x0002780001e27983 */ /* 0x000ea80000100a00 */
[----:B------:R-:W2:Y:S04]  /*e810*/  LDL.64 R224, [R1+0x2c0] ;  /* 0x0002c00001e07983 */ /* 0x000ea80000100a00 */
[----:B-1----:R-:W2:Y:S04]  /*e820*/  LDL.64 R210, [R1+0x308] ;  /* 0x0003080001d27983 */ /* 0x002ea80000100a00 */
[----:B------:R-:W2:Y:S04]  /*e830*/  LDL.64 R208, [R1+0x360] ;  /* 0x0003600001d07983 */ /* 0x000ea80000100a00 */
[----:B------:R1:W-:Y:S04]  /*e840*/  LDGSTS.E [R114+0x8200], [R56.64], P2 ;  /* 0x0820000038727fae */ /* 0x0003e80009121848 */
[----:B------:R1:W-:Y:S04]  /*e850*/  LDGSTS.E [R114+0x8a00], [R30.64], P2 ;  /* 0x08a000001e727fae */ /* 0x0003e80009121848 */
[----:B-1----:R-:W2:Y:S04]  /*e860*/  LDL.LU.64 R56, [R1+0x820] ;  /* 0x0008200001387983 */ /* 0x002ea80000300a00 */
[----:B------:R-:W2:Y:S04]  /*e870*/  LDL.LU.64 R30, [R1+0x818] ;  /* 0x00081800011e7983 */ /* 0x000ea80000300a00 */
[----:B--2---:R1:W-:Y:S04]  /*e880*/  LDGSTS.E [R114+0x9200], [R30.64], P2 ;  /* 0x092000001e727fae */ /* 0x0043e80009121848 */
[----:B------:R2:W-:Y:S04]  /*e890*/  LDGSTS.E [R114+0x9a00], [R90.64], P2 ;  /* 0x09a000005a727fae */ /* 0x0005e80009121848 */
[----:B------:R1:W-:Y:S04]  /*e8a0*/  LDGSTS.E [R114+0xa200], [R118.64], P2 ;  /* 0x0a20000076727fae */ /* 0x0003e80009121848 */
[----:B------:R1:W-:Y:S04]  /*e8b0*/  LDGSTS.E [R114+0xaa00], [R116.64], P2 ;  /* 0x0aa0000074727fae */ /* 0x0003e80009121848 */
[----:B--2---:R-:W2:Y:S04]  /*e8c0*/  LDL.LU.64 R90, [R1+0x810] ;  /* 0x00081000015a7983 */ /* 0x004ea80000300a00 */
[----:B------:R2:W-:Y:S04]  /*e8d0*/  LDGSTS.E [R114+0xb200], [R240.64], P2 ;  /* 0x0b200000f0727fae */ /* 0x0005e80009121848 */
[----:B-1----:R-:W2:Y:S04]  /*e8e0*/  LDL.LU.64 R118, [R1+0x808] ;  /* 0x0008080001767983 */ /* 0x002ea80000300a00 */
[----:B------:R1:W-:Y:S04]  /*e8f0*/  LDGSTS.E [R114+0xba00], [R222.64], P2 ;  /* 0x0ba00000de727fae */ /* 0x0003e80009121848 */
[----:B------:R-:W2:Y:S04]  /*e900*/  LDL.LU.64 R116, [R1+0x800] ;  /* 0x0008000001747983 */ /* 0x000ea80000300a00 */
[----:B---3--:R3:W-:Y:S04]  /*e910*/  LDGSTS.E [R114+0xc200], [R54.64], P2 ;  /* 0x0c20000036727fae */ /* 0x0087e80009121848 */
[----:B------:R1:W-:Y:S04]  /*e920*/  LDGSTS.E [R114+0xca00], [R32.64], P2 ;  /* 0x0ca0000020727fae */ /* 0x0003e80009121848 */
[----:B------:R4:W-:Y:S04]  /*e930*/  LDGSTS.E [R114+0xd200], [R16.64], P2 ;  /* 0x0d20000010727fae */ /* 0x0009e80009121848 */
[----:B---3--:R-:W3:Y:S04]  /*e940*/  LDL.LU.64 R54, [R1+0x7f8] ;  /* 0x0007f80001367983 */ /* 0x008ee80000300a00 */
[----:B-1----:R-:W2:Y:S04]  /*e950*/  LDL.LU.64 R32, [R1+0x7f0] ;  /* 0x0007f00001207983 */ /* 0x002ea80000300a00 */
[----:B----4-:R-:W4:Y:S01]  /*e960*/  LDL.LU.64 R16, [R1+0x7e8] ;  /* 0x0007e80001107983 */ /* 0x010f220000300a00 */
[----:B------:R-:W-:-:S03]  /*e970*/  LOP3.LUT R0, R199, 0x30, RZ, 0x3c, !PT ;  /* 0x00000030c7007812 */ /* 0x000fc600078e3cff */
[----:B------:R1:W-:Y:S04]  /*e980*/  LDGSTS.E [R114+0xda00], [R128.64], P2 ;  /* 0x0da0000080727fae */ /* 0x0003e80009121848 */
[----:B------:R1:W-:Y:S04]  /*e990*/  LDGSTS.E [R114+0xe200], [R190.64], P2 ;  /* 0x0e200000be727fae */ /* 0x0003e80009121848 */
[----:B------:R1:W-:Y:S04]  /*e9a0*/  LDGSTS.E [R114+0xea00], [R126.64], P2 ;  /* 0x0ea000007e727fae */ /* 0x0003e80009121848 */
[----:B------:R1:W-:Y:S04]  /*e9b0*/  LDGSTS.E [R114+0xf200], [R24.64], P2 ;  /* 0x0f20000018727fae */ /* 0x0003e80009121848 */
[----:B------:R2:W-:Y:S04]  /*e9c0*/  LDGSTS.E [R114+0xfa00], [R242.64], P2 ;  /* 0x0fa00000f2727fae */ /* 0x0005e80009121848 */
[----:B------:R2:W-:Y:S01]  /*e9d0*/  LDGSTS.E [R0+0x8300], [R238.64], P2 ;  /* 0x08300000ee007fae */ /* 0x0005e20009121848 */
[----:B------:R-:W-:-:S02]  /*e9e0*/  IMAD.MOV.U32 R222, RZ, RZ, R212 ;  /* 0x000000ffffde7224 */ /* 0x000fc400078e00d4 */
[----:B------:R-:W-:Y:S01]  /*e9f0*/  IMAD.MOV.U32 R223, RZ, RZ, R213 ;  /* 0x000000ffffdf7224 */ /* 0x000fe200078e00d5 */
[----:B-1----:R-:W3:Y:S04]  /*ea00*/  LDL.64 R128, [R1+0x2c8] ;  /* 0x0002c80001807983 */ /* 0x002ee80000100a00 */
[----:B------:R-:W3:Y:S04]  /*ea10*/  LDL.64 R212, [R1+0x280] ;  /* 0x0002800001d47983 */ /* 0x000ee80000100a00 */
[----:B------:R-:W3:Y:S04]  /*ea20*/  LDL.64 R126, [R1+0x318] ;  /* 0x00031800017e7983 */ /* 0x000ee80000100a00 */
[----:B------:R-:W3:Y:S04]  /*ea30*/  LDL.LU.64 R24, [R1+0x7e0] ;  /* 0x0007e00001187983 */ /* 0x000ee80000300a00 */
[----:B----4-:R1:W-:Y:S04]  /*ea40*/  LDGSTS.E [R0+0x8b00], [R16.64], P2 ;  /* 0x08b0000010007fae */ /* 0x0103e80009121848 */
        /* <DEDUP_REMOVED lines=8> */
[----:B-1----:R-:W4:Y:S04]  /*ead0*/  LDL.LU.64 R90, [R1+0x7d8] ;  /* 0x0007d800015a7983 */ /* 0x002f280000300a00 */
[----:B--2---:R-:W2:Y:S01]  /*eae0*/  LDL.LU.64 R34, [R1+0x7d0] ;  /* 0x0007d00001227983 */ /* 0x004ea20000300a00 */
[----:B------:R-:W-:-:S03]  /*eaf0*/  IMAD.MOV.U32 R210, RZ, RZ, R206 ;  /* 0x000000ffffd27224 */ /* 0x000fc600078e00ce */
[----:B---3--:R-:W3:Y:S01]  /*eb00*/  LDL.LU.64 R18, [R1+0x7c8] ;  /* 0x0007c80001127983 */ /* 0x008ee20000300a00 */
[----:B------:R-:W-:-:S03]  /*eb10*/  IMAD.MOV.U32 R211, RZ, RZ, R207 ;  /* 0x000000ffffd37224 */ /* 0x000fc600078e00cf */
[----:B------:R1:W-:Y:S04]  /*eb20*/  LDGSTS.E [R0+0xd300], [R112.64], P2 ;  /* 0x0d30000070007fae */ /* 0x0003e80009121848 */
[----:B------:R1:W-:Y:S04]  /*eb30*/  LDGSTS.E [R0+0xdb00], [R176.64], P2 ;  /* 0x0db00000b0007fae */ /* 0x0003e80009121848 */
[----:B------:R1:W-:Y:S04]  /*eb40*/  LDGSTS.E [R0+0xe300], [R192.64], P2 ;  /* 0x0e300000c0007fae */ /* 0x0003e80009121848 */
[----:B------:R-:W4:Y:S04]  /*eb50*/  LDL.64 R208, [R1+0x1d8] ;  /* 0x0001d80001d07983 */ /* 0x000f280000100a00 */
[----:B------:R-:W4:Y:S04]  /*eb60*/  LDL.64 R206, [R1+0x288] ;  /* 0x0002880001ce7983 */ /* 0x000f280000100a00 */
[----:B-1----:R-:W4:Y:S04]  /*eb70*/  LDL.64 R112, [R1+0x2d0] ;  /* 0x0002d00001707983 */ /* 0x002f280000100a00 */
[----:B------:R1:W-:Y:S01]  /*eb80*/  LDGSTS.E [R0+0xeb00], [R88.64], P2 ;  /* 0x0eb0000058007fae */ /* 0x0003e20009121848 */
[----:B------:R-:W-:-:S03]  /*eb90*/  LOP3.LUT R114, R199, 0x40, RZ, 0x3c, !PT ;  /* 0x00000040c7727812 */ /* 0x000fc600078e3cff */
[----:B------:R2:W-:Y:S04]  /*eba0*/  LDGSTS.E [R0+0xf300], [R228.64], P2 ;  /* 0x0f300000e4007fae */ /* 0x0005e80009121848 */
[----:B------:R2:W-:Y:S04]  /*ebb0*/  LDGSTS.E [R0+0xfb00], [R244.64], P2 ;  /* 0x0fb00000f4007fae */ /* 0x0005e80009121848 */
[----:B-1----:R-:W4:Y:S04]  /*ebc0*/  LDL.LU.64 R88, [R1+0x7c0] ;  /* 0x0007c00001587983 */ /* 0x002f280000300a00 */
[----:B------:R1:W-:Y:S04]  /*ebd0*/  LDGSTS.E [R114+0x8400], [R218.64], P2 ;  /* 0x08400000da727fae */ /* 0x0003e80009121848 */
[----:B---3--:R1:W-:Y:S04]  /*ebe0*/  LDGSTS.E [R114+0x8c00], [R18.64], P2 ;  /* 0x08c0000012727fae */ /* 0x0083e80009121848 */
[----:B--2---:R1:W-:Y:S04]  /*ebf0*/  LDGSTS.E [R114+0x9400], [R34.64], P2 ;  /* 0x0940000022727fae */ /* 0x0043e80009121848 */
[----:B------:R1:W-:Y:S04]  /*ec00*/  LDGSTS.E [R114+0x9c00], [R212.64], P2 ;  /* 0x09c00000d4727fae */ /* 0x0003e80009121848 */
[----:B------:R2:W-:Y:S04]  /*ec10*/  LDGSTS.E [R114+0xa400], [R128.64], P2 ;  /* 0x0a40000080727fae */ /* 0x0005e80009121848 */
[----:B------:R3:W-:Y:S04]  /*ec20*/  LDGSTS.E [R114+0xac00], [R126.64], P2 ;  /* 0x0ac000007e727fae */ /* 0x0007e80009121848 */
[----:B----4-:R4:W-:Y:S04]  /*ec30*/  LDGSTS.E [R114+0xb400], [R88.64], P2 ;  /* 0x0b40000058727fae */ /* 0x0109e80009121848 */
[----:B------:R1:W-:Y:S04]  /*ec40*/  LDGSTS.E [R114+0xbc00], [R56.64], P2 ;  /* 0x0bc0000038727fae */ /* 0x0003e80009121848 */
[----:B------:R2:W-:Y:S04]  /*ec50*/  LDGSTS.E [R114+0xc400], [R130.64], P2 ;  /* 0x0c40000082727fae */ /* 0x0005e80009121848 */
[----:B----4-:R-:W4:Y:S04]  /*ec60*/  LDL.LU.64 R88, [R1+0x7b8] ;  /* 0x0007b80001587983 */ /* 0x010f280000300a00 */
[----:B-1----:R-:W4:Y:S04]  /*ec70*/  LDL.LU.64 R56, [R1+0x7b0] ;  /* 0x0007b00001387983 */ /* 0x002f280000300a00 */
[----:B--2---:R-:W2:Y:S04]  /*ec80*/  LDL.64 R130, [R1+0x1e0] ;  /* 0x0001e00001827983 */ /* 0x004ea80000100a00 */
[----:B------:R-:W2:Y:S04]  /*ec90*/  LDL.64 R128, [R1+0x290] ;  /* 0x0002900001807983 */ /* 0x000ea80000100a00 */
[----:B---3--:R-:W3:Y:S04]  /*eca0*/  LDL.64 R126, [R1+0x2d8] ;  /* 0x0002d800017e7983 */ /* 0x008ee80000100a00 */
[----:B------:R1:W-:Y:S04]  /*ecb0*/  LDGSTS.E [R114+0xcc00], [R20.64], P2 ;  /* 0x0cc0000014727fae */ /* 0x0003e80009121848 */
[----:B------:R1:W-:Y:S01]  /*ecc0*/  LDGSTS.E [R114+0xd400], [R22.64], P2 ;  /* 0x0d40000016727fae */ /* 0x0003e20009121848 */
[----:B------:R-:W-:-:S03]  /*ecd0*/  LOP3.LUT R0, R199, 0x50, RZ, 0x3c, !PT ;  /* 0x00000050c7007812 */ /* 0x000fc600078e3cff */
[----:B------:R2:W-:Y:S04]  /*ece0*/  LDGSTS.E [R114+0xdc00], [R178.64], P2 ;  /* 0x0dc00000b2727fae */ /* 0x0005e80009121848 */
[----:B-1----:R-:W2:Y:S04]  /*ecf0*/  LDL.LU.64 R20, [R1+0x7a8] ;  /* 0x0007a80001147983 */ /* 0x002ea80000300a00 */
[----:B------:R-:W3:Y:S04]  /*ed00*/  LDL.LU.64 R22, [R1+0x7a0] ;  /* 0x0007a00001167983 */ /* 0x000ee80000300a00 */
        /* <DEDUP_REMOVED lines=9> */
[----:B---3--:R3:W-:Y:S04]  /*eda0*/  LDGSTS.E [R0+0xad00], [R22.64], P2 ;  /* 0x0ad0000016007fae */ /* 0x0087e80009121848 */
[----:B------:R1:W-:Y:S04]  /*edb0*/  LDGSTS.E [R0+0xb500], [R90.64], P2 ;  /* 0x0b5000005a007fae */ /* 0x0003e80009121848 */
[----:B------:R1:W-:Y:S04]  /*edc0*/  LDGSTS.E [R0+0xbd00], [R116.64], P2 ;  /* 0x0bd0000074007fae */ /* 0x0003e80009121848 */
[----:B---3--:R-:W3:Y:S01]  /*edd0*/  LDL.LU.64 R22, [R1+0x798] ;  /* 0x0007980001167983 */ /* 0x008ee20000300a00 */
[----:B------:R-:W-:-:S03]  /*ede0*/  IMAD.MOV.U32 R240, RZ, RZ, R222 ;  /* 0x000000fffff07224 */ /* 0x000fc600078e00de */
[----:B------:R1:W-:Y:S01]  /*edf0*/  LDGSTS.E [R0+0xc500], [R132.64], P2 ;  /* 0x0c50000084007fae */ /* 0x0003e20009121848 */
[----:B------:R-:W-:-:S03]  /*ee00*/  IMAD.MOV.U32 R241, RZ, RZ, R223 ;  /* 0x000000fffff17224 */ /* 0x000fc600078e00df */
        /* <DEDUP_REMOVED lines=8> */
[----:B--2---:R-:W2:Y:S04]  /*ee90*/  LDL.64 R112, [R1+0x1e8] ;  /* 0x0001e80001707983 */ /* 0x004ea80000100a00 */
[----:B-1----:R-:W2:Y:S04]  /*eea0*/  LDL.64 R90, [R1+0x2e0] ;  /* 0x0002e000015a7983 */ /* 0x002ea80000100a00 */
[----:B---3--:R1:W-:Y:S04]  /*eeb0*/  LDGSTS.E [R115+0x8e00], [R22.64], P2 ;  /* 0x08e0000016737fae */ /* 0x0083e80009121848 */
[----:B------:R3:W-:Y:S04]  /*eec0*/  LDGSTS.E [R115+0x9600], [R130.64], P2 ;  /* 0x0960000082737fae */ /* 0x0007e80009121848 */
[----:B------:R1:W-:Y:S04]  /*eed0*/  LDGSTS.E [R115+0x9e00], [R128.64], P2 ;  /* 0x09e0000080737fae */ /* 0x0003e80009121848 */
[----:B------:R1:W-:Y:S04]  /*eee0*/  LDGSTS.E [R115+0xa600], [R126.64], P2 ;  /* 0x0a6000007e737fae */ /* 0x0003e80009121848 */
[----:B----4-:R4:W-:Y:S04]  /*eef0*/  LDGSTS.E [R115+0xae00], [R56.64], P2 ;  /* 0x0ae0000038737fae */ /* 0x0109e80009121848 */
[----:B------:R1:W-:Y:S04]  /*ef00*/  LDGSTS.E [R115+0xb600], [R24.64], P2 ;  /* 0x0b60000018737fae */ /* 0x0003e80009121848 */
[----:B------:R2:W-:Y:S04]  /*ef10*/  LDGSTS.E [R115+0xbe00], [R118.64], P2 ;  /* 0x0be0000076737fae */ /* 0x0005e80009121848 */
[----:B----4-:R-:W4:Y:S04]  /*ef20*/  LDL.LU.64 R56, [R1+0x790] ;  /* 0x0007900001387983 */ /* 0x010f280000300a00 */
[----:B-1----:R-:W4:Y:S01]  /*ef30*/  LDL.LU.64 R24, [R1+0x788] ;  /* 0x0007880001187983 */ /* 0x002f220000300a00 */
[----:B------:R-:W-:-:S03]  /*ef40*/  IMAD.MOV.U32 R198, RZ, RZ, 0x3f ;  /* 0x0000003fffc67424 */ /* 0x000fc600078e00ff */
[----:B------:R2:W-:Y:S01]  /*ef50*/  LDGSTS.E [R115+0xc600], [R134.64], P2 ;  /* 0x0c60000086737fae */ /* 0x0005e20009121848 */
[----:B------:R-:W-:Y:S01]  /*ef60*/  IMAD.MOV.U32 R242, RZ, RZ, R210 ;  /* 0x000000fffff27224 */ /* 0x000fe200078e00d2 */
[----:B------:R-:W-:Y:S02]  /*ef70*/  LOP3.LUT R0, R199, 0x70, RZ, 0x3c, !PT ;  /* 0x00000070c7007812 */ /* 0x000fe400078e3cff */
[----:B------:R2:W-:Y:S01]  /*ef80*/  LDGSTS.E [R115+0xce00], [R150.64], P2 ;  /* 0x0ce0000096737fae */ /* 0x0005e20009121848 */
[----:B------:R-:W-:-:S03]  /*ef90*/  IMAD.MOV.U32 R243, RZ, RZ, R211 ;  /* 0x000000fffff37224 */ /* 0x000fc600078e00d3 */
[----:B------:R1:W-:Y:S04]  /*efa0*/  LDGSTS.E [R115+0xd600], [R124.64], P2 ;  /* 0x0d6000007c737fae */ /* 0x0003e80009121848 */
[----:B------:R1:W-:Y:S04]  /*efb0*/  LDGSTS.E [R115+0xde00], [R182.64], P2 ;  /* 0x0de00000b6737fae */ /* 0x0003e80009121848 */
[----:B------:R2:W-:Y:S01]  /*efc0*/  LDGSTS.E [R115+0xe600], [R202.64], P2 ;  /* 0x0e600000ca737fae */ /* 0x0005e20009121848 */
[----:B------:R-:W-:-:S03]  /*efd0*/  IADD3 R198, R198, c[0x0][0x180], RZ ;  /* 0x00006000c6c67a10 */ /* 0x000fc60007ffe0ff */
[----:B------:R1:W-:Y:S04]  /*efe0*/  LDGSTS.E [R115+0xee00], [R122.64], P2 ;  /* 0x0ee000007a737fae */ /* 0x0003e80009121848 */
[----:B------:R2:W-:Y:S04]  /*eff0*/  LDGSTS.E [R115+0xf600], [R234.64], P2 ;  /* 0x0f600000ea737fae */ /* 0x0005e80009121848 */
[----:B------:R2:W-:Y:S04]  /*f000*/  LDGSTS.E [R115+0xfe00], [R250.64], P2 ;  /* 0x0fe00000fa737fae */ /* 0x0005e80009121848 */
[----:B------:R1:W-:Y:S01]  /*f010*/  LDGSTS.E [R0+0x8700], [R242.64], P2 ;  /* 0x08700000f2007fae */ /* 0x0003e20009121848 */
[----:B------:R-:W-:Y:S01]  /*f020*/  ISETP.GE.AND P1, PT, R198, 0x40, PT ;  /* 0x00000040c600780c */ /* 0x000fe20003f26270 */
[----:B------:R-:W-:Y:S01]  /*f030*/  CS2R R108, SRZ ;  /* 0x00000000006c7805 */ /* 0x000fe2000001ff00 */
        /* <DEDUP_REMOVED lines=46> */
[----:B---3--:R-:W-:Y:S01]  /*f320*/  CS2R R130, SRZ ;  /* 0x0000000000827805 */ /* 0x008fe2000001ff00 */
[----:B------:R-:W-:Y:S01]  /*f330*/  CS2R R180, SRZ ;  /* 0x0000000000b47805 */ /* 0x000fe2000001ff00 */
[----:B-1----:R-:W-:Y:S01]  /*f340*/  CS2R R182, SRZ ;  /* 0x0000000000b67805 */ /* 0x002fe2000001ff00 */
[----:B------:R-:W-:Y:S01]  /*f350*/  CS2R R124, SRZ ;  /* 0x00000000007c7805 */ /* 0x000fe2000001ff00 */
[----:B------:R-:W-:Y:S01]  /*f360*/  CS2R R126, SRZ ;  /* 0x00000000007e7805 */ /* 0x000fe2000001ff00 */
[----:B------:R-:W-:Y:S01]  /*f370*/  CS2R R122, SRZ ;  /* 0x00000000007a7805 */ /* 0x000fe2000001ff00 */
[----:B--2---:R-:W-:Y:S01]  /*f380*/  CS2R R114, SRZ ;  /* 0x0000000000727805 */ /* 0x004fe2000001ff00 */
[----:B----4-:R1:W-:Y:S04]  /*f390*/  LDGSTS.E [R0+0x8f00], [R24.64], P2 ;  /* 0x08f0000018007fae */ /* 0x0103e80009121848 */
        /* <DEDUP_REMOVED lines=14> */
[----:B-1----:R-:W-:-:S03]  /*f480*/  CS2R R52, SRZ ;  /* 0x0000000000347805 */ /* 0x002fc6000001ff00 */
[----:B------:R-:W0:Y:S01]  /*f490*/  LDGDEPBAR ;  /* 0x00000000000079af */ /* 0x000e220000000000 */
[----:B------:R-:W-:Y:S01]  /*f4a0*/  CS2R R54, SRZ ;  /* 0x0000000000367805 */ /* 0x000fe2000001ff00 */
[----:B------:R-:W-:Y:S01]  /*f4b0*/  CS2R R48, SRZ ;  /* 0x0000000000307805 */ /* 0x000fe2000001ff00 */
[----:B------:R-:W-:Y:S01]  /*f4c0*/  CS2R R50, SRZ ;  /* 0x0000000000327805 */ /* 0x000fe2000001ff00 */
[----:B----4-:R-:W-:Y:S01]  /*f4d0*/  CS2R R88, SRZ ;  /* 0x0000000000587805 */ /* 0x010fe2000001ff00 */
[----:B---3--:R-:W-:Y:S01]  /*f4e0*/  CS2R R90, SRZ ;  /* 0x00000000005a7805 */ /* 0x008fe2000001ff00 */
[----:B--2---:R-:W-:Y:S01]  /*f4f0*/  CS2R R38, SRZ ;  /* 0x0000000000267805 */ /* 0x004fe2000001ff00 */
[----:B------:R-:W-:Y:S01]  /*f500*/  CS2R R120, SRZ ;  /* 0x0000000000787805 */ /* 0x000fe2000001ff00 */
[----:B------:R-:W-:Y:S01]  /*f510*/  CS2R R36, SRZ ;  /* 0x0000000000247805 */ /* 0x000fe2000001ff00 */
[----:B------:R-:W-:Y:S01]  /*f520*/  CS2R R112, SRZ ;  /* 0x0000000000707805 */ /* 0x000fe2000001ff00 */
[----:B------:R-:W-:Y:S05]  /*f530*/  @!P1 BRA `(.L_x_0) ;  /* 0x0000cd7000009947 */ /* 0x000fea0003800000 */
[----:B------:R-:W2:Y:S04]  /*f540*/  LDL.LU.64 R202, [R1+0x228] ;  /* 0x0002280001ca7983 */ /* 0x000ea80000300a00 */
[----:B------:R-:W3:Y:S04]  /*f550*/  LDL.LU.64 R204, [R1+0x50] ;  /* 0x0000500001cc7983 */ /* 0x000ee80000300a00 */
[----:B------:R-:W4:Y:S04]  /*f560*/  LDL.LU.64 R206, [R1+0x30] ;  /* 0x0000300001ce7983 */ /* 0x000f280000300a00 */
        /* <DEDUP_REMOVED lines=15> */
[----:B------:R-:W4:Y:S01]  /*f660*/  LDL.LU.64 R126, [R1+0x78] ;  /* 0x00007800017e7983 */ /* 0x000f220000300a00 */
[----:B------:R-:W-:-:S03]  /*f670*/  IMAD.MOV.U32 R120, RZ, RZ, R218 ;  /* 0x000000ffff787224 */ /* 0x000fc600078e00da */
[----:B------:R-:W4:Y:S01]  /*f680*/  LDL.LU.64 R122, [R1+0x40] ;  /* 0x00004000017a7983 */ /* 0x000f220000300a00 */
[----:B------:R-:W-:-:S03]  /*f690*/  IMAD.MOV.U32 R121, RZ, RZ, R219 ;  /* 0x000000ffff797224 */ /* 0x000fc600078e00db */
[----:B------:R-:W4:Y:S01]  /*f6a0*/  LDL.LU.64 R114, [R1+0x130] ;  /* 0x0001300001727983 */ /* 0x000f220000300a00 */
[----:B--2---:R-:W-:Y:S02]  /*f6b0*/  IMAD.MOV.U32 R201, RZ, RZ, R202 ;  /* 0x000000ffffc97224 */ /* 0x004fe400078e00ca */
[----:B------:R-:W-:Y:S02]  /*f6c0*/  IMAD.MOV.U32 R200, RZ, RZ, R203 ;  /* 0x000000ffffc87224 */ /* 0x000fe400078e00cb */
[----:B---3--:R-:W-:Y:S02]  /*f6d0*/  IMAD.MOV.U32 R203, RZ, RZ, R204 ;  /* 0x000000ffffcb7224 */ /* 0x008fe400078e00cc */
[----:B------:R-:W-:Y:S02]  /*f6e0*/  IMAD.MOV.U32 R202, RZ, RZ, R205 ;  /* 0x000000ffffca7224 */ /* 0x000fe400078e00cd */
[----:B----4-:R-:W-:Y:S02]  /*f6f0*/  IMAD.MOV.U32 R205, RZ, RZ, R206 ;  /* 0x000000ffffcd7224 */ /* 0x010fe400078e00ce */
[----:B------:R-:W-:-:S02]  /*f700*/  IMAD.MOV.U32 R204, RZ, RZ, R207 ;  /* 0x000000ffffcc7224 */ /* 0x000fc400078e00cf */
[----:B------:R-:W-:Y:S02]  /*f710*/  IMAD.MOV.U32 R207, RZ, RZ, R208 ;  /* 0x000000ffffcf7224 */ /* 0x000fe400078e00d0 */
[----:B------:R-:W-:Y:S02]  /*f720*/  IMAD.MOV.U32 R206, RZ, RZ, R209 ;  /* 0x000000ffffce7224 */ /* 0x000fe400078e00d1 */
[----:B------:R-:W-:Y:S02]  /*f730*/  IMAD.MOV.U32 R209, RZ, RZ, R210 ;  /* 0x000000ffffd17224 */ /* 0x000fe400078e00d2 */
[----:B------:R-:W-:Y:S02]  /*f740*/  IMAD.MOV.U32 R208, RZ, RZ, R211 ;  /* 0x000000ffffd07224 */ /* 0x000fe400078e00d3 */
[----:B------:R-:W-:Y:S02]  /*f750*/  IMAD.MOV.U32 R211, RZ, RZ, R212 ;  /* 0x000000ffffd37224 */ /* 0x000fe400078e00d4 */
        /* <DEDUP_REMOVED lines=55> */
[----:B--2---:R-:W-:Y:S02]  /*fad0*/  IMAD.MOV.U32 R243, RZ, RZ, R244 ;  /* 0x000000fffff37224 */ /* 0x004fe400078e00f4 */
[----:B------:R-:W-:Y:S02]  /*fae0*/  IMAD.MOV.U32 R242, RZ, RZ, R245 ;  /* 0x000000fffff27224 */ /* 0x000fe400078e00f5 */
[----:B---3--:R-:W-:Y:S02]  /*faf0*/  IMAD.MOV.U32 R245, RZ, RZ, R246 ;  /* 0x000000fffff57224 */ /* 0x008fe400078e00f6 */
[----:B------:R-:W-:Y:S02]  /*fb00*/  IMAD.MOV.U32 R244, RZ, RZ, R247 ;  /* 0x000000fffff47224 */ /* 0x000fe400078e00f7 */
[----:B----4-:R-:W-:-:S02]  /*fb10*/  IMAD.MOV.U32 R247, RZ, RZ, R248 ;  /* 0x000000fffff77224 */ /* 0x010fc400078e00f8 */
[----:B------:R-:W-:Y:S02]  /*fb20*/  IMAD.MOV.U32 R246, RZ, RZ, R249 ;  /* 0x000000fffff67224 */ /* 0x000fe400078e00f9 */
[----:B------:R-:W-:Y:S02]  /*fb30*/  IMAD.MOV.U32 R249, RZ, RZ, R250 ;  /* 0x000000fffff97224 */ /* 0x000fe400078e00fa */
[----:B------:R-:W-:Y:S02]  /*fb40*/  IMAD.MOV.U32 R248, RZ, RZ, R251 ;  /* 0x000000fffff87224 */ /* 0x000fe400078e00fb */
[----:B------:R-:W-:Y:S02]  /*fb50*/  IMAD.MOV.U32 R251, RZ, RZ, R38 ;  /* 0x000000fffffb7224 */ /* 0x000fe400078e0026 */
[----:B------:R-:W-:Y:S02]  /*fb60*/  IMAD.MOV.U32 R250, RZ, RZ, R39 ;  /* 0x000000fffffa7224 */ /* 0x000fe400078e0027 */
[----:B------:R-:W2:Y:S04]  /*fb70*/  LDL.LU.64 R38, [R1+0xa0] ;  /* 0x0000a00001267983 */ /* 0x000ea80000300a00 */
[----:B------:R1:W-:Y:S04]  /*fb80*/  STL [R1], R48 ;  /* 0x0000003001007387 */ /* 0x0003e80000100800 */
[----:B------:R-:W3:Y:S01]  /*fb90*/  LDL.LU.64 R54, [R1+0x240] ;  /* 0x0002400001367983 */ /* 0x000ee20000300a00 */
[----:B------:R-:W-:-:S02]  /*fba0*/  IMAD.MOV.U32 R0, RZ, RZ, R125 ;  /* 0x000000ffff007224 */ /* 0x000fc400078e007d */
[----:B------:R-:W-:Y:S01]  /*fbb0*/  IMAD.MOV.U32 R252, RZ, RZ, R49 ;  /* 0x000000fffffc7224 */ /* 0x000fe200078e0031 */
[----:B------:R4:W-:Y:S04]  /*fbc0*/  STL [R1+0x8], R124 ;  /* 0x0000087c01007387 */ /* 0x0009e80000100800 */
[----:B------:R4:W-:Y:S04]  /*fbd0*/  STL [R1+0x4], R0 ;  /* 0x0000040001007387 */ /* 0x0009e80000100800 */
[----:B-1----:R-:W3:Y:S01]  /*fbe0*/  LDL.LU.64 R48, [R1+0x128] ;  /* 0x0001280001307983 */ /* 0x002ee20000300a00 */
[----:B----4-:R-:W-:-:S02]  /*fbf0*/  IMAD.MOV.U32 R124, RZ, RZ, R126 ;  /* 0x000000ffff7c7224 */ /* 0x010fc400078e007e */
[----:B------:R-:W-:Y:S01]  /*fc00*/  IMAD.MOV.U32 R125, RZ, RZ, R127 ;  /* 0x000000ffff7d7224 */ /* 0x000fe200078e007f */
[----:B------:R-:W-:Y:S01]  /*fc10*/  STL [R1+0x10], R180 ;  /* 0x000010b401007387 */ /* 0x000fe20000100800 */
[----:B------:R-:W-:Y:S02]  /*fc20*/  IMAD.MOV.U32 R126, RZ, RZ, R120 ;  /* 0x000000ffff7e7224 */ /* 0x000fe400078e0078 */
[----:B------:R-:W-:Y:S02]  /*fc30*/  IMAD.MOV.U32 R127, RZ, RZ, R121 ;  /* 0x000000ffff7f7224 */ /* 0x000fe400078e0079 */
[----:B------:R-:W-:Y:S02]  /*fc40*/  IMAD.MOV.U32 R120, RZ, RZ, R122 ;  /* 0x000000ffff787224 */ /* 0x000fe400078e007a */
[----:B------:R-:W-:Y:S02]  /*fc50*/  IMAD.MOV.U32 R121, RZ, RZ, R123 ;  /* 0x000000ffff797224 */ /* 0x000fe400078e007b */
[----:B------:R-:W4:Y:S01]  /*fc60*/  LDL.LU.64 R122, [R1+0xe0] ;  /* 0x0000e000017a7983 */ /* 0x000f220000300a00 */
[----:B------:R-:W-:-:S05]  /*fc70*/  IMAD.MOV.U32 R0, RZ, RZ, R181 ;  /* 0x000000ffff007224 */ /* 0x000fca00078e00b5 */
[----:B------:R1:W-:Y:S04]  /*fc80*/  STL [R1+0xc], R0 ;  /* 0x00000c0001007387 */ /* 0x0003e80000100800 */
[----:B------:R1:W-:Y:S02]  /*fc90*/  STL [R1+0x18], R52 ;  /* 0x0000183401007387 */ /* 0x0003e40000100800 */
[----:B-1----:R-:W-:Y:S02]  /*fca0*/  IMAD.MOV.U32 R0, RZ, RZ, R53 ;  /* 0x000000ffff007224 */ /* 0x002fe400078e0035 */
[----:B------:R-:W-:Y:S04]  /*fcb0*/  STL [R1+0x20], R50 ;  /* 0x0000203201007387 */ /* 0x000fe80000100800 */
[----:B------:R1:W-:Y:S04]  /*fcc0*/  STL [R1+0x14], R0 ;  /* 0x0000140001007387 */ /* 0x0003e80000100800 */
[----:B------:R-:W4:Y:S01]  /*fcd0*/  LDL.LU.64 R52, [R1+0x270] ;  /* 0x0002700001347983 */ /* 0x000f220000300a00 */
[----:B-1----:R-:W-:-:S05]  /*fce0*/  IMAD.MOV.U32 R0, RZ, RZ, R51 ;  /* 0x000000ffff007224 */ /* 0x002fca00078e0033 */
[----:B------:R1:W-:Y:S04]  /*fcf0*/  STL [R1+0x1c], R0 ;  /* 0x00001c0001007387 */ /* 0x0003e80000100800 */
[----:B------:R1:W-:Y:S04]  /*fd00*/  STL [R1+0x28], R88 ;  /* 0x0000285801007387 */ /* 0x0003e80000100800 */
[----:B------:R-:W4:Y:S01]  /*fd10*/  LDL.LU.64 R50, [R1+0x1a8] ;  /* 0x0001a80001327983 */ /* 0x000f220000300a00 */
[----:B-1----:R-:W-:-:S05]  /*fd20*/  IMAD.MOV.U32 R0, RZ, RZ, R89 ;  /* 0x000000ffff007224 */ /* 0x002fca00078e0059 */
[----:B------:R1:W-:Y:S04]  /*fd30*/  STL [R1+0x24], R0 ;  /* 0x0000240001007387 */ /* 0x0003e80000100800 */
[----:B------:R-:W-:Y:S04]  /*fd40*/  STL [R1+0x30], R182 ;  /* 0x000030b601007387 */ /* 0x000fe80000100800 */
[----:B------:R-:W4:Y:S01]  /*fd50*/  LDL.LU.64 R88, [R1+0x100] ;  /* 0x0001000001587983 */ /* 0x000f220000300a00 */
[----:B-1----:R-:W-:-:S03]  /*fd60*/  IMAD.MOV.U32 R0, RZ, RZ, R183 ;  /* 0x000000ffff007224 */ /* 0x002fc600078e00b7 */
[----:B------:R-:W-:Y:S04]  /*fd70*/  STL [R1+0x38], R90 ;  /* 0x0000385a01007387 */ /* 0x000fe80000100800 */
[----:B------:R1:W-:Y:S04]  /*fd80*/  STL [R1+0x2c], R0 ;  /* 0x00002c0001007387 */ /* 0x0003e80000100800 */
[----:B------:R-:W-:Y:S01]  /*fd90*/  STL [R1+0x40], R36 ;  /* 0x0000402401007387 */ /* 0x000fe20000100800 */
[----:B-1----:R-:W-:-:S05]  /*fda0*/  IMAD.MOV.U32 R0, RZ, RZ, R91 ;  /* 0x000000ffff007224 */ /* 0x002fca00078e005b */
[----:B------:R1:W-:Y:S04]  /*fdb0*/  STL [R1+0x34], R0 ;  /* 0x0000340001007387 */ /* 0x0003e80000100800 */
[----:B------:R-:W4:Y:S01]  /*fdc0*/  LDL.LU.64 R90, [R1+0x2b8] ;  /* 0x0002b800015a7983 */ /* 0x000f220000300a00 */
[----:B-1----:R-:W-:-:S05]  /*fdd0*/  IMAD.MOV.U32 R0, RZ, RZ, R37 ;  /* 0x000000ffff007224 */ /* 0x002fca00078e0025 */
[----:B------:R2:W-:Y:S02]  /*fde0*/  STL [R1+0x3c], R0 ;  /* 0x00003c0001007387 */ /* 0x0005e40000100800 */
[----:B--2---:R-:W-:Y:S02]  /*fdf0*/  IMAD.MOV.U32 R0, RZ, RZ, R39 ;  /* 0x000000ffff007224 */ /* 0x004fe400078e0027 */
[----:B------:R1:W-:Y:S04]  /*fe00*/  STL [R1+0x48], R38 ;  /* 0x0000482601007387 */ /* 0x0003e80000100800 */
[----:B------:R-:W2:Y:S04]  /*fe10*/  LDL.LU.64 R36, [R1+0x1c8] ;  /* 0x0001c80001247983 */ /* 0x000ea80000300a00 */
[----:B------:R3:W-:Y:S04]  /*fe20*/  STL [R1+0x44], R0 ;  /* 0x0000440001007387 */ /* 0x0007e80000100800 */
[----:B---3--:R-:W-:Y:S04]  /*fe30*/  STL [R1+0x50], R54 ;  /* 0x0000503601007387 */ /* 0x008fe80000100800 */
[----:B-1----:R-:W3:Y:S01]  /*fe40*/  LDL.LU.64 R38, [R1+0x120] ;  /* 0x0001200001267983 */ /* 0x002ee20000300a00 */
[----:B------:R-:W-:-:S05]  /*fe50*/  IMAD.MOV.U32 R0, RZ, RZ, R55 ;  /* 0x000000ffff007224 */ /* 0x000fca00078e0037 */
[----:B------:R1:W-:Y:S04]  /*fe60*/  STL [R1+0x4c], R0 ;  /* 0x00004c0001007387 */ /* 0x0003e80000100800 */
[----:B------:R-:W-:Y:S01]  /*fe70*/  STL [R1+0x58], R48 ;  /* 0x0000583001007387 */ /* 0x000fe20000100800 */
[----:B-1----:R-:W-:-:S05]  /*fe80*/  IMAD.MOV.U32 R0, RZ, RZ, R49 ;  /* 0x000000ffff007224 */ /* 0x002fca00078e0031 */
[----:B------:R1:W-:Y:S04]  /*fe90*/  STL [R1+0x54], R0 ;  /* 0x0000540001007387 */ /* 0x0003e80000100800 */
[----:B----4-:R4:W-:Y:S01]  /*fea0*/  STL [R1+0x60], R122 ;  /* 0x0000607a01007387 */ /* 0x0109e20000100800 */
[----:B-1----:R-:W-:Y:S02]  /*feb0*/  IMAD.MOV.U32 R0, RZ, RZ, R123 ;  /* 0x000000ffff007224 */ /* 0x002fe400078e007b */
[----:B----4-:R-:W-:Y:S02]  /*fec0*/  IMAD.MOV.U32 R122, RZ, RZ, R114 ;  /* 0x000000ffff7a7224 */ /* 0x010fe400078e0072 */
[----:B------:R-:W-:Y:S02]  /*fed0*/  IMAD.MOV.U32 R123, RZ, RZ, R115 ;  /* 0x000000ffff7b7224 */ /* 0x000fe400078e0073 */
[----:B------:R-:W4:Y:S04]  /*fee0*/  LDL.LU.64 R114, [R1+0x310] ;  /* 0x0003100001727983 */ /* 0x000f280000300a00 */
[----:B------:R1:W-:Y:S04]  /*fef0*/  STL [R1+0x5c], R0 ;  /* 0x00005c0001007387 */ /* 0x0003e80000100800 */
[----:B------:R-:W-:Y:S04]  /*ff00*/  STL [R1+0x68], R2 ;  /* 0x0000680201007387 */ /* 0x000fe80000100800 */
[----:B------:R-:W-:Y:S04]  /*ff10*/  STL [R1+0x64], R3 ;  /* 0x0000640301007387 */ /* 0x000fe80000100800 */
[----:B------:R-:W4:Y:S01]  /*ff20*/  LDL.LU.64 R54, [R1+0x268] ;  /* 0x0002680001367983 */ /* 0x000f220000300a00 */
[----:B-1----:R-:W-:-:S03]  /*ff30*/  IMAD.MOV.U32 R0, RZ, RZ, R53 ;  /* 0x000000ffff007224 */ /* 0x002fc600078e0035 */
[----:B------:R-:W-:Y:S04]  /*ff40*/  STL [R1+0x70], R52 ;  /* 0x0000703401007387 */ /* 0x000fe80000100800 */
[----:B------:R-:W4:Y:S04]  /*ff50*/  LDL.LU.64 R48, [R1+0x1a0] ;  /* 0x0001a00001307983 */ /* 0x000f280000300a00 */
[----:B------:R-:W-:Y:S04]  /*ff60*/  STL [R1+0x78], R50 ;  /* 0x0000783201007387 */ /* 0x000fe80000100800 */
[----:B------:R1:W-:Y:S04]  /*ff70*/  STL [R1+0x6c], R0 ;  /* 0x00006c0001007387 */ /* 0x0003e80000100800 */
[----:B------:R-:W-:Y:S01]  /*ff80*/  STL [R1+0x80], R88 ;  /* 0x0000805801007387 */ /* 0x000fe20000100800 */
[----:B-1----:R-:W-:-:S05]  /*ff90*/  IMAD.MOV.U32 R0, RZ, RZ, R51 ;  /* 0x000000ffff007224 */ /* 0x002fca00078e0033 */
[----:B------:R1:W-:Y:S04]  /*ffa0*/  STL [R1+0x74], R0 ;  /* 0x0000740001007387 */ /* 0x0003e80000100800 */
[----:B------:R-:W4:Y:S01]  /*ffb0*/  LDL.LU.64 R50, [R1+0x358] ;  /* 0x0003580001327983 */ /* 0x000f220000300a00 */
[----:B-1----:R-:W-:-:S05]  /*ffc0*/  IMAD.MOV.U32 R0, RZ, RZ, R89 ;  /* 0x000000ffff007224 */ /* 0x002fca00078e0059 */
[----:B------:R1:W-:Y:S04]  /*ffd0*/  STL [R1+0x7c], R0 ;  /* 0x00007c0001007387 */ /* 0x0003e80000100800 */
[----:B------:R-:W-:Y:S04]  /*ffe0*/  STL [R1+0x88], R4 ;  /* 0x0000880401007387 */ /* 0x000fe80000100800 */
[----:B------:R-:W-:Y:S04]  /*fff0*/  STL [R1+0x84], R5 ;  /* 0x0000840501007387 */ /* 0x000fe80000100800 */
[----:B------:R-:W4:Y:S01]  /*10000*/  LDL.LU.64 R88, [R1+0x2b0] ;  /* 0x0002b00001587983 */ /* 0x000f220000300a00 */
[----:B-1----:R-:W-:-:S03]  /*10010*/  IMAD.MOV.U32 R0, RZ, RZ, R91 ;  /* 0x000000ffff007224 */ /* 0x002fc600078e005b */
[----:B------:R1:W-:Y:S04]  /*10020*/  STL [R1+0x90], R90 ;  /* 0x0000905a01007387 */ /* 0x0003e80000100800 */
[----:B-1----:R-:W4:Y:S04]  /*10030*/  LDL.LU.64 R90, [R1+0x1c0] ;  /* 0x0001c000015a7983 */ /* 0x002f280000300a00 */
[----:B------:R2:W-:Y:S02]  /*10040*/  STL [R1+0x8c], R0 ;  /* 0x00008c0001007387 */ /* 0x0005e40000100800 */
[----:B--2---:R-:W-:-:S02]  /*10050*/  IMAD.MOV.U32 R0, RZ, RZ, R37 ;  /* 0x000000ffff007224 */ /* 0x004fc400078e0025 */
[----:B------:R1:W-:Y:S04]  /*10060*/  STL [R1+0x98], R36 ;  /* 0x0000982401007387 */ /* 0x0003e80000100800 */
[----:B---3--:R-:W-:Y:S04]  /*10070*/  STL [R1+0xa0], R38 ;  /* 0x0000a02601007387 */ /* 0x008fe80000100800 */
[----:B------:R2:W-:Y:S01]  /*10080*/  STL [R1+0x94], R0 ;  /* 0x0000940001007387 */ /* 0x0005e20000100800 */
[----:B-1----:R-:W-:Y:S02]  /*10090*/  IMAD.MOV.U32 R36, RZ, RZ, R124 ;  /* 0x000000ffff247224 */ /* 0x002fe400078e007c */
[----:B--2---:R-:W-:-:S02]  /*100a0*/  IMAD.MOV.U32 R0, RZ, RZ, R39 ;  /* 0x000000ffff007224 */ /* 0x004fc400078e0027 */
[----:B------:R-:W-:Y:S02]  /*100b0*/  IMAD.MOV.U32 R38, RZ, RZ, R126 ;  /* 0x000000ffff267224 */ /* 0x000fe400078e007e */
[----:B------:R-:W-:Y:S01]  /*100c0*/  IMAD.MOV.U32 R39, RZ, RZ, R127 ;  /* 0x000000ffff277224 */ /* 0x000fe200078e007f */
[----:B------:R1:W-:Y:S01]  /*100d0*/  STL [R1+0x9c], R0 ;  /* 0x00009c0001007387 */ /* 0x0003e20000100800 */
[----:B------:R-:W-:-:S03]  /*100e0*/  IMAD.MOV.U32 R37, RZ, RZ, R125 ;  /* 0x000000ffff257224 */ /* 0x000fc600078e007d */
[----:B------:R-:W2:Y:S01]  /*100f0*/  LDL.LU.64 R126, [R1+0x3a8] ;  /* 0x0003a800017e7983 */ /* 0x000ea20000300a00 */
[----:B------:R-:W-:Y:S02]  /*10100*/  IMAD.MOV.U32 R124, RZ, RZ, R120 ;  /* 0x000000ffff7c7224 */ /* 0x000fe400078e0078 */
[----:B------:R-:W-:Y:S01]  /*10110*/  IMAD.MOV.U32 R125, RZ, RZ, R121 ;  /* 0x000000ffff7d7224 */ /* 0x000fe200078e0079 */
[----:B------:R-:W-:Y:S01]  /*10120*/  STL [R1+0xa8], R6 ;  /* 0x0000a80601007387 */ /* 0x000fe20000100800 */
[----:B------:R-:W-:Y:S02]  /*10130*/  IMAD.MOV.U32 R120, RZ, RZ, R112 ;  /* 0x000000ffff787224 */ /* 0x000fe400078e0070 */
[----:B------:R-:W-:Y:S02]  /*10140*/  IMAD.MOV.U32 R121, RZ, RZ, R113 ;  /* 0x000000ffff797224 */ /* 0x000fe400078e0071 */
[----:B------:R-:W3:Y:S04]  /*10150*/  LDL.LU.64 R112, [R1+0x300] ;  /* 0x0003000001707983 */ /* 0x000ee80000300a00 */
[----:B------:R-:W-:Y:S04]  /*10160*/  STL [R1+0xa4], R7 ;  /* 0x0000a40701007387 */ /* 0x000fe80000100800 */
[----:B----4-:R4:W-:Y:S01]  /*10170*/  STL [R1+0xb0], R114 ;  /* 0x0000b07201007387 */ /* 0x0109e20000100800 */
[----:B-1----:R-:W-:-:S03]  /*10180*/  IMAD.MOV.U32 R0, RZ, RZ, R115 ;  /* 0x000000ffff007224 */ /* 0x002fc600078e0073 */
[----:B----4-:R-:W4:Y:S04]  /*10190*/  LDL.LU.64 R114, [R1+0x258] ;  /* 0x0002580001727983 */ /* 0x010f280000300a00 */
[----:B------:R1:W-:Y:S04]  /*101a0*/  STL [R1+0xac], R0 ;  /* 0x0000ac0001007387 */ /* 0x0003e80000100800 */
[----:B------:R-:W-:Y:S01]  /*101b0*/  STL [R1+0xb8], R54 ;  /* 0x0000b83601007387 */ /* 0x000fe20000100800 */
[----:B-1----:R-:W-:-:S03]  /*101c0*/  IMAD.MOV.U32 R0, RZ, RZ, R55 ;  /* 0x000000ffff007224 */ /* 0x002fc600078e0037 */
[----:B------:R-:W-:Y:S04]  /*101d0*/  STL [R1+0xc0], R48 ;  /* 0x0000c03001007387 */ /* 0x000fe80000100800 */
[----:B------:R1:W-:Y:S04]  /*101e0*/  STL [R1+0xb4], R0 ;  /* 0x0000b40001007387 */ /* 0x0003e80000100800 */
[----:B------:R-:W-:Y:S01]  /*101f0*/  STL [R1+0xc8], R8 ;  /* 0x0000c80801007387 */ /* 0x000fe20000100800 */
[----:B-1----:R-:W-:-:S05]  /*10200*/  IMAD.MOV.U32 R0, RZ, RZ, R49 ;  /* 0x000000ffff007224 */ /* 0x002fca00078e0031 */
[----:B------:R1:W-:Y:S04]  /*10210*/  STL [R1+0xbc], R0 ;  /* 0x0000bc0001007387 */ /* 0x0003e80000100800 */
[----:B------:R-:W4:Y:S04]  /*10220*/  LDL.LU.64 R52, [R1+0x3e0] ;  /* 0x0003e00001347983 */ /* 0x000f280000300a00 */
[----:B------:R-:W-:Y:S04]  /*10230*/  STL [R1+0xc4], R9 ;  /* 0x0000c40901007387 */ /* 0x000fe80000100800 */
[----:B------:R-:W4:Y:S01]  /*10240*/  LDL.LU.64 R54, [R1+0x350] ;  /* 0x0003500001367983 */ /* 0x000f220000300a00 */
[----:B-1----:R-:W-:-:S03]  /*10250*/  IMAD.MOV.U32 R0, RZ, RZ, R51 ;  /* 0x000000ffff007224 */ /* 0x002fc600078e0033 */
[----:B------:R1:W-:Y:S04]  /*10260*/  STL [R1+0xd0], R50 ;  /* 0x0000d03201007387 */ /* 0x0003e80000100800 */
[----:B------:R-:W4:Y:S04]  /*10270*/  LDL.LU.64 R48, [R1+0x2a8] ;  /* 0x0002a80001307983 */ /* 0x000f280000300a00 */
[----:B------:R-:W-:Y:S04]  /*10280*/  STL [R1+0xd8], R88 ;  /* 0x0000d85801007387 */ /* 0x000fe80000100800 */
[----:B------:R1:W-:Y:S04]  /*10290*/  STL [R1+0xcc], R0 ;  /* 0x0000cc0001007387 */ /* 0x0003e80000100800 */
[----:B-1----:R-:W4:Y:S01]  /*102a0*/  LDL.LU.64 R50, [R1+0x138] ;  /* 0x0001380001327983 */ /* 0x002f220000300a00 */
[----:B------:R-:W-:-:S05]  /*102b0*/  IMAD.MOV.U32 R0, RZ, RZ, R89 ;  /* 0x000000ffff007224 */ /* 0x000fca00078e0059 */
[----:B------:R1:W-:Y:S04]  /*102c0*/  STL [R1+0xd4], R0 ;  /* 0x0000d40001007387 */ /* 0x0003e80000100800 */
[----:B------:R1:W-:Y:S04]  /*102d0*/  STL [R1+0xe0], R90 ;  /* 0x0000e05a01007387 */ /* 0x0003e80000100800 */
[----:B------:R-:W4:Y:S01]  /*102e0*/  LDL.LU.64 R88, [R1+0x140] ;  /* 0x0001400001587983 */ /* 0x000f220000300a00 */
[----:B-1----:R-:W-:-:S03]  /*102f0*/  IMAD.MOV.U32 R0, RZ, RZ, R91 ;  /* 0x000000ffff007224 */ /* 0x002fc600078e005b */
[----:B------:R-:W4:Y:S04]  /*10300*/  LDL.LU.64 R90, [R1+0x148] ;  /* 0x00014800015a7983 */ /* 0x000f280000300a00 */
[----:B------:R2:W-:Y:S04]  /*10310*/  STL [R1+0xdc], R0 ;  /* 0x0000dc0001007387 */ /* 0x0005e80000100800 */
[----:B------:R-:W-:Y:S04]  /*10320*/  STL [R1+0xe8], R10 ;  /* 0x0000e80a01007387 */ /* 0x000fe80000100800 */
[----:B------:R-:W-:Y:S01]  /*10330*/  STL [R1+0xe4], R11 ;  /* 0x0000e40b01007387 */ /* 0x000fe20000100800 */
[----:B--2---:R-:W-:-:S03]  /*10340*/  IMAD.MOV.U32 R0, RZ, RZ, R127 ;  /* 0x000000ffff007224 */ /* 0x004fc600078e007f */
[----:B------:R1:W-:Y:S04]  /*10350*/  STL [R1+0xf0], R126 ;  /* 0x0000f07e01007387 */ /* 0x0003e80000100800 */
[----:B------:R2:W-:Y:S04]  /*10360*/  STL [R1+0xec], R0 ;  /* 0x0000ec0001007387 */ /* 0x0005e80000100800 */
[----:B---3--:R3:W-:Y:S01]  /*10370*/  STL [R1+0xf8], R112 ;  /* 0x0000f87001007387 */ /* 0x0087e20000100800 */
[----:B-1----:R-:W-:Y:S02]  /*10380*/  IMAD.MOV.U32 R126, RZ, RZ, R120 ;  /* 0x000000ffff7e7224 */ /* 0x002fe400078e0078 */
[----:B------:R-:W-:-:S02]  /*10390*/  IMAD.MOV.U32 R127, RZ, RZ, R121 ;  /* 0x000000ffff7f7224 */ /* 0x000fc400078e0079 */
[----:B------:R-:W-:Y:S02]  /*103a0*/  IMAD.MOV.U32 R120, RZ, RZ, R122 ;  /* 0x000000ffff787224 */ /* 0x000fe400078e007a */
[----:B------:R-:W-:Y:S02]  /*103b0*/  IMAD.MOV.U32 R121, RZ, RZ, R123 ;  /* 0x000000ffff797224 */ /* 0x000fe400078e007b */
[----:B--2---:R-:W-:Y:S01]  /*103c0*/  IMAD.MOV.U32 R0, RZ, RZ, R113 ;  /* 0x000000ffff007224 */ /* 0x004fe200078e0071 */
[----:B------:R-:W2:Y:S04]  /*103d0*/  LDL.LU.64 R122, [R1+0x188] ;  /* 0x00018800017a7983 */ /* 0x000ea80000300a00 */
[----:B------:R1:W-:Y:S04]  /*103e0*/  STL [R1+0xf4], R0 ;  /* 0x0000f40001007387 */ /* 0x0003e80000100800 */
[----:B----4-:R4:W-:Y:S04]  /*103f0*/  STL [R1+0x100], R114 ;  /* 0x0001007201007387 */ /* 0x0109e80000100800 */
[----:B---3--:R-:W3:Y:S01]  /*10400*/  LDL.LU.64 R112, [R1+0x198] ;  /* 0x0001980001707983 */ /* 0x008ee20000300a00 */
[----:B-1----:R-:W-:-:S03]  /*10410*/  IMAD.MOV.U32 R0, RZ, RZ, R115 ;  /* 0x000000ffff007224 */ /* 0x002fc600078e0073 */
[----:B----4-:R-:W4:Y:S04]  /*10420*/  LDL.LU.64 R114, [R1+0x1b8] ;  /* 0x0001b80001727983 */ /* 0x010f280000300a00 */
[----:B------:R1:W-:Y:S04]  /*10430*/  STL [R1+0xfc], R0 ;  /* 0x0000fc0001007387 */ /* 0x0003e80000100800 */
[----:B------:R-:W-:Y:S04]  /*10440*/  STL [R1+0x108], R12 ;  /* 0x0001080c01007387 */ /* 0x000fe80000100800 */
[----:B------:R-:W-:Y:S01]  /*10450*/  STL [R1+0x104], R13 ;  /* 0x0001040d01007387 */ /* 0x000fe20000100800 */
[----:B-1----:R-:W-:-:S03]  /*10460*/  IMAD.MOV.U32 R0, RZ, RZ, R53 ;  /* 0x000000ffff007224 */ /* 0x002fc600078e0035 */
[----:B------:R-:W-:Y:S04]  /*10470*/  STL [R1+0x110], R52 ;  /* 0x0001103401007387 */ /* 0x000fe80000100800 */
[----:B------:R-:W-:Y:S04]  /*10480*/  STL [R1+0x118], R54 ;  /* 0x0001183601007387 */ /* 0x000fe80000100800 */
[----:B------:R1:W-:Y:S04]  /*10490*/  STL [R1+0x10c], R0 ;  /* 0x00010c0001007387 */ /* 0x0003e80000100800 */
[----:B------:R-:W-:Y:S01]  /*104a0*/  STL [R1+0x120], R48 ;  /* 0x0001203001007387 */ /* 0x000fe20000100800 */
[----:B-1----:R-:W-:-:S05]  /*104b0*/  IMAD.MOV.U32 R0, RZ, RZ, R55 ;  /* 0x000000ffff007224 */ /* 0x002fca00078e0037 */
[----:B------:R1:W-:Y:S04]  /*104c0*/  STL [R1+0x114], R0 ;  /* 0x0001140001007387 */ /* 0x0003e80000100800 */
[----:B------:R-:W-:Y:S01]  /*104d0*/  STL [R1+0x128], R14 ;  /* 0x0001280e01007387 */ /* 0x000fe20000100800 */
[----:B-1----:R-:W-:-:S05]  /*104e0*/  IMAD.MOV.U32 R0, RZ, RZ, R49 ;  /* 0x000000ffff007224 */ /* 0x002fca00078e0031 */
[----:B------:R1:W-:Y:S04]  /*104f0*/  STL [R1+0x11c], R0 ;  /* 0x00011c0001007387 */ /* 0x0003e80000100800 */
        /* <DEDUP_REMOVED lines=22> */
[----:B------:R1:W-:Y:S02]  /*10660*/  STL [R1+0x15c], R0 ;  /* 0x00015c0001007387 */ /* 0x0003e40000100800 */
[----:B-1----:R-:W-:Y:S02]  /*10670*/  IMAD.MOV.U32 R0, RZ, RZ, R121 ;  /* 0x000000ffff007224 */ /* 0x002fe400078e0079 */
[----:B--2---:R-:W-:Y:S04]  /*10680*/  STL [R1+0x170], R122 ;  /* 0x0001707a01007387 */ /* 0x004fe80000100800 */
[----:B------:R1:W-:Y:S02]  /*10690*/  STL [R1+0x164], R0 ;  /* 0x0001640001007387 */ /* 0x0003e40000100800 */
[----:B-1----:R-:W-:-:S02]  /*106a0*/  IMAD.MOV.U32 R0, RZ, RZ, R123 ;  /* 0x000000ffff007224 */ /* 0x002fc400078e007b */
[----:B---3--:R-:W-:Y:S04]  /*106b0*/  STL [R1+0x178], R112 ;  /* 0x0001787001007387 */ /* 0x008fe80000100800 */
[----:B------:R1:W-:Y:S04]  /*106c0*/  STL [R1+0x16c], R0 ;  /* 0x00016c0001007387 */ /* 0x0003e80000100800 */
[----:B----4-:R-:W-:Y:S01]  /*106d0*/  STL [R1+0x180], R114 ;  /* 0x0001807201007387 */ /* 0x010fe20000100800 */
[----:B-1----:R-:W-:-:S05]  /*106e0*/  IMAD.MOV.U32 R0, RZ, RZ, R113 ;  /* 0x000000ffff007224 */ /* 0x002fca00078e0071 */
[----:B------:R1:W-:Y:S04]  /*106f0*/  STL [R1+0x174], R0 ;  /* 0x0001740001007387 */ /* 0x0003e80000100800 */
[----:B------:R-:W-:Y:S01]  /*10700*/  STL [R1+0x188], R16 ;  /* 0x0001881001007387 */ /* 0x000fe20000100800 */
[----:B-1----:R-:W-:-:S05]  /*10710*/  IMAD.MOV.U32 R0, RZ, RZ, R115 ;  /* 0x000000ffff007224 */ /* 0x002fca00078e0073 */
[----:B------:R1:W-:Y:S04]  /*10720*/  STL [R1+0x17c], R0 ;  /* 0x00017c0001007387 */ /* 0x0003e80000100800 */
[----:B------:R-:W-:Y:S04]  /*10730*/  STL [R1+0x184], R17 ;  /* 0x0001841101007387 */ /* 0x000fe80000100800 */
[----:B------:R-:W-:Y:S04]  /*10740*/  STL [R1+0x190], R18 ;  /* 0x0001901201007387 */ /* 0x000fe80000100800 */
[----:B------:R-:W-:Y:S04]  /*10750*/  STL [R1+0x18c], R19 ;  /* 0x00018c1301007387 */ /* 0x000fe80000100800 */
[----:B------:R-:W-:Y:S04]  /*10760*/  STL [R1+0x198], R20 ;  /* 0x0001981401007387 */ /* 0x000fe80000100800 */
[----:B------:R-:W-:Y:S04]  /*10770*/  STL [R1+0x194], R21 ;  /* 0x0001941501007387 */ /* 0x000fe80000100800 */
[----:B------:R-:W-:Y:S04]  /*10780*/  STL [R1+0x1a0], R22 ;  /* 0x0001a01601007387 */ /* 0x000fe80000100800 */
[----:B------:R-:W-:Y:S04]  /*10790*/  STL [R1+0x19c], R23 ;  /* 0x00019c1701007387 */ /* 0x000fe80000100800 */
[----:B------:R-:W2:Y:S04]  /*107a0*/  LDL.LU.64 R142, [R1+0x278] ;  /* 0x00027800018e7983 */ /* 0x000ea80000300a00 */
[----:B------:R-:W3:Y:S04]  /*107b0*/  LDL.LU.64 R138, [R1+0x1e8] ;  /* 0x0001e800018a7983 */ /* 0x000ee80000300a00 */
[----:B------:R-:W4:Y:S04]  /*107c0*/  LDL.LU.64 R136, [R1+0x280] ;  /* 0x0002800001887983 */ /* 0x000f280000300a00 */
[----:B------:R-:W-:Y:S04]  /*107d0*/  STL [R1+0x1a8], R24 ;  /* 0x0001a81801007387 */ /* 0x000fe80000100800 */
[----:B------:R-:W3:Y:S04]  /*107e0*/  LDL.LU.64 R128, [R1+0x288] ;  /* 0x0002880001807983 */ /* 0x000ee80000300a00 */
[----:B------:R-:W-:Y:S04]  /*107f0*/  STL [R1+0x1a4], R25 ;  /* 0x0001a41901007387 */ /* 0x000fe80000100800 */
[----:B------:R-:W3:Y:S04]  /*10800*/  LDL.LU.64 R130, [R1+0x290] ;  /* 0x0002900001827983 */ /* 0x000ee80000300a00 */
[----:B------:R-:W3:Y:S04]  /*10810*/  LDL.LU.64 R36, [R1+0x378] ;  /* 0x0003780001247983 */ /* 0x000ee80000300a00 */
[----:B------:R-:W3:Y:S04]  /*10820*/  LDL.LU.64 R54, [R1+0x2c0] ;  /* 0x0002c00001367983 */ /* 0x000ee80000300a00 */
[----:B------:R-:W3:Y:S04]  /*10830*/  LDL.LU.64 R50, [R1+0x2c8] ;  /* 0x0002c80001327983 */ /* 0x000ee80000300a00 */
[----:B------:R-:W3:Y:S04]  /*10840*/  LDL.LU.64 R122, [R1+0x3b0] ;  /* 0x0003b000017a7983 */ /* 0x000ee80000300a00 */
[----:B------:R-:W-:Y:S04]  /*10850*/  STL [R1+0x1b0], R26 ;  /* 0x0001b01a01007387 */ /* 0x000fe80000100800 */
[----:B------:R-:W1:Y:S04]  /*10860*/  LDL.LU.64 R80, [R1+0x1d8] ;  /* 0x0001d80001507983 */ /* 0x000e680000300a00 */
[----:B------:R-:W-:Y:S04]  /*10870*/  STL [R1+0x1ac], R27 ;  /* 0x0001ac1b01007387 */ /* 0x000fe80000100800 */
[----:B------:R-:W3:Y:S04]  /*10880*/  LDL.LU.64 R90, [R1+0x370] ;  /* 0x00037000015a7983 */ /* 0x000ee80000300a00 */
[----:B------:R-:W3:Y:S04]  /*10890*/  LDL.LU.64 R38, [R1+0x380] ;  /* 0x0003800001267983 */ /* 0x000ee80000300a00 */
[----:B------:R-:W-:Y:S04]  /*108a0*/  STL [R1+0x1b8], R28 ;  /* 0x0001b81c01007387 */ /* 0x000fe80000100800 */
[----:B------:R-:W3:Y:S04]  /*108b0*/  LDL.LU.64 R124, [R1+0x3f0] ;  /* 0x0003f000017c7983 */ /* 0x000ee80000300a00 */
[----:B------:R-:W3:Y:S04]  /*108c0*/  LDL.LU.64 R126, [R1+0x430] ;  /* 0x00043000017e7983 */ /* 0x000ee80000300a00 */
[----:B------:R-:W3:Y:S04]  /*108d0*/  LDL.LU.64 R120, [R1+0x3a0] ;  /* 0x0003a00001787983 */ /* 0x000ee80000300a00 */
[----:B------:R-:W-:Y:S04]  /*108e0*/  STL [R1+0x1b4], R29 ;  /* 0x0001b41d01007387 */ /* 0x000fe80000100800 */
[----:B------:R-:W3:Y:S04]  /*108f0*/  LDL.LU.64 R180, [R1+0x2d0] ;  /* 0x0002d00001b47983 */ /* 0x000ee80000300a00 */
        /* <DEDUP_REMOVED lines=8> */
[----:B------:R-:W-:Y:S04]  /*10980*/  STL [R1+0x1c0], R30 ;  /* 0x0001c01e01007387 */ /* 0x000fe80000100800 */
[----:B------:R-:W-:Y:S04]  /*10990*/  STL [R1+0x1bc], R31 ;  /* 0x0001bc1f01007387 */ /* 0x000fe80000100800 */
[----:B------:R-:W-:Y:S04]  /*109a0*/  STL [R1+0x1c8], R32 ;  /* 0x0001c82001007387 */ /* 0x000fe80000100800 */
[----:B------:R-:W3:Y:S01]  /*109b0*/  LDL.LU.64 R78, [R1+0x250] ;  /* 0x00025000014e7983 */ /* 0x000ee20000300a00 */
[----:B--2---:R-:W-:-:S02]  /*109c0*/  IMAD.MOV.U32 R140, RZ, RZ, R142 ;  /* 0x000000ffff8c7224 */ /* 0x004fc400078e008e */
[----:B------:R-:W-:Y:S02]  /*109d0*/  IMAD.MOV.U32 R141, RZ, RZ, R143 ;  /* 0x000000ffff8d7224 */ /* 0x000fe400078e008f */
[----:B----4-:R-:W-:Y:S02]  /*109e0*/  IMAD.MOV.U32 R142, RZ, RZ, R136 ;  /* 0x000000ffff8e7224 */ /* 0x010fe400078e0088 */
[----:B------:R-:W-:Y:S02]  /*109f0*/  IMAD.MOV.U32 R143, RZ, RZ, R137 ;  /* 0x000000ffff8f7224 */ /* 0x000fe400078e0089 */
[----:B---3--:R-:W-:Y:S02]  /*10a00*/  IMAD.MOV.U32 R136, RZ, RZ, R128 ;  /* 0x000000ffff887224 */ /* 0x008fe400078e0080 */
        /* <DEDUP_REMOVED lines=9> */
[----:B------:R-:W2:Y:S01]  /*10aa0*/  LDL.LU.64 R122, [R1+0x260] ;  /* 0x00026000017a7983 */ /* 0x000ea20000300a00 */
[----:B-1----:R-:W-:-:S03]  /*10ab0*/  IMAD.MOV.U32 R0, RZ, RZ, R81 ;  /* 0x000000ffff007224 */ /* 0x002fc600078e0051 */
[----:B------:R-:W-:Y:S04]  /*10ac0*/  STL [R1+0x1c4], R33 ;  /* 0x0001c42101007387 */ /* 0x000fe80000100800 */
[----:B------:R-:W-:Y:S04]  /*10ad0*/  STL [R1+0x1d0], R34 ;  /* 0x0001d02201007387 */ /* 0x000fe80000100800 */
[----:B------:R-:W-:Y:S04]  /*10ae0*/  STL [R1+0x1cc], R35 ;  /* 0x0001cc2301007387 */ /* 0x000fe80000100800 */
[----:B------:R-:W-:Y:S04]  /*10af0*/  STL [R1+0x1d8], R80 ;  /* 0x0001d85001007387 */ /* 0x000fe80000100800 */
[----:B------:R1:W-:Y:S02]  /*10b00*/  STL [R1+0x1d4], R0 ;  /* 0x0001d40001007387 */ /* 0x0003e40000100800 */
[----:B-1----:R-:W-:-:S02]  /*10b10*/  IMAD.MOV.U32 R0, RZ, RZ, R83 ;  /* 0x000000ffff007224 */ /* 0x002fc400078e0053 */
[----:B------:R-:W-:Y:S04]  /*10b20*/  STL [R1+0x1e0], R82 ;  /* 0x0001e05201007387 */ /* 0x000fe80000100800 */
[----:B------:R1:W-:Y:S04]  /*10b30*/  STL [R1+0x1dc], R0 ;  /* 0x0001dc0001007387 */ /* 0x0003e80000100800 */
[----:B------:R3:W-:Y:S01]  /*10b40*/  STL [R1+0x1e8], R138 ;  /* 0x0001e88a01007387 */ /* 0x0007e20000100800 */
[----:B-1----:R-:W-:-:S05]  /*10b50*/  IMAD.MOV.U32 R0, RZ, RZ, R139 ;  /* 0x000000ffff007224 */ /* 0x002fca00078e008b */
[----:B------:R1:W-:Y:S01]  /*10b60*/  STL [R1+0x1e4], R0 ;  /* 0x0001e40001007387 */ /* 0x0003e20000100800 */
[----:B---3--:R-:W-:Y:S02]  /*10b70*/  IMAD.MOV.U32 R138, RZ, RZ, R128 ;  /* 0x000000ffff8a7224 */ /* 0x008fe400078e0080 */
[----:B------:R-:W-:Y:S02]  /*10b80*/  IMAD.MOV.U32 R139, RZ, RZ, R129 ;  /* 0x000000ffff8b7224 */ /* 0x000fe400078e0081 */
[----:B------:R-:W-:Y:S02]  /*10b90*/  IMAD.MOV.U32 R128, RZ, RZ, R130 ;  /* 0x000000ffff807224 */ /* 0x000fe400078e0082 */
[----:B------:R-:W-:Y:S02]  /*10ba0*/  IMAD.MOV.U32 R129, RZ, RZ, R131 ;  /* 0x000000ffff817224 */ /* 0x000fe400078e0083 */
[----:B-1----:R-:W-:Y:S01]  /*10bb0*/  IMAD.MOV.U32 R0, RZ, RZ, R77 ;  /* 0x000000ffff007224 */ /* 0x002fe200078e004d */
[----:B------:R-:W-:Y:S01]  /*10bc0*/  STL [R1+0x1f0], R76 ;  /* 0x0001f04c01007387 */ /* 0x000fe20000100800 */
[----:B------:R-:W-:-:S02]  /*10bd0*/  IMAD.MOV.U32 R130, RZ, RZ, R54 ;  /* 0x000000ffff827224 */ /* 0x000fc400078e0036 */
[----:B------:R-:W-:Y:S02]  /*10be0*/  IMAD.MOV.U32 R131, RZ, RZ, R55 ;  /* 0x000000ffff837224 */ /* 0x000fe400078e0037 */
[----:B------:R-:W-:Y:S02]  /*10bf0*/  IMAD.MOV.U32 R54, RZ, RZ, R36 ;  /* 0x000000ffff367224 */ /* 0x000fe400078e0024 */
[----:B------:R-:W-:Y:S02]  /*10c00*/  IMAD.MOV.U32 R55, RZ, RZ, R37 ;  /* 0x000000ffff377224 */ /* 0x000fe400078e0025 */
[----:B------:R-:W3:Y:S04]  /*10c10*/  LDL.LU.64 R36, [R1+0x298] ;  /* 0x0002980001247983 */ /* 0x000ee80000300a00 */
[----:B------:R1:W-:Y:S04]  /*10c20*/  STL [R1+0x1ec], R0 ;  /* 0x0001ec0001007387 */ /* 0x0003e80000100800 */
[----:B------:R-:W-:Y:S01]  /*10c30*/  STL [R1+0x1f8], R78 ;  /* 0x0001f84e01007387 */ /* 0x000fe20000100800 */
[----:B-1----:R-:W-:-:S05]  /*10c40*/  IMAD.MOV.U32 R0, RZ, RZ, R79 ;  /* 0x000000ffff007224 */ /* 0x002fca00078e004f */
[----:B------:R2:W-:Y:S02]  /*10c50*/  STL [R1+0x1f4], R0 ;  /* 0x0001f40001007387 */ /* 0x0005e40000100800 */
[----:B--2---:R-:W-:Y:S02]  /*10c60*/  IMAD.MOV.U32 R0, RZ, RZ, R123 ;  /* 0x000000ffff007224 */ /* 0x004fe400078e007b */
[----:B------:R1:W-:Y:S04]  /*10c70*/  STL [R1+0x200], R122 ;  /* 0x0002007a01007387 */ /* 0x0003e80000100800 */
[----:B------:R2:W-:Y:S01]  /*10c80*/  STL [R1+0x1fc], R0 ;  /* 0x0001fc0001007387 */ /* 0x0005e20000100800 */
[----:B-1----:R-:W-:Y:S02]  /*10c90*/  IMAD.MOV.U32 R122, RZ, RZ, R112 ;  /* 0x000000ffff7a7224 */ /* 0x002fe400078e0070 */
[----:B------:R-:W-:-:S02]  /*10ca0*/  IMAD.MOV.U32 R123, RZ, RZ, R113 ;  /* 0x000000ffff7b7224 */ /* 0x000fc400078e0071 */
[----:B------:R-:W-:Y:S02]  /*10cb0*/  IMAD.MOV.U32 R112, RZ, RZ, R114 ;  /* 0x000000ffff707224 */ /* 0x000fe400078e0072 */
[----:B------:R-:W-:Y:S02]  /*10cc0*/  IMAD.MOV.U32 R113, RZ, RZ, R115 ;  /* 0x000000ffff717224 */ /* 0x000fe400078e0073 */
[----:B------:R-:W4:Y:S01]  /*10cd0*/  LDL.LU.64 R114, [R1+0x2a0] ;  /* 0x0002a00001727983 */ /* 0x000f220000300a00 */
[----:B--2---:R-:W-:-:S03]  /*10ce0*/  IMAD.MOV.U32 R0, RZ, RZ, R141 ;  /* 0x000000ffff007224 */ /* 0x004fc600078e008d */
        /* <DEDUP_REMOVED lines=8> */
[----:B------:R1:W-:Y:S02]  /*10d70*/  STL [R1+0x214], R0 ;  /* 0x0002140001007387 */ /* 0x0003e40000100800 */
[----:B-1----:R-:W-:-:S05]  /*10d80*/  IMAD.MOV.U32 R0, RZ, RZ, R139 ;  /* 0x000000ffff007224 */ /* 0x002fca00078e008b */
[----:B------:R3:W-:Y:S04]  /*10d90*/  STL [R1+0x21c], R0 ;  /* 0x00021c0001007387 */ /* 0x0007e80000100800 */
[----:B------:R-:W-:Y:S04]  /*10da0*/  STL [R1+0x228], R56 ;  /* 0x0002283801007387 */ /* 0x000fe80000100800 */
[----:B------:R-:W-:Y:S01]  /*10db0*/  STL [R1+0x224], R57 ;  /* 0x0002243901007387 */ /* 0x000fe20000100800 */
[----:B---3--:R-:W-:-:S03]  /*10dc0*/  IMAD.MOV.U32 R0, RZ, RZ, R37 ;  /* 0x000000ffff007224 */ /* 0x008fc600078e0025 */
[----:B------:R-:W-:Y:S04]  /*10dd0*/  STL [R1+0x230], R58 ;  /* 0x0002303a01007387 */ /* 0x000fe80000100800 */
[----:B------:R-:W-:Y:S01]  /*10de0*/  STL [R1+0x22c], R59 ;  /* 0x00022c3b01007387 */ /* 0x000fe20000100800 */
[----:B------:R-:W-:-:S03]  /*10df0*/  IMAD.MOV.U32 R76, RZ, RZ, R180 ;  /* 0x000000ffff4c7224 */ /* 0x000fc600078e00b4 */
[----:B------:R-:W-:Y:S01]  /*10e00*/  STL [R1+0x238], R36 ;  /* 0x0002382401007387 */ /* 0x000fe20000100800 */
[----:B------:R-:W-:-:S03]  /*10e10*/  IMAD.MOV.U32 R77, RZ, RZ, R181 ;  /* 0x000000ffff4d7224 */ /* 0x000fc600078e00b5 */
[----:B------:R4:W-:Y:S01]  /*10e20*/  STL [R1+0x234], R0 ;  /* 0x0002340001007387 */ /* 0x0009e20000100800 */
        /* <DEDUP_REMOVED lines=16> */
[----:B----4-:R-:W-:Y:S01]  /*10f30*/  IMAD.MOV.U32 R0, RZ, RZ, R115 ;  /* 0x000000ffff007224 */ /* 0x010fe200078e0073 */
[----:B------:R1:W-:Y:S04]  /*10f40*/  STL [R1+0x240], R114 ;  /* 0x0002407201007387 */ /* 0x0003e80000100800 */
[----:B------:R-:W2:Y:S04]  /*10f50*/  LDL.LU.64 R180, [R1+0x360] ;  /* 0x0003600001b47983 */ /* 0x000ea80000300a00 */
[----:B------:R-:W3:Y:S04]  /*10f60*/  LDL.LU.64 R52, [R1+0x330] ;  /* 0x0003300001347983 */ /* 0x000ee80000300a00 */
[----:B------:R-:W4:Y:S04]  /*10f70*/  LDL.LU.64 R36, [R1+0x368] ;  /* 0x0003680001247983 */ /* 0x000f280000300a00 */
[----:B------:R1:W-:Y:S04]  /*10f80*/  STL [R1+0x23c], R0 ;  /* 0x00023c0001007387 */ /* 0x0003e80000100800 */
[----:B------:R-:W4:Y:S04]  /*10f90*/  LDL.LU.64 R122, [R1+0x470] ;  /* 0x00047000017a7983 */ /* 0x000f280000300a00 */
[----:B------:R-:W4:Y:S04]  /*10fa0*/  LDL.LU.64 R112, [R1+0x418] ;  /* 0x0004180001707983 */ /* 0x000f280000300a00 */
[----:B-1----:R-:W4:Y:S04]  /*10fb0*/  LDL.LU.64 R114, [R1+0x478] ;  /* 0x0004780001727983 */ /* 0x002f280000300a00 */
[----:B------:R-:W4:Y:S04]  /*10fc0*/  LDL.LU.64 R48, [R1+0x3e8] ;  /* 0x0003e80001307983 */ /* 0x000f280000300a00 */
[----:B------:R-:W4:Y:S04]  /*10fd0*/  LDL.LU.64 R88, [R1+0x2e8] ;  /* 0x0002e80001587983 */ /* 0x000f280000300a00 */
[----:B------:R-:W4:Y:S01]  /*10fe0*/  LDL.LU.64 R78, [R1+0x2f0] ;  /* 0x0002f000014e7983 */ /* 0x000f220000300a00 */
[----:B------:R-:W-:-:S03]  /*10ff0*/  IMAD.MOV.U32 R0, RZ, RZ, R83 ;  /* 0x000000ffff007224 */ /* 0x000fc600078e0053 */
[----:B------:R-:W-:Y:S04]  /*11000*/  STL [R1+0x248], R82 ;  /* 0x0002485201007387 */ /* 0x000fe80000100800 */
[----:B------:R1:W-:Y:S04]  /*11010*/  STL [R1+0x244], R0 ;  /* 0x0002440001007387 */ /* 0x0003e80000100800 */
[----:B------:R1:W-:Y:S02]  /*11020*/  STL [R1+0x250], R140 ;  /* 0x0002508c01007387 */ /* 0x0003e40000100800 */
[----:B-1----:R-:W-:-:S02]  /*11030*/  IMAD.MOV.U32 R0, RZ, RZ, R141 ;  /* 0x000000ffff007224 */ /* 0x002fc400078e008d */
[----:B------:R-:W-:Y:S04]  /*11040*/  STL [R1+0x258], R76 ;  /* 0x0002584c01007387 */ /* 0x000fe80000100800 */
[----:B------:R1:W-:Y:S04]  /*11050*/  STL [R1+0x24c], R0 ;  /* 0x00024c0001007387 */ /* 0x0003e80000100800 */
[----:B------:R-:W4:Y:S01]  /*11060*/  LDL.LU.64 R140, [R1+0x2f8] ;  /* 0x0002f800018c7983 */ /* 0x000f220000300a00 */
[----:B-1----:R-:W-:-:S05]  /*11070*/  IMAD.MOV.U32 R0, RZ, RZ, R77 ;  /* 0x000000ffff007224 */ /* 0x002fca00078e004d */
[----:B------:R1:W-:Y:S04]  /*11080*/  STL [R1+0x254], R0 ;  /* 0x0002540001007387 */ /* 0x0003e80000100800 */
[----:B------:R1:W-:Y:S02]  /*11090*/  STL [R1+0x260], R138 ;  /* 0x0002608a01007387 */ /* 0x0003e40000100800 */
[----:B-1----:R-:W-:-:S05]  /*110a0*/  IMAD.MOV.U32 R0, RZ, RZ, R139 ;  /* 0x000000ffff007224 */ /* 0x002fca00078e008b */
[----:B------:R1:W-:Y:S01]  /*110b0*/  STL [R1+0x25c], R0 ;  /* 0x00025c0001007387 */ /* 0x0003e20000100800 */
[----:B------:R-:W-:Y:S02]  /*110c0*/  IMAD.MOV.U32 R138, RZ, RZ, R128 ;  /* 0x000000ffff8a7224 */ /* 0x000fe400078e0080 */
[----:B------:R-:W-:Y:S01]  /*110d0*/  IMAD.MOV.U32 R139, RZ, RZ, R129 ;  /* 0x000000ffff8b7224 */ /* 0x000fe200078e0081 */
[----:B------:R4:W-:Y:S01]  /*110e0*/  STL [R1+0x268], R182 ;  /* 0x000268b601007387 */ /* 0x0009e20000100800 */
[----:B-1----:R-:W-:Y:S02]  /*110f0*/  IMAD.MOV.U32 R0, RZ, RZ, R183 ;  /* 0x000000ffff007224 */ /* 0x002fe400078e00b7 */
[----:B--2---:R-:W-:Y:S02]  /*11100*/  IMAD.MOV.U32 R128, RZ, RZ, R180 ;  /* 0x000000ffff807224 */ /* 0x004fe400078e00b4 */
[----:B------:R-:W-:Y:S02]  /*11110*/  IMAD.MOV.U32 R129, RZ, RZ, R181 ;  /* 0x000000ffff817224 */ /* 0x000fe400078e00b5 */
[----:B---3--:R-:W-:-:S02]  /*11120*/  IMAD.MOV.U32 R180, RZ, RZ, R52 ;  /* 0x000000ffffb47224 */ /* 0x008fc400078e0034 */
[----:B------:R-:W-:Y:S02]  /*11130*/  IMAD.MOV.U32 R181, RZ, RZ, R53 ;  /* 0x000000ffffb57224 */ /* 0x000fe400078e0035 */
[----:B------:R-:W2:Y:S01]  /*11140*/  LDL.LU.64 R52, [R1+0x338] ;  /* 0x0003380001347983 */ /* 0x000ea20000300a00 */
[----:B----4-:R-:W-:Y:S02]  /*11150*/  IMAD.MOV.U32 R182, RZ, RZ, R36 ;  /* 0x000000ffffb67224 */ /* 0x010fe400078e0024 */
[----:B------:R-:W-:Y:S01]  /*11160*/  IMAD.MOV.U32 R183, RZ, RZ, R37 ;  /* 0x000000ffffb77224 */ /* 0x000fe200078e0025 */
[----:B------:R1:W-:Y:S04]  /*11170*/  STL [R1+0x264], R0 ;  /* 0x0002640001007387 */ /* 0x0003e80000100800 */
[----:B------:R-:W3:Y:S01]  /*11180*/  LDL.LU.64 R36, [R1+0x340] ;  /* 0x0003400001247983 */ /* 0x000ee20000300a00 */
[----:B-1----:R-:W-:-:S03]  /*11190*/  IMAD.MOV.U32 R0, RZ, RZ, R89 ;  /* 0x000000ffff007224 */ /* 0x002fc600078e0059 */
[----:B------:R1:W-:Y:S04]  /*111a0*/  STL [R1+0x270], R88 ;  /* 0x0002705801007387 */ /* 0x0003e80000100800 */
[----:B------:R4:W-:Y:S04]  /*111b0*/  STL [R1+0x26c], R0 ;  /* 0x00026c0001007387 */ /* 0x0009e80000100800 */
[----:B------:R-:W-:Y:S01]  /*111c0*/  STL [R1+0x278], R78 ;  /* 0x0002784e01007387 */ /* 0x000fe20000100800 */
[----:B-1----:R-:W-:Y:S02]  /*111d0*/  IMAD.MOV.U32 R88, RZ, RZ, R90 ;  /* 0x000000ffff587224 */ /* 0x002fe400078e005a */
        /* <DEDUP_REMOVED lines=9> */
[----:B------:R-:W3:Y:S01]  /*11270*/  LDL.LU.64 R120, [R1+0x348] ;  /* 0x0003480001787983 */ /* 0x000ee20000300a00 */
[----:B----4-:R-:W-:-:S03]  /*11280*/  IMAD.MOV.U32 R0, RZ, RZ, R79 ;  /* 0x000000ffff007224 */ /* 0x010fc600078e004f */
        /* <DEDUP_REMOVED lines=37> */
[----:B--2---:R-:W-:Y:S01]  /*114e0*/  IMAD.MOV.U32 R0, RZ, RZ, R53 ;  /* 0x000000ffff007224 */ /* 0x004fe200078e0035 */
[----:B------:R-:W-:Y:S04]  /*114f0*/  STL [R1+0x2b0], R52 ;  /* 0x0002b03401007387 */ /* 0x000fe80000100800 */
[----:B------:R1:W-:Y:S04]  /*11500*/  STL [R1+0x2ac], R0 ;  /* 0x0002ac0001007387 */ /* 0x0003e80000100800 */
[----:B---3--:R-:W-:Y:S01]  /*11510*/  STL [R1+0x2b8], R36 ;  /* 0x0002b82401007387 */ /* 0x008fe20000100800 */
[----:B-1----:R-:W-:-:S05]  /*11520*/  IMAD.MOV.U32 R0, RZ, RZ, R37 ;  /* 0x000000ffff007224 */ /* 0x002fca00078e0025 */
[----:B------:R1:W-:Y:S02]  /*11530*/  STL [R1+0x2b4], R0 ;  /* 0x0002b40001007387 */ /* 0x0003e40000100800 */
[----:B-1----:R-:W-:Y:S02]  /*11540*/  IMAD.MOV.U32 R0, RZ, RZ, R121 ;  /* 0x000000ffff007224 */ /* 0x002fe400078e0079 */
[----:B------:R-:W-:Y:S04]  /*11550*/  STL [R1+0x2c0], R120 ;  /* 0x0002c07801007387 */ /* 0x000fe80000100800 */
[----:B------:R-:W2:Y:S04]  /*11560*/  LDL.LU.64 R136, [R1+0x3d0] ;  /* 0x0003d00001887983 */ /* 0x000ea80000300a00 */
[----:B------:R-:W3:Y:S04]  /*11570*/  LDL.LU.64 R88, [R1+0x440] ;  /* 0x0004400001587983 */ /* 0x000ee80000300a00 */
[----:B------:R1:W-:Y:S04]  /*11580*/  STL [R1+0x2bc], R0 ;  /* 0x0002bc0001007387 */ /* 0x0003e80000100800 */
[----:B------:R-:W4:Y:S04]  /*11590*/  LDL.LU.64 R130, [R1+0x400] ;  /* 0x0004000001827983 */ /* 0x000f280000300a00 */
[----:B------:R-:W3:Y:S04]  /*115a0*/  LDL.LU.64 R90, [R1+0x448] ;  /* 0x00044800015a7983 */ /* 0x000ee80000300a00 */
[----:B------:R-:W3:Y:S04]  /*115b0*/  LDL.LU.64 R126, [R1+0x468] ;  /* 0x00046800017e7983 */ /* 0x000ee80000300a00 */
[----:B------:R-:W3:Y:S04]  /*115c0*/  LDL.LU.64 R36, [R1+0x450] ;  /* 0x0004500001247983 */ /* 0x000ee80000300a00 */
[----:B------:R-:W3:Y:S04]  /*115d0*/  LDL.LU.64 R180, [R1+0x408] ;  /* 0x0004080001b47983 */ /* 0x000ee80000300a00 */
[----:B------:R-:W3:Y:S04]  /*115e0*/  LDL.LU.64 R38, [R1+0x458] ;  /* 0x0004580001267983 */ /* 0x000ee80000300a00 */
[----:B------:R-:W3:Y:S04]  /*115f0*/  LDL.LU.64 R182, [R1+0x3d8] ;  /* 0x0003d80001b67983 */ /* 0x000ee80000300a00 */
[----:B------:R-:W3:Y:S04]  /*11600*/  LDL.LU.64 R124, [R1+0x460] ;  /* 0x00046000017c7983 */ /* 0x000ee80000300a00 */
[----:B------:R-:W3:Y:S01]  /*11610*/  LDL.LU.64 R52, [R1+0x410] ;  /* 0x0004100001347983 */ /* 0x000ee20000300a00 */
[----:B-1----:R-:W-:-:S03]  /*11620*/  IMAD.MOV.U32 R0, RZ, RZ, R141 ;  /* 0x000000ffff007224 */ /* 0x002fc600078e008d */
[----:B------:R-:W3:Y:S01]  /*11630*/  LDL.LU.64 R54, [R1+0x388] ;  /* 0x0003880001367983 */ /* 0x000ee20000300a00 */
[----:B------:R-:W-:Y:S02]  /*11640*/  IMAD.MOV.U32 R120, RZ, RZ, R122 ;  /* 0x000000ffff787224 */ /* 0x000fe400078e007a */
[----:B------:R-:W-:Y:S01]  /*11650*/  IMAD.MOV.U32 R121, RZ, RZ, R123 ;  /* 0x000000ffff797224 */ /* 0x000fe200078e007b */
[----:B------:R1:W-:Y:S01]  /*11660*/  STL [R1+0x2c8], R140 ;  /* 0x0002c88c01007387 */ /* 0x0003e20000100800 */
[----:B------:R-:W-:Y:S02]  /*11670*/  IMAD.MOV.U32 R122, RZ, RZ, R114 ;  /* 0x000000ffff7a7224 */ /* 0x000fe400078e0072 */
[----:B------:R-:W-:Y:S02]  /*11680*/  IMAD.MOV.U32 R123, RZ, RZ, R115 ;  /* 0x000000ffff7b7224 */ /* 0x000fe400078e0073 */
[----:B------:R-:W4:Y:S04]  /*11690*/  LDL.LU.64 R114, [R1+0x390] ;  /* 0x0003900001727983 */ /* 0x000f280000300a00 */
[----:B------:R1:W-:Y:S04]  /*116a0*/  STL [R1+0x2c4], R0 ;  /* 0x0002c40001007387 */ /* 0x0003e80000100800 */
[----:B------:R-:W-:Y:S04]  /*116b0*/  STL [R1+0x2d0], R80 ;  /* 0x0002d05001007387 */ /* 0x000fe80000100800 */
[----:B-1----:R-:W4:Y:S01]  /*116c0*/  LDL.LU.64 R140, [R1+0x398] ;  /* 0x00039800018c7983 */ /* 0x002f220000300a00 */
[----:B------:R-:W-:-:S03]  /*116d0*/  IMAD.MOV.U32 R0, RZ, RZ, R81 ;  /* 0x000000ffff007224 */ /* 0x000fc600078e0051 */
[----:B------:R-:W-:Y:S04]  /*116e0*/  STL [R1+0x2d8], R82 ;  /* 0x0002d85201007387 */ /* 0x000fe80000100800 */
[----:B------:R1:W-:Y:S04]  /*116f0*/  STL [R1+0x2cc], R0 ;  /* 0x0002cc0001007387 */ /* 0x0003e80000100800 */
[----:B------:R-:W-:Y:S01]  /*11700*/  STL [R1+0x2e0], R142 ;  /* 0x0002e08e01007387 */ /* 0x000fe20000100800 */
[----:B-1----:R-:W-:-:S05]  /*11710*/  IMAD.MOV.U32 R0, RZ, RZ, R83 ;  /* 0x000000ffff007224 */ /* 0x002fca00078e0053 */
[----:B------:R1:W-:Y:S02]  /*11720*/  STL [R1+0x2d4], R0 ;  /* 0x0002d40001007387 */ /* 0x0003e40000100800 */
[----:B-1----:R-:W-:-:S05]  /*11730*/  IMAD.MOV.U32 R0, RZ, RZ, R143 ;  /* 0x000000ffff007224 */ /* 0x002fca00078e008f */
[----:B------:R1:W-:Y:S04]  /*11740*/  STL [R1+0x2dc], R0 ;  /* 0x0002dc0001007387 */ /* 0x0003e80000100800 */
[----:B------:R-:W-:Y:S01]  /*11750*/  STL [R1+0x2e8], R138 ;  /* 0x0002e88a01007387 */ /* 0x000fe20000100800 */
[----:B-1----:R-:W-:-:S05]  /*11760*/  IMAD.MOV.U32 R0, RZ, RZ, R139 ;  /* 0x000000ffff007224 */ /* 0x002fca00078e008b */
[----:B------:R3:W-:Y:S01]  /*11770*/  STL [R1+0x2e4], R0 ;  /* 0x0002e40001007387 */ /* 0x0007e20000100800 */
[----:B--2---:R-:W-:Y:S02]  /*11780*/  IMAD.MOV.U32 R142, RZ, RZ, R136 ;  /* 0x000000ffff8e7224 */ /* 0x004fe400078e0088 */
[----:B------:R-:W-:Y:S02]  /*11790*/  IMAD.MOV.U32 R143, RZ, RZ, R137 ;  /* 0x000000ffff8f7224 */ /* 0x000fe400078e0089 */
[----:B---3--:R-:W-:Y:S01]  /*117a0*/  IMAD.MOV.U32 R0, RZ, RZ, R55 ;  /* 0x000000ffff007224 */ /* 0x008fe200078e0037 */
[----:B------:R-:W-:Y:S04]  /*117b0*/  STL [R1+0x2f0], R54 ;  /* 0x0002f03601007387 */ /* 0x000fe80000100800 */
[----:B------:R1:W-:Y:S04]  /*117c0*/  STL [R1+0x2ec], R0 ;  /* 0x0002ec0001007387 */ /* 0x0003e80000100800 */
[----:B----4-:R2:W-:Y:S01]  /*117d0*/  STL [R1+0x2f8], R114 ;  /* 0x0002f87201007387 */ /* 0x0105e20000100800 */
[----:B-1----:R-:W-:-:S03]  /*117e0*/  IMAD.MOV.U32 R0, RZ, RZ, R115 ;  /* 0x000000ffff007224 */ /* 0x002fc600078e0073 */
[----:B------:R-:W-:Y:S04]  /*117f0*/  STL [R1+0x300], R140 ;  /* 0x0003008c01007387 */ /* 0x000fe80000100800 */
[----:B------:R1:W-:Y:S04]  /*11800*/  STL [R1+0x2f4], R0 ;  /* 0x0002f40001007387 */ /* 0x0003e80000100800 */
[----:B--2---:R-:W2:Y:S01]  /*11810*/  LDL.LU.64 R114, [R1+0x480] ;  /* 0x0004800001727983 */ /* 0x004ea20000300a00 */
[----:B------:R-:W-:-:S03]  /*11820*/  IMAD.MOV.U32 R136, RZ, RZ, R182 ;  /* 0x000000ffff887224 */ /* 0x000fc600078e00b6 */
[----:B------:R-:W3:Y:S01]  /*11830*/  LDL.LU.64 R138, [R1+0x3b8] ;  /* 0x0003b800018a7983 */ /* 0x000ee20000300a00 */
[----:B------:R-:W-:Y:S02]  /*11840*/  IMAD.MOV.U32 R137, RZ, RZ, R183 ;  /* 0x000000ffff897224 */ /* 0x000fe400078e00b7 */
[----:B------:R-:W-:Y:S01]  /*11850*/  IMAD.MOV.U32 R182, RZ, RZ, R52 ;  /* 0x000000ffffb67224 */ /* 0x000fe200078e0034 */
[----:B------:R-:W4:Y:S01]  /*11860*/  LDL.LU.64 R54, [R1+0x420] ;  /* 0x0004200001367983 */ /* 0x000f220000300a00 */
[----:B------:R-:W-:Y:S02]  /*11870*/  IMAD.MOV.U32 R183, RZ, RZ, R53 ;  /* 0x000000ffffb77224 */ /* 0x000fe400078e0035 */
[----:B------:R-:W-:Y:S02]  /*11880*/  IMAD.MOV.U32 R52, RZ, RZ, R48 ;  /* 0x000000ffff347224 */ /* 0x000fe400078e0030 */
[----:B------:R-:W-:Y:S02]  /*11890*/  IMAD.MOV.U32 R53, RZ, RZ, R49 ;  /* 0x000000ffff357224 */ /* 0x000fe400078e0031 */
[----:B------:R-:W2:Y:S01]  /*118a0*/  LDL.LU.64 R48, [R1+0x3c0] ;  /* 0x0003c00001307983 */ /* 0x000ea20000300a00 */
[----:B-1----:R-:W-:-:S05]  /*118b0*/  IMAD.MOV.U32 R0, RZ, RZ, R141 ;  /* 0x000000ffff007224 */ /* 0x002fca00078e008d */
[----:B------:R1:W-:Y:S04]  /*118c0*/  STL [R1+0x2fc], R0 ;  /* 0x0002fc0001007387 */ /* 0x0003e80000100800 */
[----:B------:R-:W4:Y:S01]  /*118d0*/  LDL.LU.64 R140, [R1+0x3c8] ;  /* 0x0003c800018c7983 */ /* 0x000f220000300a00 */
[----:B-1----:R-:W-:-:S03]  /*118e0*/  IMAD.MOV.U32 R0, RZ, RZ, R77 ;  /* 0x000000ffff007224 */ /* 0x002fc600078e004d */
[----:B------:R-:W-:Y:S04]  /*118f0*/  STL [R1+0x308], R76 ;  /* 0x0003084c01007387 */ /* 0x000fe80000100800 */
[----:B------:R1:W-:Y:S04]  /*11900*/  STL [R1+0x304], R0 ;  /* 0x0003040001007387 */ /* 0x0003e80000100800 */
[----:B------:R-:W-:Y:S01]  /*11910*/  STL [R1+0x310], R78 ;  /* 0x0003104e01007387 */ /* 0x000fe20000100800 */
[----:B-1----:R-:W-:-:S05]  /*11920*/  IMAD.MOV.U32 R0, RZ, RZ, R79 ;  /* 0x000000ffff007224 */ /* 0x002fca00078e004f */
[----:B------:R3:W-:Y:S04]  /*11930*/  STL [R1+0x30c], R0 ;  /* 0x00030c0001007387 */ /* 0x0007e80000100800 */
[----:B------:R-:W-:Y:S04]  /*11940*/  STL [R1+0x318], R116 ;  /* 0x0003187401007387 */ /* 0x000fe80000100800 */
[----:B------:R-:W-:Y:S04]  /*11950*/  STL [R1+0x314], R117 ;  /* 0x0003147501007387 */ /* 0x000fe80000100800 */
[----:B------:R-:W-:Y:S04]  /*11960*/  STL [R1+0x320], R118 ;  /* 0x0003207601007387 */ /* 0x000fe80000100800 */
[----:B------:R-:W-:Y:S01]  /*11970*/  STL [R1+0x31c], R119 ;  /* 0x00031c7701007387 */ /* 0x000fe20000100800 */
[----:B---3--:R-:W-:-:S03]  /*11980*/  IMAD.MOV.U32 R0, RZ, RZ, R139 ;  /* 0x000000ffff007224 */ /* 0x008fc600078e008b */
[----:B------:R-:W-:Y:S04]  /*11990*/  STL [R1+0x328], R138 ;  /* 0x0003288a01007387 */ /* 0x000fe80000100800 */
[----:B------:R1:W-:Y:S04]  /*119a0*/  STL [R1+0x324], R0 ;  /* 0x0003240001007387 */ /* 0x0003e80000100800 */
[----:B--2---:R2:W-:Y:S01]  /*119b0*/  STL [R1+0x330], R48 ;  /* 0x0003303001007387 */ /* 0x0045e20000100800 */
[----:B-1----:R-:W-:Y:S02]  /*119c0*/  IMAD.MOV.U32 R0, RZ, RZ, R49 ;  /* 0x000000ffff007224 */ /* 0x002fe400078e0031 */
[----:B------:R-:W-:-:S02]  /*119d0*/  IMAD.MOV.U32 R138, RZ, RZ, R128 ;  /* 0x000000ffff8a7224 */ /* 0x000fc400078e0080 */
[----:B------:R-:W-:Y:S02]  /*119e0*/  IMAD.MOV.U32 R139, RZ, RZ, R129 ;  /* 0x000000ffff8b7224 */ /* 0x000fe400078e0081 */
[----:B--2---:R-:W-:Y:S02]  /*119f0*/  IMAD.MOV.U32 R48, RZ, RZ, R50 ;  /* 0x000000ffff307224 */ /* 0x004fe400078e0032 */
[----:B------:R-:W-:Y:S02]  /*11a00*/  IMAD.MOV.U32 R49, RZ, RZ, R51 ;  /* 0x000000ffff317224 */ /* 0x000fe400078e0033 */
[----:B------:R-:W2:Y:S04]  /*11a10*/  LDL.LU.64 R50, [R1+0x438] ;  /* 0x0004380001327983 */ /* 0x000ea80000300a00 */
[----:B------:R4:W-:Y:S04]  /*11a20*/  STL [R1+0x32c], R0 ;  /* 0x00032c0001007387 */ /* 0x0009e80000100800 */
        /* <DEDUP_REMOVED lines=8> */
[----:B-1----:R-:W-:-:S03]  /*11ab0*/  IMAD.MOV.U32 R0, RZ, RZ, R137 ;  /* 0x000000ffff007224 */ /* 0x002fc600078e0089 */
[----:B------:R-:W-:Y:S04]  /*11ac0*/  STL [R1+0x350], R52 ;  /* 0x0003503401007387 */ /* 0x000fe80000100800 */
[----:B------:R1:W-:Y:S04]  /*11ad0*/  STL [R1+0x344], R0 ;  /* 0x0003440001007387 */ /* 0x0003e80000100800 */
[----:B------:R-:W-:Y:S01]  /*11ae0*/  STL [R1+0x358], R132 ;  /* 0x0003588401007387 */ /* 0x000fe20000100800 */
[----:B-1----:R-:W-:Y:S02]  /*11af0*/  IMAD.MOV.U32 R0, RZ, RZ, R53 ;  /* 0x000000ffff007224 */ /* 0x002fe400078e0035 */
[----:B------:R-:W-:-:S03]  /*11b00*/  IMAD.MOV.U32 R52, RZ, RZ, R54 ;  /* 0x000000ffff347224 */ /* 0x000fc600078e0036 */
[----:B------:R1:W-:Y:S01]  /*11b10*/  STL [R1+0x34c], R0 ;  /* 0x00034c0001007387 */ /* 0x0003e20000100800 */
[----:B------:R-:W-:-:S03]  /*11b20*/  IMAD.MOV.U32 R53, RZ, RZ, R55 ;  /* 0x000000ffff357224 */ /* 0x000fc600078e0037 */
[----:B------:R-:W-:Y:S04]  /*11b30*/  STL [R1+0x354], R133 ;  /* 0x0003548501007387 */ /* 0x000fe80000100800 */
[----:B------:R-:W-:Y:S04]  /*11b40*/  STL [R1+0x360], R134 ;  /* 0x0003608601007387 */ /* 0x000fe80000100800 */
[----:B------:R-:W-:Y:S04]  /*11b50*/  STL [R1+0x35c], R135 ;  /* 0x00035c8701007387 */ /* 0x000fe80000100800 */
[----:B------:R-:W4:Y:S01]  /*11b60*/  LDL.LU.64 R54, [R1+0x428] ;  /* 0x0004280001367983 */ /* 0x000f220000300a00 */
[----:B-1----:R-:W-:-:S03]  /*11b70*/  IMAD.MOV.U32 R0, RZ, RZ, R139 ;  /* 0x000000ffff007224 */ /* 0x002fc600078e008b */
[----:B------:R-:W-:Y:S04]  /*11b80*/  STL [R1+0x368], R138 ;  /* 0x0003688a01007387 */ /* 0x000fe80000100800 */
[----:B------:R3:W-:Y:S02]  /*11b90*/  STL [R1+0x364], R0 ;  /* 0x0003640001007387 */ /* 0x0007e40000100800 */
[----:B---3--:R-:W-:Y:S02]  /*11ba0*/  IMAD.MOV.U32 R0, RZ, RZ, R129 ;  /* 0x000000ffff007224 */ /* 0x008fe400078e0081 */
        /* <DEDUP_REMOVED lines=11> */
[----:B------:R3:W-:Y:S01]  /*11c60*/  STL [R1+0x390], R112 ;  /* 0x0003907001007387 */ /* 0x0007e20000100800 */
[----:B-1----:R-:W-:-:S03]  /*11c70*/  IMAD.MOV.U32 R0, RZ, RZ, R113 ;  /* 0x000000ffff007224 */ /* 0x002fc600078e0071 */
[----:B------:R-:W-:Y:S04]  /*11c80*/  STL [R1+0x398], R148 ;  /* 0x0003989401007387 */ /* 0x000fe80000100800 */
[----:B------:R1:W-:Y:S01]  /*11c90*/  STL [R1+0x38c], R0 ;  /* 0x00038c0001007387 */ /* 0x0003e20000100800 */
[----:B---3--:R-:W-:-:S03]  /*11ca0*/  IMAD.MOV.U32 R112, RZ, RZ, R114 ;  /* 0x000000ffff707224 */ /* 0x008fc600078e0072 */
[----:B------:R-:W-:Y:S01]  /*11cb0*/  STL [R1+0x394], R149 ;  /* 0x0003949501007387 */ /* 0x000fe20000100800 */
[----:B------:R-:W-:-:S03]  /*11cc0*/  IMAD.MOV.U32 R113, RZ, RZ, R115 ;  /* 0x000000ffff717224 */ /* 0x000fc600078e0073 */
[----:B------:R-:W-:Y:S04]  /*11cd0*/  STL [R1+0x3a0], R150 ;  /* 0x0003a09601007387 */ /* 0x000fe80000100800 */
[----:B------:R-:W-:Y:S04]  /*11ce0*/  STL [R1+0x39c], R151 ;  /* 0x00039c9701007387 */ /* 0x000fe80000100800 */
[----:B------:R-:W3:Y:S01]  /*11cf0*/  LDL.LU.64 R114, [R1+0x488] ;  /* 0x0004880001727983 */ /* 0x000ee20000300a00 */
[----:B-1----:R-:W-:-:S03]  /*11d00*/  IMAD.MOV.U32 R0, RZ, RZ, R53 ;  /* 0x000000ffff007224 */ /* 0x002fc600078e0035 */
[----:B------:R-:W-:Y:S04]  /*11d10*/  STL [R1+0x3a8], R52 ;  /* 0x0003a83401007387 */ /* 0x000fe80000100800 */
[----:B----4-:R-:W-:Y:S04]  /*11d20*/  STL [R1+0x3b0], R54 ;  /* 0x0003b03601007387 */ /* 0x010fe80000100800 */
[----:B------:R1:W-:Y:S04]  /*11d30*/  STL [R1+0x3a4], R0 ;  /* 0x0003a40001007387 */ /* 0x0003e80000100800 */
[----:B------:R-:W-:Y:S01]  /*11d40*/  STL [R1+0x3b8], R48 ;  /* 0x0003b83001007387 */ /* 0x000fe20000100800 */
[----:B-1----:R-:W-:-:S05]  /*11d50*/  IMAD.MOV.U32 R0, RZ, RZ, R55 ;  /* 0x000000ffff007224 */ /* 0x002fca00078e0037 */
[----:B------:R1:W-:Y:S04]  /*11d60*/  STL [R1+0x3ac], R0 ;  /* 0x0003ac0001007387 */ /* 0x0003e80000100800 */
[----:B--2---:R-:W-:Y:S01]  /*11d70*/  STL [R1+0x3c0], R50 ;  /* 0x0003c03201007387 */ /* 0x004fe20000100800 */
        /* <DEDUP_REMOVED lines=29> */
[----:B------:R-:W-:Y:S04]  /*11f50*/  STL [R1+0x404], R177 ;  /* 0x000404b101007387 */ /* 0x000fe80000100800 */
[----:B------:R-:W-:Y:S01]  /*11f60*/  STL [R1+0x410], R178 ;  /* 0x000410b201007387 */ /* 0x000fe20000100800 */
[----:B-1----:R-:W-:-:S03]  /*11f70*/  IMAD.MOV.U32 R0, RZ, RZ, R113 ;  /* 0x000000ffff007224 */ /* 0x002fc600078e0071 */
[----:B------:R-:W-:Y:S04]  /*11f80*/  STL [R1+0x40c], R179 ;  /* 0x00040cb301007387 */ /* 0x000fe80000100800 */
[----:B------:R-:W-:Y:S04]  /*11f90*/  STL [R1+0x418], R112 ;  /* 0x0004187001007387 */ /* 0x000fe80000100800 */
[----:B---3--:R-:W-:Y:S04]  /*11fa0*/  STL [R1+0x420], R114 ;  /* 0x0004207201007387 */ /* 0x008fe80000100800 */
[----:B------:R1:W-:Y:S04]  /*11fb0*/  STL [R1+0x414], R0 ;  /* 0x0004140001007387 */ /* 0x0003e80000100800 */
[----:B------:R-:W-:Y:S01]  /*11fc0*/  STL [R1+0x428], R184 ;  /* 0x000428b801007387 */ /* 0x000fe20000100800 */
[----:B-1----:R-:W-:-:S05]  /*11fd0*/  IMAD.MOV.U32 R0, RZ, RZ, R115 ;  /* 0x000000ffff007224 */ /* 0x002fca00078e0073 */
[----:B------:R1:W-:Y:S04]  /*11fe0*/  STL [R1+0x41c], R0 ;  /* 0x00041c0001007387 */ /* 0x0003e80000100800 */
[----:B------:R-:W-:Y:S04]  /*11ff0*/  STL [R1+0x424], R185 ;  /* 0x000424b901007387 */ /* 0x000fe80000100800 */
[----:B------:R-:W-:Y:S04]  /*12000*/  STL [R1+0x430], R186 ;  /* 0x000430ba01007387 */ /* 0x000fe80000100800 */
[----:B------:R-:W2:Y:S04]  /*12010*/  LDL.LU.64 R76, [R1+0x490] ;  /* 0x00049000014c7983 */ /* 0x000ea80000300a00 */
[----:B------:R-:W-:Y:S04]  /*12020*/  STL [R1+0x42c], R187 ;  /* 0x00042cbb01007387 */ /* 0x000fe80000100800 */
[----:B------:R-:W-:Y:S04]  /*12030*/  STL [R1+0x438], R188 ;  /* 0x000438bc01007387 */ /* 0x000fe80000100800 */
[----:B------:R-:W-:Y:S04]  /*12040*/  STL [R1+0x434], R189 ;  /* 0x000434bd01007387 */ /* 0x000fe80000100800 */
[----:B------:R-:W3:Y:S04]  /*12050*/  LDL.LU.64 R78, [R1+0x498] ;  /* 0x00049800014e7983 */ /* 0x000ee80000300a00 */
[----:B------:R-:W4:Y:S04]  /*12060*/  LDL.LU.64 R142, [R1+0x4a8] ;  /* 0x0004a800018e7983 */ /* 0x000f280000300a00 */
[----:B------:R-:W4:Y:S04]  /*12070*/  LDL.LU.64 R128, [R1+0x4d8] ;  /* 0x0004d80001807983 */ /* 0x000f280000300a00 */
[----:B------:R-:W4:Y:S04]  /*12080*/  LDL.LU.64 R140, [R1+0x4a0] ;  /* 0x0004a000018c7983 */ /* 0x000f280000300a00 */
[----:B------:R-:W-:Y:S04]  /*12090*/  STL [R1+0x440], R190 ;  /* 0x000440be01007387 */ /* 0x000fe80000100800 */
[----:B------:R-:W4:Y:S04]  /*120a0*/  LDL.LU.64 R120, [R1+0x570] ;  /* 0x0005700001787983 */ /* 0x000f280000300a00 */
[----:B------:R-:W4:Y:S04]  /*120b0*/  LDL.LU.64 R130, [R1+0x4e0] ;  /* 0x0004e00001827983 */ /* 0x000f280000300a00 */
[----:B------:R-:W-:Y:S04]  /*120c0*/  STL [R1+0x43c], R191 ;  /* 0x00043cbf01007387 */ /* 0x000fe80000100800 */
[----:B------:R-:W4:Y:S04]  /*120d0*/  LDL.LU.64 R122, [R1+0x580] ;  /* 0x00058000017a7983 */ /* 0x000f280000300a00 */
[----:B------:R-:W4:Y:S04]  /*120e0*/  LDL.LU.64 R180, [R1+0x4e8] ;  /* 0x0004e80001b47983 */ /* 0x000f280000300a00 */
[----:B------:R-:W4:Y:S04]  /*120f0*/  LDL.LU.64 R136, [R1+0x4b0] ;  /* 0x0004b00001887983 */ /* 0x000f280000300a00 */
[----:B------:R-:W4:Y:S04]  /*12100*/  LDL.LU.64 R112, [R1+0x578] ;  /* 0x0005780001707983 */ /* 0x000f280000300a00 */
[----:B------:R-:W4:Y:S04]  /*12110*/  LDL.LU.64 R182, [R1+0x4f0] ;  /* 0x0004f00001b67983 */ /* 0x000f280000300a00 */
[----:B------:R-:W-:Y:S04]  /*12120*/  STL [R1+0x448], R192 ;  /* 0x000448c001007387 */ /* 0x000fe80000100800 */
        /* <DEDUP_REMOVED lines=12> */
[----:B------:R-:W4:Y:S04]  /*121f0*/  LDL.64 R38, [R1+0x528] ;  /* 0x0005280001267983 */ /* 0x000f280000100a00 */
[----:B--2---:R-:W-:Y:S04]  /*12200*/  STL [R1+0x458], R76 ;  /* 0x0004584c01007387 */ /* 0x004fe80000100800 */
[----:B------:R-:W2:Y:S04]  /*12210*/  LDL.LU.64 R126, [R1+0x530] ;  /* 0x00053000017e7983 */ /* 0x000ea80000300a00 */
[----:B------:R-:W2:Y:S01]  /*12220*/  LDL.LU.64 R114, [R1+0x4d0] ;  /* 0x0004d00001727983 */ /* 0x000ea20000300a00 */
[----:B-1----:R-:W-:-:S03]  /*12230*/  IMAD.MOV.U32 R0, RZ, RZ, R77 ;  /* 0x000000ffff007224 */ /* 0x002fc600078e004d */
[----:B---3--:R-:W-:Y:S04]  /*12240*/  STL [R1+0x460], R78 ;  /* 0x0004604e01007387 */ /* 0x008fe80000100800 */
[----:B------:R1:W-:Y:S02]  /*12250*/  STL [R1+0x454], R0 ;  /* 0x0004540001007387 */ /* 0x0003e40000100800 */
[----:B-1----:R-:W-:-:S05]  /*12260*/  IMAD.MOV.U32 R0, RZ, RZ, R79 ;  /* 0x000000ffff007224 */ /* 0x002fca00078e004f */
[----:B------:R1:W-:Y:S04]  /*12270*/  STL [R1+0x45c], R0 ;  /* 0x00045c0001007387 */ /* 0x0003e80000100800 */
[----:B----4-:R-:W-:Y:S01]  /*12280*/  STL [R1+0x468], R140 ;  /* 0x0004688c01007387 */ /* 0x010fe20000100800 */
        /* <DEDUP_REMOVED lines=15> */
[----:B-1----:R-:W-:-:S05]  /*12380*/  IMAD.MOV.U32 R0, RZ, RZ, R125 ;  /* 0x000000ffff007224 */ /* 0x002fca00078e007d */
[----:B------:R1:W-:Y:S01]  /*12390*/  STL [R1+0x48c], R0 ;  /* 0x00048c0001007387 */ /* 0x0003e20000100800 */
[----:B------:R-:W-:Y:S02]  /*123a0*/  IMAD.MOV.U32 R90, RZ, RZ, R36 ;  /* 0x000000ffff5a7224 */ /* 0x000fe400078e0024 */
[----:B------:R-:W-:Y:S02]  /*123b0*/  IMAD.MOV.U32 R91, RZ, RZ, R37 ;  /* 0x000000ffff5b7224 */ /* 0x000fe400078e0025 */
[----:B------:R-:W-:Y:S02]  /*123c0*/  IMAD.MOV.U32 R36, RZ, RZ, R38 ;  /* 0x000000ffff247224 */ /* 0x000fe400078e0026 */
[----:B------:R-:W-:Y:S01]  /*123d0*/  IMAD.MOV.U32 R37, RZ, RZ, R39 ;  /* 0x000000ffff257224 */ /* 0x000fe200078e0027 */
[----:B--2---:R2:W-:Y:S04]  /*123e0*/  STL [R1+0x498], R114 ;  /* 0x0004987201007387 */ /* 0x0045e80000100800 */
[----:B---3--:R-:W3:Y:S01]  /*123f0*/  LDL.64 R124, [R1+0x558] ;  /* 0x00055800017c7983 */ /* 0x008ee20000100a00 */
[----:B------:R-:W-:-:S02]  /*12400*/  IMAD.MOV.U32 R38, RZ, RZ, R126 ;  /* 0x000000ffff267224 */ /* 0x000fc400078e007e */
[----:B------:R-:W-:Y:S02]  /*12410*/  IMAD.MOV.U32 R39, RZ, RZ, R127 ;  /* 0x000000ffff277224 */ /* 0x000fe400078e007f */
[----:B-1----:R-:W-:Y:S01]  /*12420*/  IMAD.MOV.U32 R0, RZ, RZ, R115 ;  /* 0x000000ffff007224 */ /* 0x002fe200078e0073 */
[----:B------:R-:W4:Y:S04]  /*12430*/  LDL.64 R126, [R1+0x560] ;  /* 0x00056000017e7983 */ /* 0x000f280000100a00 */
[----:B------:R1:W-:Y:S04]  /*12440*/  STL [R1+0x494], R0 ;  /* 0x0004940001007387 */ /* 0x0003e80000100800 */
[----:B------:R-:W-:Y:S04]  /*12450*/  STL [R1+0x4a0], R128 ;  /* 0x0004a08001007387 */ /* 0x000fe80000100800 */
[----:B--2---:R-:W2:Y:S01]  /*12460*/  LDL.LU.64 R114, [R1+0x568] ;  /* 0x0005680001727983 */ /* 0x004ea20000300a00 */
        /* <DEDUP_REMOVED lines=34> */
[----:B------:R-:W-:Y:S02]  /*12690*/  IMAD.MOV.U32 R2, RZ, RZ, R123 ;  /* 0x000000ffff027224 */ /* 0x000fe400078e007b */
[----:B------:R-:W-:Y:S01]  /*126a0*/  IMAD.MOV.U32 R7, RZ, RZ, R113 ;  /* 0x000000ffff077224 */ /* 0x000fe200078e0071 */
[----:B------:R-:W-:Y:S01]  /*126b0*/  USHF.R.S32.HI UR6, URZ, 0x1f, UR4 ;  /* 0x0000001f3f067899 */ /* 0x000fe20008011404 */
        /* <DEDUP_REMOVED lines=25> */
[----:B---3--:R-:W-:Y:S04]  /*12850*/  STL [R1+0x500], R124 ;  /* 0x0005007c01007387 */ /* 0x008fe80000100800 */
[----:B------:R1:W-:Y:S04]  /*12860*/  STL [R1+0x4f4], R0 ;  /* 0x0004f40001007387 */ /* 0x0003e80000100800 */
[----:B----4-:R-:W-:Y:S01]  /*12870*/  STL [R1+0x508], R126 ;  /* 0x0005087e01007387 */ /* 0x010fe20000100800 */
[----:B-1----:R-:W-:-:S05]  /*12880*/  IMAD.MOV.U32 R0, RZ, RZ, R125 ;  /* 0x000000ffff007224 */ /* 0x002fca00078e007d */
[----:B------:R1:W-:Y:S04]  /*12890*/  STL [R1+0x4fc], R0 ;  /* 0x0004fc0001007387 */ /* 0x0003e80000100800 */
[----:B--2---:R-:W-:Y:S01]  /*128a0*/  STL [R1+0x510], R114 ;  /* 0x0005107201007387 */ /* 0x004fe20000100800 */
[----:B-1----:R-:W-:-:S05]  /*128b0*/  IMAD.MOV.U32 R0, RZ, RZ, R127 ;  /* 0x000000ffff007224 */ /* 0x002fca00078e007f */
[----:B------:R1:W-:Y:S02]  /*128c0*/  STL [R1+0x504], R0 ;  /* 0x0005040001007387 */ /* 0x0003e40000100800 */
[----:B-1----:R-:W-:Y:S02]  /*128d0*/  IMAD.MOV.U32 R0, RZ, RZ, R115 ;  /* 0x000000ffff007224 */ /* 0x002fe400078e0073 */
[----:B------:R-:W1:Y:S04]  /*128e0*/  S2R R115, SR_TID.X ;  /* 0x0000000000737919 */ /* 0x000e680000002100 */
[----:B------:R-:W-:Y:S04]  /*128f0*/  STL [R1+0x518], R120 ;  /* 0x0005187801007387 */ /* 0x000fe80000100800 */
[----:B------:R2:W-:Y:S04]  /*12900*/  STL [R1+0x50c], R0 ;  /* 0x00050c0001007387 */ /* 0x0005e80000100800 */
[----:B------:R-:W-:Y:S01]  /*12910*/  STL [R1+0x520], R122 ;  /* 0x0005207a01007387 */ /* 0x000fe20000100800 */
[----:B--2---:R-:W-:-:S05]  /*12920*/  IMAD.MOV.U32 R0, RZ, RZ, R121 ;  /* 0x000000ffff007224 */ /* 0x004fca00078e0079 */
[----:B------:R2:W-:Y:S01]  /*12930*/  STL [R1+0x514], R0 ;  /* 0x0005140001007387 */ /* 0x0005e20000100800 */
[C---:B-1----:R-:W-:Y:S02]  /*12940*/  LOP3.LUT R5, R115.reuse, 0x3, RZ, 0xc0, !PT ;  /* 0x0000000373057812 */ /* 0x042fe400078ec0ff */
[C---:B------:R-:W-:Y:S01]  /*12950*/  LOP3.LUT R4, R115.reuse, 0x1c, RZ, 0xc0, !PT ;  /* 0x0000001c73047812 */ /* 0x040fe200078ec0ff */
[C---:B------:R-:W-:Y:S01]  /*12960*/  IMAD.SHL.U32 R3, R115.reuse, 0x2, RZ ;  /* 0x0000000273037824 */ /* 0x040fe200078e00ff */
[----:B--2---:R-:W-:Y:S01]  /*12970*/  LOP3.LUT R0, R115, 0x7, RZ, 0xc0, !PT ;  /* 0x0000000773007812 */ /* 0x004fe200078ec0ff */
[----:B------:R1:W-:Y:S02]  /*12980*/  STL [R1+0x51c], R2 ;  /* 0x00051c0201007387 */ /* 0x0003e40000100800 */
[----:B------:R-:W-:Y:S02]  /*12990*/  IMAD R6, R5, 0x120, R4 ;  /* 0x0000012005067824 */ /* 0x000fe400078e0204 */
[----:B------:R-:W-:-:S02]  /*129a0*/  IMAD R0, R0, 0x110, RZ ;  /* 0x0000011000007824 */ /* 0x000fc400078e02ff */
[----:B------:R-:W-:Y:S01]  /*129b0*/  IMAD.SHL.U32 R4, R115, 0x40, RZ ;  /* 0x0000004073047824 */ /* 0x000fe200078e00ff */
[----:B-1----:R-:W-:Y:S02]  /*129c0*/  SHF.R.S32.HI R2, RZ, 0x1f, R198 ;  /* 0x0000001fff027819 */ /* 0x002fe400000114c6 */
[----:B------:R-:W-:Y:S02]  /*129d0*/  LOP3.LUT R0, R0, 0x30, R3, 0x78, !PT ;  /* 0x0000003000007812 */ /* 0x000fe400078e7803 */
[----:B------:R-:W-:Y:S02]  /*129e0*/  LEA.HI R2, R2, R198, RZ, 0x6 ;  /* 0x000000c602027211 */ /* 0x000fe400078f30ff */
[----:B------:R-:W-:Y:S02]  /*129f0*/  SHF.R.S32.HI R3, RZ, 0x1f, R197 ;  /* 0x0000001fff037819 */ /* 0x000fe400000114c5 */
[----:B------:R-:W-:Y:S02]  /*12a00*/  LOP3.LUT R5, R0, 0x800, R4, 0xf8, !PT ;  /* 0x0000080000057812 */ /* 0x000fe400078ef804 */
[----:B------:R-:W-:Y:S01]  /*12a10*/  SHF.R.S32.HI R2, RZ, 0x6, R2 ;  /* 0x00000006ff027819 */ /* 0x000fe20000011402 */
[----:B------:R-:W-:Y:S01]  /*12a20*/  STL [R1+0x528], R112 ;  /* 0x0005287001007387 */ /* 0x000fe20000100800 */
[----:B------:R-:W-:-:S02]  /*12a30*/  SHF.L.U64.HI R0, R197, 0x2, R3 ;  /* 0x00000002c5007819 */ /* 0x000fc40000010203 */
[----:B------:R-:W-:Y:S01]  /*12a40*/  LOP3.LUT R3, R6, 0x20, RZ, 0x3c, !PT ;  /* 0x0000002006037812 */ /* 0x000fe200078e3cff */
[----:B------:R-:W-:Y:S01]  /*12a50*/  STL [R1+0x524], R7 ;  /* 0x0005240701007387 */ /* 0x000fe20000100800 */
[----:B------:R-:W-:-:S03]  /*12a60*/  IADD3 R3, R2, -0x2, RZ ;  /* 0xfffffffe02037810 */ /* 0x000fc60007ffe0ff */
[----:B------:R-:W-:Y:S04]  /*12a70*/  STL [R1+0x530], R5 ;  /* 0x0005300501007387 */ /* 0x000fe80000100800 */
[----:B------:R1:W-:Y:S04]  /*12a80*/  STL [R1+0x534], R2 ;  /* 0x0005340201007387 */ /* 0x0003e80000100800 */
[----:B------:R2:W-:Y:S01]  /*12a90*/  STL [R1+0x568], R3 ;  /* 0x0005680301007387 */ /* 0x0005e20000100800 */
[----:B-1----:R-:W-:-:S05]  /*12aa0*/  LOP3.LUT R2, R5, 0x40, RZ, 0x3c, !PT ;  /* 0x0000004005027812 */ /* 0x002fca00078e3cff */
[----:B------:R2:W-:Y:S01]  /*12ab0*/  STL [R1+0x558], R2 ;  /* 0x0005580201007387 */ /* 0x0005e20000100800 */
[----:B------:R-:W-:Y:S01]  /*12ac0*/  IMAD.SHL.U32 R197, R197, 0x4, RZ ;  /* 0x00000004c5c57824 */ /* 0x000fe200078e00ff */
[----:B------:R-:W-:Y:S01]  /*12ad0*/  CS2R R62, SRZ ;  /* 0x00000000003e7805 */ /* 0x000fe2000001ff00 */
[----:B------:R-:W-:Y:S01]  /*12ae0*/  IMAD.MOV.U32 R198, RZ, RZ, RZ ;  /* 0x000000ffffc67224 */ /* 0x000fe200078e00ff */
        /* <DEDUP_REMOVED lines=38> */
[----:B------:R-:W-:-:S02]  /*12d50*/  LOP3.LUT R7, R6, 0x40, RZ, 0x3c, !PT ;  /* 0x0000004006077812 */ /* 0x000fc400078e3cff */
[----:B------:R-:W-:Y:S01]  /*12d60*/  LOP3.LUT R4, R6, 0x60, RZ, 0x3c, !PT ;  /* 0x0000006006047812 */ /* 0x000fe200078e3cff */
[----:B------:R-:W-:Y:S02]  /*12d70*/  USHF.L.U32 UR7, UR4, 0x2, URZ ;  /* 0x0000000204077899 */ /* 0x000fe4000800063f */
[----:B------:R-:W-:Y:S02]  /*12d80*/  USHF.L.U64.HI UR6, UR4, 0x2, UR6 ;  /* 0x0000000204067899 */ /* 0x000fe40008010206 */
[----:B------:R-:W-:Y:S02]  /*12d90*/  UMOV UR5, 0x1 ;  /* 0x0000000100057882 */ /* 0x000fe40000000000 */
[----:B--2---:R-:W-:Y:S02]  /*12da0*/  UMOV UR4, 0xffffffff ;  /* 0xffffffff00047882 */ /* 0x004fe40000000000 */
.L_x_1:
[----:B------:R-:W2:Y:S01]  /*12db0*/  LDL R4, [R1+0x530] ;  /* 0x0005300001047983 */ /* 0x000ea20000100800 */
[----:B------:R-:W-:Y:S01]  /*12dc0*/  UIADD3 UR4, UR4, 0x1, URZ ;  /* 0x0000000104047890 */ /* 0x000fe2000fffe03f */
[----:B------:R-:W-:-:S04]  /*12dd0*/  DEPBAR.LE SB0, 0x2 ;  /* 0x000080800000791a */ /* 0x000fc80000000000 */
[----:B------:R-:W3:Y:S01]  /*12de0*/  LDL R192, [R1+0x558] ;  /* 0x0005580001c07983 */ /* 0x000ee20000100800 */
[----:B------:R-:W-:-:S03]  /*12df0*/  UISETP.GT.AND UP0, UPT, UR4, 0x1, UPT ;  /* 0x000000010400788c */ /* 0x000fc6000bf04270 */
[----:B------:R-:W1:Y:S01]  /*12e00*/  S2R R7, SR_TID.X ;  /* 0x0000000000077919 */ /* 0x000e620000002100 */
[----:B------:R-:W-:-:S06]  /*12e10*/  USEL UR4, UR4, URZ, !UP0 ;  /* 0x0000003f04047287 */ /* 0x000fcc000c000000 */
[----:B------:R-:W-:Y:S02]  /*12e20*/  IMAD.U32 R2, RZ, RZ, UR4 ;  /* 0x00000004ff027e24 */ /* 0x000fe4000f8e00ff */
[----:B------:R-:W-:Y:S02]  /*12e30*/  IMAD.U32 R3, RZ, RZ, UR4 ;  /* 0x00000004ff037e24 */ /* 0x000fe4000f8e00ff */
[----:B------:R-:W-:Y:S02]  /*12e40*/  IMAD.U32 R191, RZ, RZ, UR4 ;  /* 0x00000004ffbf7e24 */ /* 0x000fe4000f8e00ff */
[----:B------:R-:W-:Y:S02]  /*12e50*/  IMAD.U32 R188, RZ, RZ, UR4 ;  /* 0x00000004ffbc7e24 */ /* 0x000fe4000f8e00ff */
[----:B------:R-:W-:Y:S01]  /*12e60*/  IMAD.U32 R189, RZ, RZ, UR4 ;  /* 0x00000004ffbd7e24 */ /* 0x000fe2000f8e00ff */
[C---:B-1----:R-:W-:Y:S02]  /*12e70*/  LOP3.LUT R6, R7.reuse, 0x1c, RZ, 0xc0, !PT ;  /* 0x0000001c07067812 */ /* 0x042fe400078ec0ff */
[----:B------:R-:W-:-:S02]  /*12e80*/  LOP3.LUT R5, R7, 0x3, RZ, 0xc0, !PT ;  /* 0x0000000307057812 */ /* 0x000fc400078ec0ff */
[C---:B------:R-:W-:Y:S02]  /*12e90*/  LOP3.LUT R9, R7.reuse, 0x1c, RZ, 0xc0, !PT ;  /* 0x0000001c07097812 */ /* 0x040fe400078ec0ff */
[----:B------:R-:W-:Y:S01]  /*12ea0*/  LOP3.LUT R8, R7, 0x3, RZ, 0xc0, !PT ;  /* 0x0000000307087812 */ /* 0x000fe200078ec0ff */
[----:B------:R-:W-:-:S04]  /*12eb0*/  IMAD R5, R5, 0x120, R6 ;  /* 0x0000012005057824 */ /* 0x000fc800078e0206 */
[----:B------:R-:W-:Y:S01]  /*12ec0*/  IMAD R8, R8, 0x120, R9 ;  /* 0x0000012008087824 */ /* 0x000fe200078e0209 */
[----:B------:R-:W-:-:S03]  /*12ed0*/  LOP3.LUT R5, R5, 0x20, RZ, 0x3c, !PT ;  /* 0x0000002005057812 */ /* 0x000fc600078e3cff */
[----:B------:R-:W-:Y:S01]  /*12ee0*/  IMAD R2, R2, 0x4000, R8 ;  /* 0x0000400002027824 */ /* 0x000fe200078e0208 */
[----:B------:R-:W-:Y:S01]  /*12ef0*/  BAR.SYNC.DEFER_BLOCKING 0x0 ;  /* 0x0000000000007b1d */ /* 0x000fe20000010000 */
[----:B------:R-:W-:Y:S01]  /*12f00*/  IMAD R3, R3, 0x4000, R5 ;  /* 0x0000400003037824 */ /* 0x000fe200078e0205 */
[C---:B------:R-:W-:Y:S02]  /*12f10*/  LOP3.LUT R5, R7.reuse, 0x3, RZ, 0xc0, !PT ;  /* 0x0000000307057812 */ /* 0x040fe400078ec0ff */
[C---:B------:R-:W-:Y:S02]  /*12f20*/  LOP3.LUT R8, R7.reuse, 0x1c, RZ, 0xc0, !PT ;  /* 0x0000001c07087812 */ /* 0x040fe400078ec0ff */
[----:B------:R-:W-:Y:S01]  /*12f30*/  LOP3.LUT R7, R7, 0x3, RZ, 0xc0, !PT ;  /* 0x0000000307077812 */ /* 0x000fe200078ec0ff */
[----:B------:R-:W-:-:S04]  /*12f40*/  IMAD R5, R5, 0x120, R6 ;  /* 0x0000012005057824 */ /* 0x000fc800078e0206 */
[----:B------:R-:W-:Y:S01]  /*12f50*/  IMAD R7, R7, 0x120, R8 ;  /* 0x0000012007077824 */ /* 0x000fe200078e0208 */
[----:B------:R-:W-:-:S04]  /*12f60*/  LOP3.LUT R5, R5, 0x60, RZ, 0x3c, !PT ;  /* 0x0000006005057812 */ /* 0x000fc800078e3cff */
[----:B------:R-:W-:Y:S01]  /*12f70*/  LOP3.LUT R7, R7, 0x40, RZ, 0x3c, !PT ;  /* 0x0000004007077812 */ /* 0x000fe200078e3cff */
[----:B------:R-:W-:-:S04]  /*12f80*/  IMAD R189, R189, 0x4000, R5 ;  /* 0x00004000bdbd7824 */ /* 0x000fc800078e0205 */
[----:B------:R-:W-:Y:S01]  /*12f90*/  IMAD R188, R188, 0x4000, R7 ;  /* 0x00004000bcbc7824 */ /* 0x000fe200078e0207 */
[----:B------:R-:W-:Y:S04]  /*12fa0*/  LDS R132, [R2+0x10080] ;  /* 0x0100800002847984 */ /* 0x000fe80000000800 */
        /* <DEDUP_REMOVED lines=18> */
[----:B------:R-:W-:Y:S01]  /*130d0*/  LDS R187, [R3+0x10c00] ;  /* 0x010c000003bb7984 */ /* 0x000fe20000000800 */
[----:B------:R-:W-:-:S02]  /*130e0*/  IMAD.U32 R190, RZ, RZ, UR4 ;  /* 0x00000004ffbe7e24 */ /* 0x000fc4000f8e00ff */
[----:B--2---:R-:W-:-:S05]  /*130f0*/  IMAD R191, R191, 0x8000, R4 ;  /* 0x00008000bfbf7824 */ /* 0x004fca00078e0204 */
[----:B------:R-:W1:Y:S04]  /*13100*/  LDSM.16.M88.4 R32, [R191] ;  /* 0x00000000bf20783b */ /* 0x000e680000000200 */
[----:B------:R-:W2:Y:S04]  /*13110*/  LDSM.16.M88.4 R28, [R191+0x1000] ;  /* 0x00100000bf1c783b */ /* 0x000ea80000000200 */
[----:B------:R-:W4:Y:S04]  /*13120*/  LDSM.16.M88.4 R24, [R191+0x2000] ;  /* 0x00200000bf18783b */ /* 0x000f280000000200 */
[----:B------:R-:W3:Y:S04]  /*13130*/  LDSM.16.M88.4 R20, [R191+0x3000] ;  /* 0x00300000bf14783b */ /* 0x000ee80000000200 */
[----:B------:R-:W3:Y:S04]  /*13140*/  LDSM.16.M88.4 R16, [R191+0x4000] ;  /* 0x00400000bf10783b */ /* 0x000ee80000000200 */
[----:B------:R-:W3:Y:S04]  /*13150*/  LDSM.16.M88.4 R12, [R191+0x5000] ;  /* 0x00500000bf0c783b */ /* 0x000ee80000000200 */
[----:B------:R-:W3:Y:S04]  /*13160*/  LDSM.16.M88.4 R8, [R191+0x6000] ;  /* 0x00600000bf08783b */ /* 0x000ee80000000200 */
[----:B------:R-:W3:Y:S01]  /*13170*/  LDSM.16.M88.4 R4, [R191+0x7000] ;  /* 0x00700000bf04783b */ /* 0x000ee20000000200 */
[C---:B-1----:R-:W-:Y:S08]  /*13180*/  HMMA.1688.F32.TF32 R44, R132.reuse, R32, R44 ;  /* 0x00000020842c723c */ /* 0x042ff0000008102c */
[C---:B--2---:R-:W-:Y:S08]  /*13190*/  HMMA.1688.F32.TF32 R40, R132.reuse, R28, R40 ;  /* 0x0000001c8428723c */ /* 0x044ff00000081028 */
[C---:B----4-:R-:W-:Y:S08]  /*131a0*/  HMMA.1688.F32.TF32 R68, R132.reuse, R24, R68 ;  /* 0x000000188444723c */ /* 0x050ff00000081044 */
[C---:B---3--:R-:W-:Y:S08]  /*131b0*/  HMMA.1688.F32.TF32 R80, R132.reuse, R20, R80 ;  /* 0x000000148450723c */ /* 0x048ff00000081050 */
[C---:B------:R-:W-:Y:S08]  /*131c0*/  HMMA.1688.F32.TF32 R76, R132.reuse, R16, R76 ;  /* 0x00000010844c723c */ /* 0x040ff0000008104c */
[C---:B------:R-:W-:Y:S08]  /*131d0*/  HMMA.1688.F32.TF32 R140, R132.reuse, R12, R140 ;  /* 0x0000000c848c723c */ /* 0x040ff0000008108c */
[C---:B------:R-:W-:Y:S08]  /*131e0*/  HMMA.1688.F32.TF32 R136, R132.reuse, R8, R136 ;  /* 0x000000088488723c */ /* 0x040ff00000081088 */
[----:B------:R-:W-:Y:S01]  /*131f0*/  HMMA.1688.F32.TF32 R128, R132, R4, R128 ;  /* 0x000000048480723c */ /* 0x000fe20000081080 */
[----:B------:R-:W-:Y:S04]  /*13200*/  LDS R132, [R2+0x10880] ;  /* 0x0108800002847984 */ /* 0x000fe80000000800 */
[----:B------:R-:W-:Y:S03]  /*13210*/  LDS R134, [R2+0x10c80] ;  /* 0x010c800002867984 */ /* 0x000fe60000000800 */
[C---:B------:R-:W-:Y:S01]  /*13220*/  HMMA.1688.F32.TF32 R56, R116.reuse, R32, R180 ;  /* 0x000000207438723c */ /* 0x040fe200000810b4 */
[----:B------:R-:W-:Y:S04]  /*13230*/  LDS R133, [R3+0x10880] ;  /* 0x0108800003857984 */ /* 0x000fe80000000800 */
[----:B------:R-:W1:Y:S03]  /*13240*/  LDS R135, [R3+0x10c80] ;  /* 0x010c800003877984 */ /* 0x000e660000000800 */
[C---:B------:R-:W-:Y:S01]  /*13250*/  HMMA.1688.F32.TF32 R52, R116.reuse, R28, R52 ;  /* 0x0000001c7434723c */ /* 0x040fe20000081034 */
[----:B------:R-:W-:Y:S04]  /*13260*/  LDS R180, [R188+0x10800] ;  /* 0x01080000bcb47984 */ /* 0x000fe80000000800 */
[----:B------:R-:W-:Y:S03]  /*13270*/  LDS R182, [R188+0x10c00] ;  /* 0x010c0000bcb67984 */ /* 0x000fe60000000800 */
[C---:B------:R-:W-:Y:S01]  /*13280*/  HMMA.1688.F32.TF32 R48, R116.reuse, R24, R48 ;  /* 0x000000187430723c */ /* 0x040fe20000081030 */
[----:B------:R-:W-:Y:S04]  /*13290*/  LDS R181, [R189+0x10800] ;  /* 0x01080000bdb57984 */ /* 0x000fe80000000800 */
[----:B------:R-:W-:Y:S03]  /*132a0*/  LDS R183, [R189+0x10c00] ;  /* 0x010c0000bdb77984 */ /* 0x000fe60000000800 */
[C---:B------:R-:W-:Y:S08]  /*132b0*/  HMMA.1688.F32.TF32 R88, R116.reuse, R20, R88 ;  /* 0x000000147458723c */ /* 0x040ff00000081058 */
[C---:B------:R-:W-:Y:S08]  /*132c0*/  HMMA.1688.F32.TF32 R36, R116.reuse, R16, R36 ;  /* 0x000000107424723c */ /* 0x040ff00000081024 */
[C---:B------:R-:W-:Y:S08]  /*132d0*/  HMMA.1688.F32.TF32 R124, R116.reuse, R12, R124 ;  /* 0x0000000c747c723c */ /* 0x040ff0000008107c */
[C---:B------:R-:W-:Y:S08]  /*132e0*/  HMMA.1688.F32.TF32 R120, R116.reuse, R8, R120 ;  /* 0x000000087478723c */ /* 0x040ff00000081078 */
[----:B------:R-:W-:Y:S01]  /*132f0*/  HMMA.1688.F32.TF32 R112, R116, R4, R112 ;  /* 0x000000047470723c */ /* 0x000fe20000081070 */
[----:B------:R-:W-:Y:S04]  /*13300*/  LDS R116, [R188+0x10880] ;  /* 0x01088000bc747984 */ /* 0x000fe80000000800 */
[----:B------:R-:W-:Y:S04]  /*13310*/  LDS R118, [R188+0x10c80] ;  /* 0x010c8000bc767984 */ /* 0x000fe80000000800 */
[----:B------:R-:W-:Y:S04]  /*13320*/  LDS R117, [R189+0x10880] ;  /* 0x01088000bd757984 */ /* 0x000fe80000000800 */
[----:B------:R-:W2:Y:S01]  /*13330*/  LDS R119, [R189+0x10c80] ;  /* 0x010c8000bd777984 */ /* 0x000ea20000000800 */
[-C--:B------:R-:W-:Y:S08]  /*13340*/  HMMA.1688.F32.TF32 R100, R176, R24.reuse, R100 ;  /* 0x00000018b064723c */ /* 0x080ff00000081064 */
[----:B------:R-:W-:Y:S01]  /*13350*/  HMMA.1688.F32.TF32 R84, R148, R24, R84 ;  /* 0x000000189454723c */ /* 0x000fe20000081054 */
[----:B------:R-:W-:Y:S01]  /*13360*/  IMAD R190, R190, 0x8000, R192 ;  /* 0x00008000bebe7824 */ /* 0x000fe200078e02c0 */
[----:B------:R-:W-:Y:S04]  /*13370*/  LDS R24, [R188+0x11080] ;  /* 0x01108000bc187984 */ /* 0x000fe80000000800 */
[----:B------:R-:W-:Y:S02]  /*13380*/  LDS R25, [R189+0x11080] ;  /* 0x01108000bd197984 */ /* 0x000fe40000000800 */
[C---:B------:R-:W-:Y:S08]  /*13390*/  HMMA.1688.F32.TF32 R168, R176.reuse, R12, R168 ;  /* 0x0000000cb0a8723c */ /* 0x040ff000000810a8 */
[----:B------:R-:W-:Y:S08]  /*133a0*/  HMMA.1688.F32.TF32 R164, R176, R8, R164 ;  /* 0x00000008b0a4723c */ /* 0x000ff000000810a4 */
[C---:B------:R-:W-:Y:S08]  /*133b0*/  HMMA.1688.F32.TF32 R156, R148.reuse, R12, R156 ;  /* 0x0000000c949c723c */ /* 0x040ff0000008109c */
[----:B------:R-:W-:Y:S08]  /*133c0*/  HMMA.1688.F32.TF32 R152, R148, R8, R152 ;  /* 0x000000089498723c */ /* 0x000ff00000081098 */
[C---:B------:R-:W-:Y:S08]  /*133d0*/  HMMA.1688.F32.TF32 R108, R176.reuse, R32, R108 ;  /* 0x00000020b06c723c */ /* 0x040ff0000008106c */
[C---:B------:R-:W-:Y:S08]  /*133e0*/  HMMA.1688.F32.TF32 R104, R176.reuse, R28, R104 ;  /* 0x0000001cb068723c */ /* 0x040ff00000081068 */
[C---:B------:R-:W-:Y:S08]  /*133f0*/  HMMA.1688.F32.TF32 R96, R176.reuse, R20, R96 ;  /* 0x00000014b060723c */ /* 0x040ff00000081060 */
[----:B------:R-:W-:Y:S08]  /*13400*/  HMMA.1688.F32.TF32 R172, R176, R16, R172 ;  /* 0x00000010b0ac723c */ /* 0x000ff000000810ac */
[C---:B-1----:R-:W-:Y:S08]  /*13410*/  HMMA.1688.F32.TF32 R44, R132.reuse, R34, R44 ;  /* 0x00000022842c723c */ /* 0x042ff0000008102c */
[C---:B------:R-:W-:Y:S08]  /*13420*/  HMMA.1688.F32.TF32 R40, R132.reuse, R30, R40 ;  /* 0x0000001e8428723c */ /* 0x040ff00000081028 */
[C---:B------:R-:W-:Y:S08]  /*13430*/  HMMA.1688.F32.TF32 R68, R132.reuse, R26, R68 ;  /* 0x0000001a8444723c */ /* 0x040ff00000081044 */
[C---:B------:R-:W-:Y:S08]  /*13440*/  HMMA.1688.F32.TF32 R80, R132.reuse, R22, R80 ;  /* 0x000000168450723c */ /* 0x040ff00000081050 */
[C---:B------:R-:W-:Y:S08]  /*13450*/  HMMA.1688.F32.TF32 R76, R132.reuse, R18, R76 ;  /* 0x00000012844c723c */ /* 0x040ff0000008104c */
[C---:B------:R-:W-:Y:S08]  /*13460*/  HMMA.1688.F32.TF32 R140, R132.reuse, R14, R140 ;  /* 0x0000000e848c723c */ /* 0x040ff0000008108c */
[C---:B------:R-:W-:Y:S08]  /*13470*/  HMMA.1688.F32.TF32 R136, R132.reuse, R10, R136 ;  /* 0x0000000a8488723c */ /* 0x040ff00000081088 */
[----:B------:R-:W-:Y:S08]  /*13480*/  HMMA.1688.F32.TF32 R128, R132, R6, R128 ;  /* 0x000000068480723c */ /* 0x000ff00000081080 */
[C---:B------:R-:W-:Y:S01]  /*13490*/  HMMA.1688.F32.TF32 R92, R148.reuse, R32, R92 ;  /* 0x00000020945c723c */ /* 0x040fe2000008105c */
[----:B------:R-:W-:Y:S04]  /*134a0*/  LDS R32, [R188+0x11000] ;  /* 0x01100000bc207984 */ /* 0x000fe80000000800 */
[----:B------:R-:W-:Y:S03]  /*134b0*/  LDS R33, [R189+0x11000] ;  /* 0x01100000bd217984 */ /* 0x000fe60000000800 */
[C---:B------:R-:W-:Y:S01]  /*134c0*/  HMMA.1688.F32.TF32 R64, R148.reuse, R28, R64 ;  /* 0x0000001c9440723c */ /* 0x040fe20000081040 */
[----:B------:R-:W-:Y:S04]  /*134d0*/  LDS R28, [R2+0x11080] ;  /* 0x01108000021c7984 */ /* 0x000fe80000000800 */
[----:B------:R-:W-:Y:S03]  /*134e0*/  LDS R29, [R3+0x11080] ;  /* 0x01108000031d7984 */ /* 0x000fe60000000800 */
[C---:B------:R-:W-:Y:S08]  /*134f0*/  HMMA.1688.F32.TF32 R72, R148.reuse, R20, R72 ;  /* 0x000000149448723c */ /* 0x040ff00000081048 */
[----:B------:R-:W-:Y:S08]  /*13500*/  HMMA.1688.F32.TF32 R60, R148, R16, R60 ;  /* 0x00000010943c723c */ /* 0x000ff0000008103c */
[-C--:B------:R-:W-:Y:S08]  /*13510*/  HMMA.1688.F32.TF32 R176, R176, R4.reuse, R160 ;  /* 0x00000004b0b0723c */ /* 0x080ff000000810a0 */
[----:B------:R-:W-:Y:S08]  /*13520*/  HMMA.1688.F32.TF32 R144, R148, R4, R144 ;  /* 0x000000049490723c */ /* 0x000ff00000081090 */
[----:B--2---:R-:W-:Y:S08]  /*13530*/  HMMA.1688.F32.TF32 R132, R116, R34, R56 ;  /* 0x000000227484723c */ /* 0x004ff00000081038 */
[C---:B------:R-:W-:Y:S08]  /*13540*/  HMMA.1688.F32.TF32 R100, R184.reuse, R26, R100 ;  /* 0x0000001ab864723c */ /* 0x040ff00000081064 */
[C---:B------:R-:W-:Y:S08]  /*13550*/  HMMA.1688.F32.TF32 R148, R184.reuse, R14, R168 ;  /* 0x0000000eb894723c */ /* 0x040ff000000810a8 */
[----:B------:R-:W-:Y:S08]  /*13560*/  HMMA.1688.F32.TF32 R160, R184, R10, R164 ;  /* 0x0000000ab8a0723c */ /* 0x000ff000000810a4 */
[C---:B------:R-:W-:Y:S08]  /*13570*/  HMMA.1688.F32.TF32 R84, R180.reuse, R26, R84 ;  /* 0x0000001ab454723c */ /* 0x040ff00000081054 */
[C---:B------:R-:W-:Y:S08]  /*13580*/  HMMA.1688.F32.TF32 R156, R180.reuse, R14, R156 ;  /* 0x0000000eb49c723c */ /* 0x040ff0000008109c */
[----:B------:R-:W-:Y:S08]  /*13590*/  HMMA.1688.F32.TF32 R152, R180, R10, R152 ;  /* 0x0000000ab498723c */ /* 0x000ff00000081098 */
[C---:B------:R-:W-:Y:S01]  /*135a0*/  HMMA.1688.F32.TF32 R56, R116.reuse, R26, R48 ;  /* 0x0000001a7438723c */ /* 0x040fe20000081030 */
[----:B------:R-:W-:Y:S04]  /*135b0*/  LDS R26, [R188+0x11480] ;  /* 0x01148000bc1a7984 */ /* 0x000fe80000000800 */
[----:B------:R-:W-:Y:S03]  /*135c0*/  LDS R27, [R189+0x11480] ;  /* 0x01148000bd1b7984 */ /* 0x000fe60000000800 */
[C---:B------:R-:W-:Y:S01]  /*135d0*/  HMMA.1688.F32.TF32 R124, R116.reuse, R14, R124 ;  /* 0x0000000e747c723c */ /* 0x040fe2000008107c */
[----:B------:R-:W-:Y:S07]  /*135e0*/  LDSM.16.M88.4 R12, [R190+0x4000] ;  /* 0x00400000be0c783b */ /* 0x000fee0000000200 */
[C---:B------:R-:W-:Y:S01]  /*135f0*/  HMMA.1688.F32.TF32 R120, R116.reuse, R10, R120 ;  /* 0x0000000a7478723c */ /* 0x040fe20000081078 */
[----:B------:R-:W1:Y:S07]  /*13600*/  LDSM.16.M88.4 R8, [R190] ;  /* 0x00000000be08783b */ /* 0x000e6e0000000200 */
[----:B------:R-:W-:Y:S08]  /*13610*/  HMMA.1688.F32.TF32 R36, R116, R18, R36 ;  /* 0x000000127424723c */ /* 0x000ff00000081024 */
[C---:B------:R-:W-:Y:S08]  /*13620*/  HMMA.1688.F32.TF32 R96, R184.reuse, R22, R96 ;  /* 0x00000016b860723c */ /* 0x040ff00000081060 */
[C---:B------:R-:W-:Y:S08]  /*13630*/  HMMA.1688.F32.TF32 R172, R184.reuse, R18, R172 ;  /* 0x00000012b8ac723c */ /* 0x040ff000000810ac */
[----:B------:R-:W-:Y:S01]  /*13640*/  HMMA.1688.F32.TF32 R164, R184, R6, R176 ;  /* 0x00000006b8a4723c */ /* 0x000fe200000810b0 */
[----:B------:R-:W-:Y:S04]  /*13650*/  LDS R176, [R2+0x11000] ;  /* 0x0110000002b07984 */ /* 0x000fe80000000800 */
[----:B------:R-:W-:Y:S03]  /*13660*/  LDS R178, [R2+0x11400] ;  /* 0x0114000002b27984 */ /* 0x000fe60000000800 */
[C---:B------:R-:W-:Y:S01]  /*13670*/  HMMA.1688.F32.TF32 R72, R180.reuse, R22, R72 ;  /* 0x00000016b448723c */ /* 0x040fe20000081048 */
[----:B------:R-:W-:Y:S04]  /*13680*/  LDS R177, [R3+0x11000] ;  /* 0x0110000003b17984 */ /* 0x000fe80000000800 */
[----:B------:R-:W-:Y:S03]  /*13690*/  LDS R179, [R3+0x11400] ;  /* 0x0114000003b37984 */ /* 0x000fe60000000800 */
[C---:B------:R-:W-:Y:S01]  /*136a0*/  HMMA.1688.F32.TF32 R60, R180.reuse, R18, R60 ;  /* 0x00000012b43c723c */ /* 0x040fe2000008103c */
[----:B------:R-:W-:Y:S07]  /*136b0*/  LDSM.16.M88.4 R16, [R190+0x3000] ;  /* 0x00300000be10783b */ /* 0x000fee0000000200 */
[----:B------:R-:W-:Y:S08]  /*136c0*/  HMMA.1688.F32.TF32 R144, R180, R6, R144 ;  /* 0x00000006b490723c */ /* 0x000ff00000081090 */
[C---:B------:R-:W-:Y:S08]  /*136d0*/  HMMA.1688.F32.TF32 R52, R116.reuse, R30, R52 ;  /* 0x0000001e7434723c */ /* 0x040ff00000081034 */
[C---:B------:R-:W-:Y:S01]  /*136e0*/  HMMA.1688.F32.TF32 R88, R116.reuse, R22, R88 ;  /* 0x000000167458723c */ /* 0x040fe20000081058 */
[----:B------:R-:W-:Y:S07]  /*136f0*/  LDSM.16.M88.4 R20, [R190+0x2000] ;  /* 0x00200000be14783b */ /* 0x000fee0000000200 */
[----:B------:R-:W-:Y:S01]  /*13700*/  HMMA.1688.F32.TF32 R112, R116, R6, R112 ;  /* 0x000000067470723c */ /* 0x000fe20000081070 */
[----:B------:R-:W2:Y:S04]  /*13710*/  LDSM.16.M88.4 R4, [R190+0x1000] ;  /* 0x00100000be04783b */ /* 0x000ea80000000200 */
[----:B------:R-:W-:Y:S03]  /*13720*/  LDSM.16.M88.4 R116, [R190+0x6000] ;  /* 0x00600000be74783b */ /* 0x000fe60000000200 */
[C---:B-1----:R-:W-:Y:S01]  /*13730*/  HMMA.1688.F32.TF32 R48, R24.reuse, R8, R132 ;  /* 0x000000081830723c */ /* 0x042fe20000081084 */
[----:B------:R-:W1:Y:S07]  /*13740*/  LDSM.16.M88.4 R132, [R190+0x5000] ;  /* 0x00500000be84783b */ /* 0x000e6e0000000200 */
[----:B------:R-:W-:Y:S01]  /*13750*/  HMMA.1688.F32.TF32 R168, R24, R12, R36 ;  /* 0x0000000c18a8723c */ /* 0x000fe20000081024 */
[----:B------:R-:W3:Y:S07]  /*13760*/  LDSM.16.M88.4 R36, [R190+0x7000] ;  /* 0x00700000be24783b */ /* 0x000eee0000000200 */
[C---:B------:R-:W-:Y:S08]  /*13770*/  HMMA.1688.F32.TF32 R108, R184.reuse, R34, R108 ;  /* 0x00000022b86c723c */ /* 0x040ff0000008106c */
[----:B------:R-:W-:Y:S08]  /*13780*/  HMMA.1688.F32.TF32 R104, R184, R30, R104 ;  /* 0x0000001eb868723c */ /* 0x000ff00000081068 */
[C---:B------:R-:W-:Y:S01]  /*13790*/  HMMA.1688.F32.TF32 R92, R180.reuse, R34, R92 ;  /* 0x00000022b45c723c */ /* 0x040fe2000008105c */
[----:B------:R-:W-:Y:S04]  /*137a0*/  LDS R34, [R188+0x11400] ;  /* 0x01140000bc227984 */ /* 0x000fe80000000800 */
[----:B------:R-:W4:Y:S03]  /*137b0*/  LDS R35, [R189+0x11400] ;  /* 0x01140000bd237984 */ /* 0x000f260000000800 */
[----:B------:R-:W-:Y:S01]  /*137c0*/  HMMA.1688.F32.TF32 R64, R180, R30, R64 ;  /* 0x0000001eb440723c */ /* 0x000fe20000081040 */
[----:B------:R-:W-:Y:S04]  /*137d0*/  LDS R30, [R2+0x11480] ;  /* 0x01148000021e7984 */ /* 0x000fe80000000800 */
[----:B------:R-:W3:Y:S03]  /*137e0*/  LDS R31, [R3+0x11480] ;  /* 0x01148000031f7984 */ /* 0x000ee60000000800 */
[C---:B--2---:R-:W-:Y:S08]  /*137f0*/  HMMA.1688.F32.TF32 R52, R24.reuse, R4, R52 ;  /* 0x000000041834723c */ /* 0x044ff00000081034 */
[C---:B------:R-:W-:Y:S08]  /*13800*/  HMMA.1688.F32.TF32 R56, R24.reuse, R20, R56 ;  /* 0x000000141838723c */ /* 0x040ff00000081038 */
[C---:B------:R-:W-:Y:S08]  /*13810*/  HMMA.1688.F32.TF32 R88, R24.reuse, R16, R88 ;  /* 0x000000101858723c */ /* 0x040ff00000081058 */
[C---:B-1----:R-:W-:Y:S08]  /*13820*/  HMMA.1688.F32.TF32 R124, R24.reuse, R132, R124 ;  /* 0x00000084187c723c */ /* 0x042ff0000008107c */
[C---:B------:R-:W-:Y:S08]  /*13830*/  HMMA.1688.F32.TF32 R120, R24.reuse, R116, R120 ;  /* 0x000000741878723c */ /* 0x040ff00000081078 */
[----:B---3--:R-:W-:Y:S01]  /*13840*/  HMMA.1688.F32.TF32 R112, R24, R36, R112 ;  /* 0x000000241870723c */ /* 0x008fe20000081070 */
[----:B------:R-:W-:Y:S04]  /*13850*/  LDS R24, [R188+0x11880] ;  /* 0x01188000bc187984 */ /* 0x000fe80000000800 */
[----:B------:R-:W-:Y:S03]  /*13860*/  LDS R26, [R188+0x11c80] ;  /* 0x011c8000bc1a7984 */ /* 0x000fe60000000800 */
[-C--:B------:R-:W-:Y:S01]  /*13870*/  HMMA.1688.F32.TF32 R108, R176, R8.reuse, R108 ;  /* 0x00000008b06c723c */ /* 0x080fe2000008106c */
[----:B------:R-:W-:Y:S04]  /*13880*/  LDS R25, [R189+0x11880] ;  /* 0x01188000bd197984 */ /* 0x000fe80000000800 */
[----:B------:R-:W1:Y:S03]  /*13890*/  LDS R27, [R189+0x11c80] ;  /* 0x011c8000bd1b7984 */ /* 0x000e660000000800 */
[-C--:B----4-:R-:W-:Y:S08]  /*138a0*/  HMMA.1688.F32.TF32 R92, R32, R8.reuse, R92 ;  /* 0x00000008205c723c */ /* 0x090ff0000008105c */
[----:B------:R-:W-:Y:S08]  /*138b0*/  HMMA.1688.F32.TF32 R44, R28, R8, R44 ;  /* 0x000000081c2c723c */ /* 0x000ff0000008102c */
[-C--:B------:R-:W-:Y:S08]  /*138c0*/  HMMA.1688.F32.TF32 R104, R176, R4.reuse, R104 ;  /* 0x00000004b068723c */ /* 0x080ff00000081068 */
[-C--:B------:R-:W-:Y:S08]  /*138d0*/  HMMA.1688.F32.TF32 R64, R32, R4.reuse, R64 ;  /* 0x000000042040723c */ /* 0x080ff00000081040 */
        /* <DEDUP_REMOVED lines=17> */
[----:B------:R-:W2:Y:S03]  /*139f0*/  LDS R179, [R189+0x11c00] ;  /* 0x011c0000bdb37984 */ /* 0x000ea60000000800 */
[C---:B------:R-:W-:Y:S08]  /*13a00*/  HMMA.1688.F32.TF32 R152, R32.reuse, R116, R152 ;  /* 0x000000742098723c */ /* 0x040ff00000081098 */
[----:B------:R-:W-:Y:S01]  /*13a10*/  HMMA.1688.F32.TF32 R144, R32, R36, R144 ;  /* 0x000000242090723c */ /* 0x000fe20000081090 */
[----:B------:R-:W-:Y:S04]  /*13a20*/  LDS R32, [R2+0x11800] ;  /* 0x0118000002207984 */ /* 0x000fe80000000800 */
[----:B------:R-:W-:Y:S03]  /*13a30*/  LDS R34, [R2+0x11c00] ;  /* 0x011c000002227984 */ /* 0x000fe60000000800 */
[C---:B------:R-:W-:Y:S01]  /*13a40*/  HMMA.1688.F32.TF32 R140, R28.reuse, R132, R140 ;  /* 0x000000841c8c723c */ /* 0x040fe2000008108c */
[----:B------:R-:W-:Y:S04]  /*13a50*/  LDS R33, [R3+0x11800] ;  /* 0x0118000003217984 */ /* 0x000fe80000000800 */
[----:B------:R-:W3:Y:S03]  /*13a60*/  LDS R35, [R3+0x11c00] ;  /* 0x011c000003237984 */ /* 0x000ee60000000800 */
[C---:B------:R-:W-:Y:S01]  /*13a70*/  HMMA.1688.F32.TF32 R136, R28.reuse, R116, R136 ;  /* 0x000000741c88723c */ /* 0x040fe20000081088 */
[----:B------:R-:W-:Y:S04]  /*13a80*/  LDS R132, [R188+0x12080] ;  /* 0x01208000bc847984 */ /* 0x000fe80000000800 */
[----:B------:R-:W-:Y:S03]  /*13a90*/  LDS R133, [R189+0x12080] ;  /* 0x01208000bd857984 */ /* 0x000fe60000000800 */
[----:B------:R-:W-:Y:S01]  /*13aa0*/  HMMA.1688.F32.TF32 R128, R28, R36, R128 ;  /* 0x000000241c80723c */ /* 0x000fe20000081080 */
[----:B------:R-:W-:Y:S04]  /*13ab0*/  LDS R28, [R2+0x11880] ;  /* 0x01188000021c7984 */ /* 0x000fe80000000800 */
[----:B------:R-:W-:Y:S04]  /*13ac0*/  LDS R30, [R2+0x11c80] ;  /* 0x011c8000021e7984 */ /* 0x000fe80000000800 */
[----:B------:R-:W-:Y:S04]  /*13ad0*/  LDS R29, [R3+0x11880] ;  /* 0x01188000031d7984 */ /* 0x000fe80000000800 */
[----:B------:R-:W4:Y:S01]  /*13ae0*/  LDS R31, [R3+0x11c80] ;  /* 0x011c8000031f7984 */ /* 0x000f220000000800 */
[----:B-1----:R-:W-:Y:S08]  /*13af0*/  HMMA.1688.F32.TF32 R184, R24, R10, R48 ;  /* 0x0000000a18b8723c */ /* 0x002ff00000081030 */
[-C--:B--2---:R-:W-:Y:S08]  /*13b00*/  HMMA.1688.F32.TF32 R72, R176, R18.reuse, R72 ;  /* 0x00000012b048723c */ /* 0x084ff00000081048 */
[C---:B---3--:R-:W-:Y:S08]  /*13b10*/  HMMA.1688.F32.TF32 R96, R32.reuse, R18, R96 ;  /* 0x000000122060723c */ /* 0x048ff00000081060 */
[-C--:B------:R-:W-:Y:S08]  /*13b20*/  HMMA.1688.F32.TF32 R160, R32, R134.reuse, R148 ;  /* 0x0000008620a0723c */ /* 0x080ff00000081094 */
[----:B------:R-:W-:Y:S08]  /*13b30*/  HMMA.1688.F32.TF32 R156, R176, R134, R156 ;  /* 0x00000086b09c723c */ /* 0x000ff0000008109c */
[C---:B----4-:R-:W-:Y:S08]  /*13b40*/  HMMA.1688.F32.TF32 R80, R28.reuse, R18, R80 ;  /* 0x000000121c50723c */ /* 0x050ff00000081050 */
[----:B------:R-:W-:Y:S08]  /*13b50*/  HMMA.1688.F32.TF32 R140, R28, R134, R140 ;  /* 0x000000861c8c723c */ /* 0x000ff0000008108c */
[C---:B------:R-:W-:Y:S01]  /*13b60*/  HMMA.1688.F32.TF32 R48, R24.reuse, R18, R88 ;  /* 0x000000121830723c */ /* 0x040fe20000081058 */
[----:B------:R-:W-:Y:S04]  /*13b70*/  LDSM.16.M88.4 R16, [R191+0x2080] ;  /* 0x00208000bf10783b */ /* 0x000fe80000000200 */
[----:B------:R-:W-:Y:S03]  /*13b80*/  LDSM.16.M88.4 R88, [R191+0x5080] ;  /* 0x00508000bf58783b */ /* 0x000fe60000000200 */
[C---:B------:R-:W-:Y:S01]  /*13b90*/  HMMA.1688.F32.TF32 R124, R24.reuse, R134, R124 ;  /* 0x00000086187c723c */ /* 0x040fe2000008107c */
[----:B------:R-:W-:Y:S04]  /*13ba0*/  LDS R134, [R188+0x12480] ;  /* 0x01248000bc867984 */ /* 0x000fe80000000800 */
[----:B------:R-:W1:Y:S03]  /*13bb0*/  LDS R135, [R189+0x12480] ;  /* 0x01248000bd877984 */ /* 0x000e660000000800 */
[----:B------:R-:W-:Y:S08]  /*13bc0*/  HMMA.1688.F32.TF32 R56, R24, R22, R56 ;  /* 0x000000161838723c */ /* 0x000ff00000081038 */
[C---:B------:R-:W-:Y:S08]  /*13bd0*/  HMMA.1688.F32.TF32 R108, R32.reuse, R10, R108 ;  /* 0x0000000a206c723c */ /* 0x040ff0000008106c */
[C---:B------:R-:W-:Y:S08]  /*13be0*/  HMMA.1688.F32.TF32 R104, R32.reuse, R6, R104 ;  /* 0x000000062068723c */ /* 0x040ff00000081068 */
[C---:B------:R-:W-:Y:S08]  /*13bf0*/  HMMA.1688.F32.TF32 R100, R32.reuse, R22, R100 ;  /* 0x000000162064723c */ /* 0x040ff00000081064 */
[C---:B------:R-:W-:Y:S08]  /*13c00*/  HMMA.1688.F32.TF32 R172, R32.reuse, R14, R172 ;  /* 0x0000000e20ac723c */ /* 0x040ff000000810ac */
[-C--:B------:R-:W-:Y:S01]  /*13c10*/  HMMA.1688.F32.TF32 R148, R32, R118.reuse, R180 ;  /* 0x000000762094723c */ /* 0x080fe200000810b4 */
[----:B------:R-:W-:Y:S04]  /*13c20*/  LDS R180, [R2+0x12000] ;  /* 0x0120000002b47984 */ /* 0x000fe80000000800 */
[----:B------:R-:W-:Y:S03]  /*13c30*/  LDS R182, [R2+0x12400] ;  /* 0x0124000002b67984 */ /* 0x000fe60000000800 */
[-C--:B------:R-:W-:Y:S01]  /*13c40*/  HMMA.1688.F32.TF32 R152, R176, R118.reuse, R152 ;  /* 0x00000076b098723c */ /* 0x080fe20000081098 */
[----:B------:R-:W-:Y:S04]  /*13c50*/  LDS R181, [R3+0x12000] ;  /* 0x0120000003b57984 */ /* 0x000fe80000000800 */
[----:B------:R-:W-:Y:S03]  /*13c60*/  LDS R183, [R3+0x12400] ;  /* 0x0124000003b77984 */ /* 0x000fe60000000800 */
[-C--:B------:R-:W-:Y:S08]  /*13c70*/  HMMA.1688.F32.TF32 R136, R28, R118.reuse, R136 ;  /* 0x000000761c88723c */ /* 0x080ff00000081088 */
[----:B------:R-:W-:Y:S08]  /*13c80*/  HMMA.1688.F32.TF32 R120, R24, R118, R120 ;  /* 0x000000761878723c */ /* 0x000ff00000081078 */
[-C--:B------:R-:W-:Y:S01]  /*13c90*/  HMMA.1688.F32.TF32 R32, R32, R38.reuse, R164 ;  /* 0x000000262020723c */ /* 0x080fe200000810a4 */
[----:B------:R-:W-:Y:S04]  /*13ca0*/  LDS R164, [R2+0x12080] ;  /* 0x0120800002a47984 */ /* 0x000fe80000000800 */
[----:B------:R-:W-:Y:S03]  /*13cb0*/  LDS R166, [R2+0x12480] ;  /* 0x0124800002a67984 */ /* 0x000fe60000000800 */
[----:B------:R-:W-:Y:S01]  /*13cc0*/  HMMA.1688.F32.TF32 R144, R176, R38, R144 ;  /* 0x00000026b090723c */ /* 0x000fe20000081090 */
[----:B------:R-:W-:Y:S04]  /*13cd0*/  LDS R165, [R3+0x12080] ;  /* 0x0120800003a57984 */ /* 0x000fe80000000800 */
[----:B------:R-:W-:Y:S03]  /*13ce0*/  LDS R167, [R3+0x12480] ;  /* 0x0124800003a77984 */ /* 0x000fe60000000800 */
[C---:B------:R-:W-:Y:S08]  /*13cf0*/  HMMA.1688.F32.TF32 R44, R28.reuse, R10, R44 ;  /* 0x0000000a1c2c723c */ /* 0x040ff0000008102c */
[C---:B------:R-:W-:Y:S08]  /*13d00*/  HMMA.1688.F32.TF32 R40, R28.reuse, R6, R40 ;  /* 0x000000061c28723c */ /* 0x040ff00000081028 */
[C---:B------:R-:W-:Y:S08]  /*13d10*/  HMMA.1688.F32.TF32 R68, R28.reuse, R22, R68 ;  /* 0x000000161c44723c */ /* 0x040ff00000081044 */
[C---:B------:R-:W-:Y:S08]  /*13d20*/  HMMA.1688.F32.TF32 R76, R28.reuse, R14, R76 ;  /* 0x0000000e1c4c723c */ /* 0x040ff0000008104c */
[-C--:B------:R-:W-:Y:S08]  /*13d30*/  HMMA.1688.F32.TF32 R128, R28, R38.reuse, R128 ;  /* 0x000000261c80723c */ /* 0x080ff00000081080 */
[----:B------:R-:W-:Y:S08]  /*13d40*/  HMMA.1688.F32.TF32 R116, R24, R38, R112 ;  /* 0x000000261874723c */ /* 0x000ff00000081070 */
[C---:B------:R-:W-:Y:S01]  /*13d50*/  HMMA.1688.F32.TF32 R92, R176.reuse, R10, R92 ;  /* 0x0000000ab05c723c */ /* 0x040fe2000008105c */
[----:B------:R-:W2:Y:S07]  /*13d60*/  LDSM.16.M88.4 R8, [R191+0x80] ;  /* 0x00008000bf08783b */ /* 0x000eae0000000200 */
[C---:B------:R-:W-:Y:S08]  /*13d70*/  HMMA.1688.F32.TF32 R64, R176.reuse, R6, R64 ;  /* 0x00000006b040723c */ /* 0x040ff00000081040 */
[C---:B------:R-:W-:Y:S01]  /*13d80*/  HMMA.1688.F32.TF32 R84, R176.reuse, R22, R84 ;  /* 0x00000016b054723c */ /* 0x040fe20000081054 */
[----:B------:R-:W-:Y:S07]  /*13d90*/  LDSM.16.M88.4 R20, [R191+0x4080] ;  /* 0x00408000bf14783b */ /* 0x000fee0000000200 */
[----:B------:R-:W-:Y:S01]  /*13da0*/  HMMA.1688.F32.TF32 R60, R176, R14, R60 ;  /* 0x0000000eb03c723c */ /* 0x000fe2000008103c */
[----:B------:R-:W-:Y:S04]  /*13db0*/  LDS R176, [R188+0x12000] ;  /* 0x01200000bcb07984 */ /* 0x000fe80000000800 */
[----:B------:R-:W-:Y:S03]  /*13dc0*/  LDS R178, [R188+0x12400] ;  /* 0x01240000bcb27984 */ /* 0x000fe60000000800 */
[C---:B------:R-:W-:Y:S01]  /*13dd0*/  HMMA.1688.F32.TF32 R28, R24.reuse, R6, R52 ;  /* 0x00000006181c723c */ /* 0x040fe20000081034 */
[----:B------:R-:W3:Y:S04]  /*13de0*/  LDSM.16.M88.4 R4, [R191+0x1080] ;  /* 0x00108000bf04783b */ /* 0x000ee80000000200 */
[----:B------:R-:W-:Y:S03]  /*13df0*/  LDSM.16.M88.4 R52, [R191+0x7080] ;  /* 0x00708000bf34783b */ /* 0x000fe60000000200 */
[----:B------:R-:W-:Y:S01]  /*13e00*/  HMMA.1688.F32.TF32 R168, R24, R14, R168 ;  /* 0x0000000e18a8723c */ /* 0x000fe200000810a8 */
[----:B------:R-:W4:Y:S04]  /*13e10*/  LDSM.16.M88.4 R12, [R191+0x3080] ;  /* 0x00308000bf0c783b */ /* 0x000f280000000200 */
[----:B------:R-:W-:Y:S03]  /*13e20*/  LDS R177, [R189+0x12000] ;  /* 0x01200000bdb17984 */ /* 0x000fe60000000800 */
[----:B-1----:R-:W-:Y:S01]  /*13e30*/  HMMA.1688.F32.TF32 R36, R132, R16, R56 ;  /* 0x000000108424723c */ /* 0x002fe20000081038 */
[----:B------:R1:W4:Y:S04]  /*13e40*/  LDSM.16.M88.4 R56, [R191+0x6080] ;  /* 0x00608000bf38783b */ /* 0x0003280000000200 */
[----:B------:R-:W4:Y:S03]  /*13e50*/  LDS R179, [R189+0x12400] ;  /* 0x01240000bdb37984 */ /* 0x000f260000000800 */
[-C--:B--2---:R-:W-:Y:S01]  /*13e60*/  HMMA.1688.F32.TF32 R108, R180, R8.reuse, R108 ;  /* 0x00000008b46c723c */ /* 0x084fe2000008106c */
[----:B-1----:R-:W2:Y:S07]  /*13e70*/  LDL R191, [R1+0x568] ;  /* 0x0005680001bf7983 */ /* 0x002eae0000100800 */
[----:B------:R-:W-:Y:S01]  /*13e80*/  HMMA.1688.F32.TF32 R24, R132, R8, R184 ;  /* 0x000000088418723c */ /* 0x000fe200000810b8 */
[----:B------:R-:W-:Y:S04]  /*13e90*/  LDS R184, [R2+0x12800] ;  /* 0x0128000002b87984 */ /* 0x000fe80000000800 */
[----:B------:R-:W-:Y:S03]  /*13ea0*/  LDS R186, [R2+0x12c00] ;  /* 0x012c000002ba7984 */ /* 0x000fe60000000800 */
[C---:B------:R-:W-:Y:S01]  /*13eb0*/  HMMA.1688.F32.TF32 R100, R180.reuse, R16, R100 ;  /* 0x00000010b464723c */ /* 0x040fe20000081064 */
[----:B------:R-:W-:Y:S04]  /*13ec0*/  LDS R185, [R3+0x12800] ;  /* 0x0128000003b97984 */ /* 0x000fe80000000800 */
[----:B------:R-:W1:Y:S03]  /*13ed0*/  LDS R187, [R3+0x12c00] ;  /* 0x012c000003bb7984 */ /* 0x000e660000000800 */
[C---:B---3--:R-:W-:Y:S08]  /*13ee0*/  HMMA.1688.F32.TF32 R104, R180.reuse, R4, R104 ;  /* 0x00000004b468723c */ /* 0x048ff00000081068 */
[C---:B----4-:R-:W-:Y:S08]  /*13ef0*/  HMMA.1688.F32.TF32 R96, R180.reuse, R12, R96 ;  /* 0x0000000cb460723c */ /* 0x050ff00000081060 */
[C---:B------:R-:W-:Y:S08]  /*13f00*/  HMMA.1688.F32.TF32 R172, R180.reuse, R20, R172 ;  /* 0x00000014b4ac723c */ /* 0x040ff000000810ac */
[C---:B------:R-:W-:Y:S08]  /*13f10*/  HMMA.1688.F32.TF32 R160, R180.reuse, R88, R160 ;  /* 0x00000058b4a0723c */ /* 0x040ff000000810a0 */
[C---:B------:R-:W-:Y:S08]  /*13f20*/  HMMA.1688.F32.TF32 R148, R180.reuse, R56, R148 ;  /* 0x00000038b494723c */ /* 0x040ff00000081094 */
[----:B------:R-:W-:Y:S08]  /*13f30*/  HMMA.1688.F32.TF32 R180, R180, R52, R32 ;  /* 0x00000034b4b4723c */ /* 0x000ff00000081020 */
[C---:B------:R-:W-:Y:S08]  /*13f40*/  HMMA.1688.F32.TF32 R92, R176.reuse, R8, R92 ;  /* 0x00000008b05c723c */ /* 0x040ff0000008105c */
[-C--:B------:R-:W-:Y:S08]  /*13f50*/  HMMA.1688.F32.TF32 R64, R176, R4.reuse, R64 ;  /* 0x00000004b040723c */ /* 0x080ff00000081040 */
[----:B------:R-:W-:Y:S08]  /*13f60*/  HMMA.1688.F32.TF32 R28, R132, R4, R28 ;  /* 0x00000004841c723c */ /* 0x000ff0000008101c */
[C---:B------:R-:W-:Y:S08]  /*13f70*/  HMMA.1688.F32.TF32 R84, R176.reuse, R16, R84 ;  /* 0x00000010b054723c */ /* 0x040ff00000081054 */
[-C--:B------:R-:W-:Y:S08]  /*13f80*/  HMMA.1688.F32.TF32 R72, R176, R12.reuse, R72 ;  /* 0x0000000cb048723c */ /* 0x080ff00000081048 */
[----:B------:R-:W-:Y:S08]  /*13f90*/  HMMA.1688.F32.TF32 R48, R132, R12, R48 ;  /* 0x0000000c8430723c */ /* 0x000ff00000081030 */
        /* <DEDUP_REMOVED lines=9> */
[----:B------:R-:W3:Y:S03]  /*14030*/  LDS R179, [R189+0x12c00] ;  /* 0x012c0000bdb37984 */ /* 0x000ee60000000800 */
[C---:B------:R-:W-:Y:S08]  /*14040*/  HMMA.1688.F32.TF32 R120, R132.reuse, R56, R120 ;  /* 0x000000388478723c */ /* 0x040ff00000081078 */
[----:B------:R-:W-:Y:S01]  /*14050*/  HMMA.1688.F32.TF32 R32, R132, R52, R116 ;  /* 0x000000348420723c */ /* 0x000fe20000081074 */
[----:B------:R-:W-:Y:S04]  /*14060*/  LDS R132, [R2+0x12880] ;  /* 0x0128800002847984 */ /* 0x000fe80000000800 */
[----:B------:R-:W-:Y:S04]  /*14070*/  LDS R134, [R2+0x12c80] ;  /* 0x012c800002867984 */ /* 0x000fe80000000800 */
[----:B------:R-:W-:Y:S04]  /*14080*/  LDS R133, [R3+0x12880] ;  /* 0x0128800003857984 */ /* 0x000fe80000000800 */
[----:B------:R-:W4:Y:S04]  /*14090*/  LDS R135, [R3+0x12c80] ;  /* 0x012c800003877984 */ /* 0x000f280000000800 */
[----:B------:R-:W-:Y:S04]  /*140a0*/  LDS R116, [R188+0x12880] ;  /* 0x01288000bc747984 */ /* 0x000fe80000000800 */
[----:B------:R-:W-:Y:S04]  /*140b0*/  LDS R118, [R188+0x12c80] ;  /* 0x012c8000bc767984 */ /* 0x000fe80000000800 */
[----:B------:R-:W-:Y:S04]  /*140c0*/  LDS R117, [R189+0x12880] ;  /* 0x01288000bd757984 */ /* 0x000fe80000000800 */
[----:B------:R-:W3:Y:S01]  /*140d0*/  LDS R119, [R189+0x12c80] ;  /* 0x012c8000bd777984 */ /* 0x000ee20000000800 */
[C---:B------:R-:W-:Y:S08]  /*140e0*/  HMMA.1688.F32.TF32 R68, R164.reuse, R16, R68 ;  /* 0x00000010a444723c */ /* 0x040ff00000081044 */
[C---:B------:R-:W-:Y:S01]  /*140f0*/  HMMA.1688.F32.TF32 R44, R164.reuse, R8, R44 ;  /* 0x00000008a42c723c */ /* 0x040fe2000008102c */
[----:B------:R-:W-:Y:S04]  /*14100*/  LDS R8, [R188+0x13080] ;  /* 0x01308000bc087984 */ /* 0x000fe80000000800 */
[----:B------:R-:W-:Y:S03]  /*14110*/  LDS R9, [R189+0x13080] ;  /* 0x01308000bd097984 */ /* 0x000fe60000000800 */
[----:B------:R-:W-:Y:S08]  /*14120*/  HMMA.1688.F32.TF32 R140, R164, R88, R140 ;  /* 0x00000058a48c723c */ /* 0x000ff0000008108c */
[C---:B-1----:R-:W-:Y:S08]  /*14130*/  HMMA.1688.F32.TF32 R168, R184.reuse, R90, R160 ;  /* 0x0000005ab8a8723c */ /* 0x042ff000000810a0 */
[C---:B------:R-:W-:Y:S08]  /*14140*/  HMMA.1688.F32.TF32 R160, R184.reuse, R54, R180 ;  /* 0x00000036b8a0723c */ /* 0x040ff000000810b4 */
[-C--:B------:R-:W-:Y:S08]  /*14150*/  HMMA.1688.F32.TF32 R100, R184, R18.reuse, R100 ;  /* 0x00000012b864723c */ /* 0x080ff00000081064 */
[-C--:B---3--:R-:W-:Y:S08]  /*14160*/  HMMA.1688.F32.TF32 R84, R176, R18.reuse, R84 ;  /* 0x00000012b054723c */ /* 0x088ff00000081054 */
[-C--:B----4-:R-:W-:Y:S08]  /*14170*/  HMMA.1688.F32.TF32 R68, R132, R18.reuse, R68 ;  /* 0x000000128444723c */ /* 0x090ff00000081044 */
[----:B------:R-:W-:Y:S08]  /*14180*/  HMMA.1688.F32.TF32 R180, R116, R18, R36 ;  /* 0x0000001274b4723c */ /* 0x000ff00000081024 */
[-C--:B------:R-:W-:Y:S08]  /*14190*/  HMMA.1688.F32.TF32 R108, R184, R10.reuse, R108 ;  /* 0x0000000ab86c723c */ /* 0x080ff0000008106c */
[C---:B------:R-:W-:Y:S08]  /*141a0*/  HMMA.1688.F32.TF32 R92, R176.reuse, R10, R92 ;  /* 0x0000000ab05c723c */ /* 0x040ff0000008105c */
[----:B------:R-:W-:Y:S08]  /*141b0*/  HMMA.1688.F32.TF32 R156, R176, R90, R156 ;  /* 0x0000005ab09c723c */ /* 0x000ff0000008109c */
[C---:B------:R-:W-:Y:S08]  /*141c0*/  HMMA.1688.F32.TF32 R44, R132.reuse, R10, R44 ;  /* 0x0000000a842c723c */ /* 0x040ff0000008102c */
[----:B------:R-:W-:Y:S08]  /*141d0*/  HMMA.1688.F32.TF32 R140, R132, R90, R140 ;  /* 0x0000005a848c723c */ /* 0x000ff0000008108c */
[C---:B------:R-:W-:Y:S01]  /*141e0*/  HMMA.1688.F32.TF32 R192, R116.reuse, R10, R24 ;  /* 0x0000000a74c0723c */ /* 0x040fe20000081018 */
[----:B------:R-:W-:Y:S04]  /*141f0*/  LDS R10, [R188+0x13480] ;  /* 0x01348000bc0a7984 */ /* 0x000fe80000000800 */
[----:B------:R-:W-:Y:S03]  /*14200*/  LDS R11, [R189+0x13480] ;  /* 0x01348000bd0b7984 */ /* 0x000fe60000000800 */
[----:B------:R-:W-:Y:S01]  /*14210*/  HMMA.1688.F32.TF32 R16, R116, R90, R124 ;  /* 0x0000005a7410723c */ /* 0x000fe2000008107c */
[----:B------:R-:W1:Y:S04]  /*14220*/  LDSM.16.M88.4 R88, [R190+0x3080] ;  /* 0x00308000be58783b */ /* 0x000e680000000200 */
[----:B------:R-:W-:Y:S03]  /*14230*/  LDSM.16.M88.4 R24, [R190+0x2080] ;  /* 0x00208000be18783b */ /* 0x000fe60000000200 */
[C---:B------:R-:W-:Y:S01]  /*14240*/  HMMA.1688.F32.TF32 R40, R164.reuse, R4, R40 ;  /* 0x00000004a428723c */ /* 0x040fe20000081028 */
[----:B------:R-:W-:Y:S07]  /*14250*/  LDSM.16.M88.4 R124, [R190+0x5080] ;  /* 0x00508000be7c783b */ /* 0x000fee0000000200 */
[C---:B------:R-:W-:Y:S08]  /*14260*/  HMMA.1688.F32.TF32 R80, R164.reuse, R12, R80 ;  /* 0x0000000ca450723c */ /* 0x040ff00000081050 */
[C---:B------:R-:W-:Y:S08]  /*14270*/  HMMA.1688.F32.TF32 R76, R164.reuse, R20, R76 ;  /* 0x00000014a44c723c */ /* 0x040ff0000008104c */
[C---:B------:R-:W-:Y:S08]  /*14280*/  HMMA.1688.F32.TF32 R136, R164.reuse, R56, R136 ;  /* 0x00000038a488723c */ /* 0x040ff00000081088 */
[----:B------:R-:W-:Y:S08]  /*14290*/  HMMA.1688.F32.TF32 R128, R164, R52, R128 ;  /* 0x00000034a480723c */ /* 0x000ff00000081080 */
[----:B------:R-:W-:Y:S08]  /*142a0*/  HMMA.1688.F32.TF32 R36, R116, R14, R48 ;  /* 0x0000000e7424723c */ /* 0x000ff00000081030 */
        /* <DEDUP_REMOVED lines=9> */
[C---:B------:R-:W-:Y:S08]  /*14340*/  HMMA.1688.F32.TF32 R72, R176.reuse, R14, R72 ;  /* 0x0000000eb048723c */ /* 0x040ff00000081048 */
[----:B------:R-:W-:Y:S08]  /*14350*/  HMMA.1688.F32.TF32 R60, R176, R22, R60 ;  /* 0x00000016b03c723c */ /* 0x000ff0000008103c */
[C---:B------:R-:W-:Y:S08]  /*14360*/  HMMA.1688.F32.TF32 R40, R132.reuse, R6, R40 ;  /* 0x000000068428723c */ /* 0x040ff00000081028 */
[C---:B------:R-:W-:Y:S08]  /*14370*/  HMMA.1688.F32.TF32 R80, R132.reuse, R14, R80 ;  /* 0x0000000e8450723c */ /* 0x040ff00000081050 */
[----:B------:R-:W-:Y:S08]  /*14380*/  HMMA.1688.F32.TF32 R76, R132, R22, R76 ;  /* 0x00000016844c723c */ /* 0x000ff0000008104c */
[C---:B------:R-:W-:Y:S01]  /*14390*/  HMMA.1688.F32.TF32 R184, R116.reuse, R6, R28 ;  /* 0x0000000674b8723c */ /* 0x040fe2000008101c */
[----:B------:R-:W-:Y:S07]  /*143a0*/  LDSM.16.M88.4 R28, [R190+0x1080] ;  /* 0x00108000be1c783b */ /* 0x000fee0000000200 */
[C---:B------:R-:W-:Y:S01]  /*143b0*/  HMMA.1688.F32.TF32 R20, R116.reuse, R22, R112 ;  /* 0x000000167414723c */ /* 0x040fe20000081070 */
[----:B------:R-:W-:Y:S07]  /*143c0*/  LDSM.16.M88.4 R112, [R190+0x7080] ;  /* 0x00708000be70783b */ /* 0x000fee0000000200 */
[C---:B------:R-:W-:Y:S01]  /*143d0*/  HMMA.1688.F32.TF32 R12, R116.reuse, R58, R120 ;  /* 0x0000003a740c723c */ /* 0x040fe20000081078 */
[----:B------:R-:W-:Y:S07]  /*143e0*/  LDSM.16.M88.4 R120, [R190+0x6080] ;  /* 0x00608000be78783b */ /* 0x000fee0000000200 */
[----:B------:R-:W-:Y:S01]  /*143f0*/  HMMA.1688.F32.TF32 R4, R116, R54, R32 ;  /* 0x000000367404723c */ /* 0x000fe20000081020 */
[----:B------:R-:W3:Y:S07]  /*14400*/  LDSM.16.M88.4 R32, [R190+0x80] ;  /* 0x00008000be20783b */ /* 0x000eee0000000200 */
[C---:B------:R-:W-:Y:S08]  /*14410*/  HMMA.1688.F32.TF32 R152, R176.reuse, R58, R152 ;  /* 0x0000003ab098723c */ /* 0x040ff00000081098 */
[----:B------:R-:W-:Y:S01]  /*14420*/  HMMA.1688.F32.TF32 R144, R176, R54, R144 ;  /* 0x00000036b090723c */ /* 0x000fe20000081090 */
[----:B------:R-:W-:Y:S04]  /*14430*/  LDS R176, [R2+0x13000] ;  /* 0x0130000002b07984 */ /* 0x000fe80000000800 */
[----:B------:R-:W-:Y:S03]  /*14440*/  LDS R178, [R2+0x13400] ;  /* 0x0134000002b27984 */ /* 0x000fe60000000800 */
[C---:B------:R-:W-:Y:S01]  /*14450*/  HMMA.1688.F32.TF32 R136, R132.reuse, R58, R136 ;  /* 0x0000003a8488723c */ /* 0x040fe20000081088 */
[----:B------:R-:W-:Y:S04]  /*14460*/  LDS R177, [R3+0x13000] ;  /* 0x0130000003b17984 */ /* 0x000fe80000000800 */
[----:B------:R-:W4:Y:S03]  /*14470*/  LDS R179, [R3+0x13400] ;  /* 0x0134000003b37984 */ /* 0x000f260000000800 */
[----:B------:R-:W-:Y:S01]  /*14480*/  HMMA.1688.F32.TF32 R128, R132, R54, R128 ;  /* 0x000000368480723c */ /* 0x000fe20000081080 */
[----:B------:R-:W-:Y:S04]  /*14490*/  LDS R132, [R2+0x13080] ;  /* 0x0130800002847984 */ /* 0x000fe80000000800 */
[----:B------:R-:W-:Y:S03]  /*144a0*/  LDS R134, [R2+0x13480] ;  /* 0x0134800002867984 */ /* 0x000fe60000000800 */
[----:B-1----:R-:W-:Y:S01]  /*144b0*/  HMMA.1688.F32.TF32 R116, R8, R88, R36 ;  /* 0x000000580874723c */ /* 0x002fe20000081024 */
[----:B------:R-:W-:Y:S04]  /*144c0*/  LDS R133, [R3+0x13080] ;  /* 0x0130800003857984 */ /* 0x000fe80000000800 */
[----:B------:R-:W1:Y:S04]  /*144d0*/  LDS R135, [R3+0x13480] ;  /* 0x0134800003877984 */ /* 0x000e680000000800 */
[----:B------:R-:W1:Y:S01]  /*144e0*/  LDSM.16.M88.4 R36, [R190+0x4080] ;  /* 0x00408000be24783b */ /* 0x000e620000000200 */
[-C--:B---3--:R-:W-:Y:S08]  /*144f0*/  HMMA.1688.F32.TF32 R92, R148, R32.reuse, R92 ;  /* 0x00000020945c723c */ /* 0x088ff0000008105c */
[----:B------:R-:W-:Y:S08]  /*14500*/  HMMA.1688.F32.TF32 R48, R8, R32, R192 ;  /* 0x000000200830723c */ /* 0x000ff000000810c0 */
[----:B------:R-:W-:Y:S08]  /*14510*/  HMMA.1688.F32.TF32 R64, R148, R28, R64 ;  /* 0x0000001c9440723c */ /* 0x000ff00000081040 */
[C---:B----4-:R-:W-:Y:S08]  /*14520*/  HMMA.1688.F32.TF32 R108, R176.reuse, R32, R108 ;  /* 0x00000020b06c723c */ /* 0x050ff0000008106c */
[----:B------:R-:W-:Y:S08]  /*14530*/  HMMA.1688.F32.TF32 R104, R176, R28, R104 ;  /* 0x0000001cb068723c */ /* 0x000ff00000081068 */
[C---:B-1----:R-:W-:Y:S08]  /*14540*/  HMMA.1688.F32.TF32 R44, R132.reuse, R32, R44 ;  /* 0x00000020842c723c */ /* 0x042ff0000008102c */
[-C--:B------:R-:W-:Y:S08]  /*14550*/  HMMA.1688.F32.TF32 R40, R132, R28.reuse, R40 ;  /* 0x0000001c8428723c */ /* 0x080ff00000081028 */
[----:B------:R-:W-:Y:S08]  /*14560*/  HMMA.1688.F32.TF32 R52, R8, R28, R184 ;  /* 0x0000001c0834723c */ /* 0x000ff000000810b8 */
[-C--:B------:R-:W-:Y:S08]  /*14570*/  HMMA.1688.F32.TF32 R100, R176, R24.reuse, R100 ;  /* 0x00000018b064723c */ /* 0x080ff00000081064 */
        /* <DEDUP_REMOVED lines=24> */
[C---:B------:R-:W-:Y:S08]  /*14700*/  HMMA.1688.F32.TF32 R136, R132.reuse, R120, R136 ;  /* 0x000000788488723c */ /* 0x040ff00000081088 */
[----:B------:R-:W-:Y:S01]  /*14710*/  HMMA.1688.F32.TF32 R128, R132, R112, R128 ;  /* 0x000000708480723c */ /* 0x000fe20000081080 */
[----:B------:R-:W-:Y:S04]  /*14720*/  LDS R132, [R2+0x13880] ;  /* 0x0138800002847984 */ /* 0x000fe80000000800 */
[----:B------:R-:W-:Y:S03]  /*14730*/  LDS R134, [R2+0x13c80] ;  /* 0x013c800002867984 */ /* 0x000fe60000000800 */
[C---:B------:R-:W-:Y:S01]  /*14740*/  HMMA.1688.F32.TF32 R20, R8.reuse, R36, R20 ;  /* 0x000000240814723c */ /* 0x040fe20000081014 */
[----:B------:R-:W-:Y:S04]  /*14750*/  LDS R133, [R3+0x13880] ;  /* 0x0138800003857984 */ /* 0x000fe80000000800 */
[----:B------:R-:W4:Y:S03]  /*14760*/  LDS R135, [R3+0x13c80] ;  /* 0x013c800003877984 */ /* 0x000f260000000800 */
[C---:B------:R-:W-:Y:S08]  /*14770*/  HMMA.1688.F32.TF32 R16, R8.reuse, R124, R16 ;  /* 0x0000007c0810723c */ /* 0x040ff00000081010 */
[C---:B------:R-:W-:Y:S08]  /*14780*/  HMMA.1688.F32.TF32 R12, R8.reuse, R120, R12 ;  /* 0x00000078080c723c */ /* 0x040ff0000008100c */
[----:B------:R-:W-:Y:S01]  /*14790*/  HMMA.1688.F32.TF32 R4, R8, R112, R4 ;  /* 0x000000700804723c */ /* 0x000fe20000081004 */
[----:B------:R-:W-:Y:S04]  /*147a0*/  LDS R8, [R188+0x13880] ;  /* 0x01388000bc087984 */ /* 0x000fe80000000800 */
[----:B------:R-:W-:Y:S04]  /*147b0*/  LDS R10, [R188+0x13c80] ;  /* 0x013c8000bc0a7984 */ /* 0x000fe80000000800 */
[----:B------:R-:W-:Y:S04]  /*147c0*/  LDS R9, [R189+0x13880] ;  /* 0x01388000bd097984 */ /* 0x000fe80000000800 */
[----:B------:R-:W2:Y:S01]  /*147d0*/  LDS R11, [R189+0x13c80] ;  /* 0x013c8000bd0b7984 */ /* 0x000ea20000000800 */
[C---:B-1----:R-:W-:Y:S08]  /*147e0*/  HMMA.1688.F32.TF32 R96, R176.reuse, R90, R96 ;  /* 0x0000005ab060723c */ /* 0x042ff00000081060 */
[C---:B------:R-:W-:Y:S08]  /*147f0*/  HMMA.1688.F32.TF32 R172, R176.reuse, R38, R172 ;  /* 0x00000026b0ac723c */ /* 0x040ff000000810ac */
[C---:B------:R-:W-:Y:S08]  /*14800*/  HMMA.1688.F32.TF32 R168, R176.reuse, R126, R168 ;  /* 0x0000007eb0a8723c */ /* 0x040ff000000810a8 */
[C---:B------:R-:W-:Y:S08]  /*14810*/  HMMA.1688.F32.TF32 R164, R176.reuse, R122, R164 ;  /* 0x0000007ab0a4723c */ /* 0x040ff000000810a4 */
[----:B------:R-:W-:Y:S08]  /*14820*/  HMMA.1688.F32.TF32 R160, R176, R114, R160 ;  /* 0x00000072b0a0723c */ /* 0x000ff000000810a0 */
[C---:B---3--:R-:W-:Y:S08]  /*14830*/  HMMA.1688.F32.TF32 R72, R148.reuse, R90, R72 ;  /* 0x0000005a9448723c */ /* 0x048ff00000081048 */
[C---:B------:R-:W-:Y:S08]  /*14840*/  HMMA.1688.F32.TF32 R60, R148.reuse, R38, R60 ;  /* 0x00000026943c723c */ /* 0x040ff0000008103c */
[C---:B------:R-:W-:Y:S08]  /*14850*/  HMMA.1688.F32.TF32 R156, R148.reuse, R126, R156 ;  /* 0x0000007e949c723c */ /* 0x040ff0000008109c */
[C---:B------:R-:W-:Y:S08]  /*14860*/  HMMA.1688.F32.TF32 R152, R148.reuse, R122, R152 ;  /* 0x0000007a9498723c */ /* 0x040ff00000081098 */
[----:B------:R-:W-:Y:S08]  /*14870*/  HMMA.1688.F32.TF32 R144, R148, R114, R144 ;  /* 0x000000729490723c */ /* 0x000ff00000081090 */
[C---:B----4-:R-:W-:Y:S08]  /*14880*/  HMMA.1688.F32.TF32 R80, R132.reuse, R90, R80 ;  /* 0x0000005a8450723c */ /* 0x050ff00000081050 */
[C---:B------:R-:W-:Y:S08]  /*14890*/  HMMA.1688.F32.TF32 R76, R132.reuse, R38, R76 ;  /* 0x00000026844c723c */ /* 0x040ff0000008104c */
[C---:B------:R-:W-:Y:S08]  /*148a0*/  HMMA.1688.F32.TF32 R140, R132.reuse, R126, R140 ;  /* 0x0000007e848c723c */ /* 0x040ff0000008108c */
[C---:B------:R-:W-:Y:S08]  /*148b0*/  HMMA.1688.F32.TF32 R136, R132.reuse, R122, R136 ;  /* 0x0000007a8488723c */ /* 0x040ff00000081088 */
[----:B------:R-:W-:Y:S08]  /*148c0*/  HMMA.1688.F32.TF32 R128, R132, R114, R128 ;  /* 0x000000728480723c */ /* 0x000ff00000081080 */
[C---:B--2---:R-:W-:Y:S08]  /*148d0*/  HMMA.1688.F32.TF32 R180, R8.reuse, R34, R48 ;  /* 0x0000002208b4723c */ /* 0x044ff00000081030 */
[C---:B------:R-:W-:Y:S08]  /*148e0*/  HMMA.1688.F32.TF32 R52, R8.reuse, R30, R52 ;  /* 0x0000001e0834723c */ /* 0x040ff00000081034 */
[C---:B------:R-:W-:Y:S08]  /*148f0*/  HMMA.1688.F32.TF32 R48, R8.reuse, R26, R56 ;  /* 0x0000001a0830723c */ /* 0x040ff00000081038 */
[C---:B------:R-:W-:Y:S08]  /*14900*/  HMMA.1688.F32.TF32 R88, R8.reuse, R90, R116 ;  /* 0x0000005a0858723c */ /* 0x040ff00000081074 */
[C---:B------:R-:W-:Y:S08]  /*14910*/  HMMA.1688.F32.TF32 R36, R8.reuse, R38, R20 ;  /* 0x000000260824723c */ /* 0x040ff00000081014 */
[C---:B------:R-:W-:Y:S08]  /*14920*/  HMMA.1688.F32.TF32 R124, R8.reuse, R126, R16 ;  /* 0x0000007e087c723c */ /* 0x040ff00000081010 */
[C---:B------:R-:W-:Y:S08]  /*14930*/  HMMA.1688.F32.TF32 R120, R8.reuse, R122, R12 ;  /* 0x0000007a0878723c */ /* 0x040ff0000008100c */
[----:B------:R-:W-:Y:S01]  /*14940*/  HMMA.1688.F32.TF32 R112, R8, R114, R4 ;  /* 0x000000720870723c */ /* 0x000fe20000081004 */
[----:B------:R-:W2:Y:S04]  /*14950*/  LDL.LU R9, [R1+0xc] ;  /* 0x00000c0001097983 */ /* 0x000ea80000300800 */
[----:B------:R-:W3:Y:S01]  /*14960*/  LDL.LU R7, [R1+0x10] ;  /* 0x0000100001077983 */ /* 0x000ee20000300800 */
[----:B------:R-:W-:Y:S01]  /*14970*/  IMAD.MOV.U32 R195, RZ, RZ, c[0x0][0x180] ;  /* 0x00006000ffc37624 */ /* 0x000fe200078e00ff */
[----:B------:R-:W-:Y:S01]  /*14980*/  ISETP.GE.AND P0, PT, R198, R191, PT ;  /* 0x000000bfc600720c */ /* 0x000fe20003f06270 */
[----:B------:R-:W-:Y:S01]  /*14990*/  UIADD3 UR5, UR5, 0x1, URZ ;  /* 0x0000000105057890 */ /* 0x000fe2000fffe03f */
[-C--:B------:R-:W-:Y:S01]  /*149a0*/  IADD3 R201, P3, R201, R197.reuse, RZ ;  /* 0x000000c5c9c97210 */ /* 0x080fe20007f7e0ff */
[----:B------:R-:W4:Y:S01]  /*149b0*/  LDL.LU R11, [R1+0x2c] ;  /* 0x00002c00010b7983 */ /* 0x000f220000300800 */
[----:B------:R-:W-:Y:S01]  /*149c0*/  IADD3 R195, R195, -0x80, RZ ;  /* 0xffffff80c3c37810 */ /* 0x000fe20007ffe0ff */
[----:B------:R-:W-:Y:S01]  /*149d0*/  UISETP.GT.AND UP0, UPT, UR5, 0x1, UPT ;  /* 0x000000010500788c */ /* 0x000fe2000bf04270 */
[----:B------:R-:W-:Y:S01]  /*149e0*/  IADD3 R209, P4, R209, R197, RZ ;  /* 0x000000c5d1d17210 */ /* 0x000fe20007f9e0ff */
[----:B------:R-:W-:Y:S01]  /*149f0*/  IMAD.X R200, R200, 0x1, R0, P3 ;  /* 0x00000001c8c87824 */ /* 0x000fe200018e0600 */
[----:B------:R-:W4:Y:S01]  /*14a00*/  LDL.LU R10, [R1+0x30] ;  /* 0x00003000010a7983 */ /* 0x000f220000300800 */
[----:B------:R-:W-:Y:S01]  /*14a10*/  IMAD R2, R198, -0x40, R195 ;  /* 0xffffffc0c6027824 */ /* 0x000fe200078e02c3 */
[----:B------:R-:W-:Y:S01]  /*14a20*/  USEL UR5, UR5, URZ, !UP0 ;  /* 0x0000003f05057287 */ /* 0x000fe2000c000000 */
[----:B------:R-:W-:-:S02]  /*14a30*/  IMAD.MOV.U32 R4, RZ, RZ, R201 ;  /* 0x000000ffff047224 */ /* 0x000fc400078e00c9 */
[----:B------:R-:W-:Y:S01]  /*14a40*/  IMAD.X R208, R208, 0x1, R0, P4 ;  /* 0x00000001d0d07824 */ /* 0x000fe200020e0600 */
[C---:B------:R-:W-:Y:S01]  /*14a50*/  ISETP.GT.AND P1, PT, R2.reuse, RZ, PT ;  /* 0x000000ff0200720c */ /* 0x040fe20003f24270 */
[----:B------:R-:W-:Y:S01]  /*14a60*/  IMAD.MOV.U32 R5, RZ, RZ, R200 ;  /* 0x000000ffff057224 */ /* 0x000fe200078e00c8 */
[----:B------:R-:W-:Y:S01]  /*14a70*/  IADD3 R217, P3, R217, R197, RZ ;  /* 0x000000c5d9d97210 */ /* 0x000fe20007f7e0ff */
[----:B------:R-:W4:Y:S01]  /*14a80*/  LDL.LU R8, [R1+0x4c] ;  /* 0x00004c0001087983 */ /* 0x000f220000300800 */
[----:B------:R-:W-:Y:S02]  /*14a90*/  SEL R3, RZ, 0x4, !P1 ;  /* 0x00000004ff037807 */ /* 0x000fe40004800000 */
[----:B------:R-:W-:Y:S01]  /*14aa0*/  ISETP.GT.AND P1, PT, R2, 0x4, PT ;  /* 0x000000040200780c */ /* 0x000fe20003f24270 */
[----:B------:R-:W-:Y:S01]  /*14ab0*/  IMAD.X R216, R216, 0x1, R0, P3 ;  /* 0x00000001d8d87824 */ /* 0x000fe200018e0600 */
[----:B------:R-:W-:Y:S01]  /*14ac0*/  SEL R3, R3, RZ, !P0 ;  /* 0x000000ff03037207 */ /* 0x000fe20004000000 */
[----:B------:R-:W4:Y:S03]  /*14ad0*/  LDL.LU R6, [R1+0x50] ;  /* 0x0000500001067983 */ /* 0x000f260000300800 */
[----:B------:R-:W-:-:S02]  /*14ae0*/  ISETP.NE.U32.AND P2, PT, R3, RZ, PT ;  /* 0x000000ff0300720c */ /* 0x000fc40003f45070 */
[----:B------:R-:W-:-:S04]  /*14af0*/  SEL R3, RZ, 0x4, !P1 ;  /* 0x00000004ff037807 */ /* 0x000fc80004800000 */
[----:B------:R-:W-:-:S04]  /*14b00*/  SEL R3, R3, RZ, !P0 ;  /* 0x000000ff03037207 */ /* 0x000fc80004000000 */
[----:B------:R-:W-:Y:S01]  /*14b10*/  ISETP.NE.U32.AND P1, PT, R3, RZ, PT ;  /* 0x000000ff0300720c */ /* 0x000fe20003f25070 */
[----:B------:R-:W-:-:S04]  /*14b20*/  IMAD.U32 R3, RZ, RZ, UR5 ;  /* 0x00000005ff037e24 */ /* 0x000fc8000f8e00ff */
[----:B------:R-:W-:Y:S01]  /*14b30*/  IMAD R3, R3, 0x4000, R199 ;  /* 0x0000400003037824 */ /* 0x000fe200078e02c7 */
[----:B------:R-:W-:Y:S06]  /*14b40*/  BAR.SYNC.DEFER_BLOCKING 0x0 ;  /* 0x0000000000007b1d */ /* 0x000fec0000010000 */
[----:B------:R-:W-:Y:S01]  /*14b50*/  @!PT LDS RZ, [RZ] ;  /* 0x00000000fffff984 */ /* 0x000fe20000000800 */
[----:B------:R-:W-:Y:S01]  /*14b60*/  @!PT LDS RZ, [RZ] ;  /* 0x00000000fffff984 */ /* 0x000fe20000000800 */
[----:B------:R-:W-:Y:S01]  /*14b70*/  @!PT LDS RZ, [RZ] ;  /* 0x00000000fffff984 */ /* 0x000fe20000000800 */
[----:B------:R1:W-:Y:S02]  /*14b80*/  LDGSTS.E [R3+0x10000], [R4.64], P2 ;  /* 0x1000000004037fae */ /* 0x0003e40009121848 */
[----:B-1----:R-:W-:Y:S02]  /*14b90*/  IMAD.MOV.U32 R4, RZ, RZ, R209 ;  /* 0x000000ffff047224 */ /* 0x002fe400078e00d1 */
[----:B------:R-:W-:-:S05]  /*14ba0*/  IMAD.MOV.U32 R5, RZ, RZ, R208 ;  /* 0x000000ffff057224 */ /* 0x000fca00078e00d0 */
[----:B------:R1:W-:Y:S01]  /*14bb0*/  LDGSTS.E [R3+0x10400], [R4.64], P1 ;  /* 0x1040000004037fae */ /* 0x0003e20008921848 */
[----:B------:R-:W-:-:S04]  /*14bc0*/  ISETP.GT.AND P1, PT, R2, 0x8, PT ;  /* 0x000000080200780c */ /* 0x000fc80003f24270 */
[----:B-1----:R-:W-:Y:S02]  /*14bd0*/  SEL R4, RZ, 0x4, !P1 ;  /* 0x00000004ff047807 */ /* 0x002fe40004800000 */
[----:B------:R-:W-:Y:S02]  /*14be0*/  ISETP.GT.AND P1, PT, R2, 0xc, PT ;  /* 0x0000000c0200780c */ /* 0x000fe40003f24270 */
[----:B------:R-:W-:-:S04]  /*14bf0*/  SEL R4, R4, RZ, !P0 ;  /* 0x000000ff04047207 */ /* 0x000fc80004000000 */
[----:B------:R-:W-:Y:S02]  /*14c00*/  ISETP.NE.U32.AND P2, PT, R4, RZ, PT ;  /* 0x000000ff0400720c */ /* 0x000fe40003f45070 */
[----:B------:R-:W-:-:S04]  /*14c10*/  SEL R4, RZ, 0x4, !P1 ;  /* 0x00000004ff047807 */ /* 0x000fc80004800000 */
[----:B------:R-:W-:Y:S02]  /*14c20*/  SEL R4, R4, RZ, !P0 ;  /* 0x000000ff04047207 */ /* 0x000fe40004000000 */
[----:B------:R-:W-:Y:S02]  /*14c30*/  IADD3 R225, P4, R225, R197, RZ ;  /* 0x000000c5e1e17210 */ /* 0x000fe40007f9e0ff */
[----:B------:R-:W-:Y:S01]  /*14c40*/  ISETP.NE.U32.AND P1, PT, R4, RZ, PT ;  /* 0x000000ff0400720c */ /* 0x000fe20003f25070 */
[----:B------:R-:W-:Y:S02]  /*14c50*/  IMAD.MOV.U32 R4, RZ, RZ, R217 ;  /* 0x000000ffff047224 */ /* 0x000fe400078e00d9 */
[----:B------:R-:W-:Y:S02]  /*14c60*/  IMAD.MOV.U32 R5, RZ, RZ, R216 ;  /* 0x000000ffff057224 */ /* 0x000fe400078e00d8 */
[----:B------:R-:W-:-:S03]  /*14c70*/  IMAD.X R224, R224, 0x1, R0, P4 ;  /* 0x00000001e0e07824 */ /* 0x000fc600020e0600 */
[----:B------:R1:W-:Y:S02]  /*14c80*/  LDGSTS.E [R3+0x10800], [R4.64], P2 ;  /* 0x1080000004037fae */ /* 0x0003e40009121848 */
[----:B-1----:R-:W-:Y:S02]  /*14c90*/  IMAD.MOV.U32 R4, RZ, RZ, R225 ;  /* 0x000000ffff047224 */ /* 0x002fe400078e00e1 */
[----:B------:R-:W-:-:S05]  /*14ca0*/  IMAD.MOV.U32 R5, RZ, RZ, R224 ;  /* 0x000000ffff057224 */ /* 0x000fca00078e00e0 */
[----:B------:R1:W-:Y:S01]  /*14cb0*/  LDGSTS.E [R3+0x10c00], [R4.64], P1 ;  /* 0x10c0000004037fae */ /* 0x0003e20008921848 */
[----:B------:R-:W-:-:S04]  /*14cc0*/  ISETP.GT.AND P1, PT, R2, 0x10, PT ;  /* 0x000000100200780c */ /* 0x000fc80003f24270 */
[----:B-1----:R-:W-:Y:S02]  /*14cd0*/  SEL R4, RZ, 0x4, !P1 ;  /* 0x00000004ff047807 */ /* 0x002fe40004800000 */
[----:B------:R-:W-:Y:S02]  /*14ce0*/  ISETP.GT.AND P1, PT, R2, 0x14, PT ;  /* 0x000000140200780c */ /* 0x000fe40003f24270 */
[----:B------:R-:W-:Y:S02]  /*14cf0*/  SEL R4, R4, RZ, !P0 ;  /* 0x000000ff04047207 */ /* 0x000fe40004000000 */
[----:B------:R-:W-:Y:S02]  /*14d00*/  IADD3 R233, P3, R233, R197, RZ ;  /* 0x000000c5e9e97210 */ /* 0x000fe40007f7e0ff */
[----:B------:R-:W-:Y:S02]  /*14d10*/  ISETP.NE.U32.AND P2, PT, R4, RZ, PT ;  /* 0x000000ff0400720c */ /* 0x000fe40003f45070 */
[----:B------:R-:W-:Y:S01]  /*14d20*/  SEL R4, RZ, 0x4, !P1 ;  /* 0x00000004ff047807 */ /* 0x000fe20004800000 */
[----:B------:R-:W-:-:S03]  /*14d30*/  IMAD.X R232, R232, 0x1, R0, P3 ;  /* 0x00000001e8e87824 */ /* 0x000fc600018e0600 */
        /* <DEDUP_REMOVED lines=10> */
[C---:B------:R-:W-:Y:S02]  /*14de0*/  ISETP.GT.AND P1, PT, R2.reuse, 0x18, PT ;  /* 0x000000180200780c */ /* 0x040fe40003f24270 */
[----:B------:R-:W-:Y:S02]  /*14df0*/  IADD3 R249, P3, R249, R197, RZ ;  /* 0x000000c5f9f97210 */ /* 0x000fe40007f7e0ff */
[----:B-1----:R-:W-:Y:S02]  /*14e00*/  SEL R4, RZ, 0x4, !P1 ;  /* 0x00000004ff047807 */ /* 0x002fe40004800000 */
[----:B------:R-:W-:Y:S02]  /*14e10*/  ISETP.GT.AND P1, PT, R2, 0x1c, PT ;  /* 0x0000001c0200780c */ /* 0x000fe40003f24270 */
[----:B------:R-:W-:-:S04]  /*14e20*/  SEL R4, R4, RZ, !P0 ;  /* 0x000000ff04047207 */ /* 0x000fc80004000000 */
[----:B------:R-:W-:Y:S02]  /*14e30*/  ISETP.NE.U32.AND P2, PT, R4, RZ, PT ;  /* 0x000000ff0400720c */ /* 0x000fe40003f45070 */
[----:B------:R-:W-:Y:S01]  /*14e40*/  SEL R4, RZ, 0x4, !P1 ;  /* 0x00000004ff047807 */ /* 0x000fe20004800000 */
[----:B------:R-:W-:-:S03]  /*14e50*/  IMAD.X R248, R248, 0x1, R0, P3 ;  /* 0x00000001f8f87824 */ /* 0x000fc600018e0600 */
[----:B------:R-:W-:Y:S01]  /*14e60*/  SEL R4, R4, RZ, !P0 ;  /* 0x000000ff04047207 */ /* 0x000fe20004000000 */
[----:B------:R-:W-:-:S03]  /*14e70*/  IMAD.MOV.U32 R5, RZ, RZ, R248 ;  /* 0x000000ffff057224 */ /* 0x000fc600078e00f8 */
[----:B------:R-:W-:Y:S01]  /*14e80*/  ISETP.NE.U32.AND P1, PT, R4, RZ, PT ;  /* 0x000000ff0400720c */ /* 0x000fe20003f25070 */
[----:B------:R-:W-:-:S05]  /*14e90*/  IMAD.MOV.U32 R4, RZ, RZ, R249 ;  /* 0x000000ffff047224 */ /* 0x000fca00078e00f9 */
[----:B------:R1:W-:Y:S01]  /*14ea0*/  LDGSTS.E [R3+0x11800], [R4.64], P2 ;  /* 0x1180000004037fae */ /* 0x0003e20009121848 */
[----:B---3--:R-:W-:-:S05]  /*14eb0*/  IADD3 R7, P4, R7, R197, RZ ;  /* 0x000000c507077210 */ /* 0x008fca0007f9e0ff */
[----:B--2---:R-:W-:Y:S01]  /*14ec0*/  IMAD.X R9, R9, 0x1, R0, P4 ;  /* 0x0000000109097824 */ /* 0x004fe200020e0600 */
[----:B------:R-:W-:Y:S01]  /*14ed0*/  STL [R1+0x10], R7 ;  /* 0x0000100701007387 */ /* 0x000fe20000100800 */
[----:B-1----:R-:W-:Y:S02]  /*14ee0*/  IMAD.MOV.U32 R4, RZ, RZ, R7 ;  /* 0x000000ffff047224 */ /* 0x002fe400078e0007 */
[----:B------:R-:W-:Y:S01]  /*14ef0*/  IMAD.MOV.U32 R5, RZ, RZ, R9 ;  /* 0x000000ffff057224 */ /* 0x000fe200078e0009 */
[----:B------:R1:W-:Y:S04]  /*14f00*/  STL [R1+0xc], R9 ;  /* 0x00000c0901007387 */ /* 0x0003e80000100800 */
[----:B------:R2:W-:Y:S04]  /*14f10*/  LDGSTS.E [R3+0x11c00], [R4.64], P1 ;  /* 0x11c0000004037fae */ /* 0x0005e80008921848 */
[----:B-1----:R-:W3:Y:S04]  /*14f20*/  LDL.LU R9, [R1+0x6c] ;  /* 0x00006c0001097983 */ /* 0x002ee80000300800 */
[----:B------:R-:W3:Y:S04]  /*14f30*/  LDL.LU R7, [R1+0x70] ;  /* 0x0000700001077983 */ /* 0x000ee80000300800 */
[----:B------:R-:W3:Y:S04]  /*14f40*/  LDL.LU R15, [R1+0x8c] ;  /* 0x00008c00010f7983 */ /* 0x000ee80000300800 */
[----:B------:R-:W3:Y:S01]  /*14f50*/  LDL.LU R14, [R1+0x90] ;  /* 0x00009000010e7983 */ /* 0x000ee20000300800 */
[----:B------:R-:W-:-:S02]  /*14f60*/  ISETP.GT.AND P1, PT, R2, 0x20, PT ;  /* 0x000000200200780c */ /* 0x000fc40003f24270 */
[-C--:B----4-:R-:W-:Y:S02]  /*14f70*/  IADD3 R10, P3, R10, R197.reuse, RZ ;  /* 0x000000c50a0a7210 */ /* 0x090fe40007f7e0ff */
[----:B--2---:R-:W-:Y:S02]  /*14f80*/  SEL R4, RZ, 0x4, !P1 ;  /* 0x00000004ff047807 */ /* 0x004fe40004800000 */
[----:B------:R-:W-:Y:S01]  /*14f90*/  IADD3 R6, P4, R6, R197, RZ ;  /* 0x000000c506067210 */ /* 0x000fe20007f9e0ff */
[--C-:B------:R-:W-:Y:S01]  /*14fa0*/  IMAD.X R11, R11, 0x1, R0.reuse, P3 ;  /* 0x000000010b0b7824 */ /* 0x100fe200018e0600 */
[----:B------:R-:W-:Y:S02]  /*14fb0*/  SEL R4, R4, RZ, !P0 ;  /* 0x000000ff04047207 */ /* 0x000fe40004000000 */
[----:B------:R-:W-:Y:S01]  /*14fc0*/  ISETP.GT.AND P1, PT, R2, 0x24, PT ;  /* 0x000000240200780c */ /* 0x000fe20003f24270 */
[----:B------:R-:W-:Y:S01]  /*14fd0*/  IMAD.X R8, R8, 0x1, R0, P4 ;  /* 0x0000000108087824 */ /* 0x000fe200020e0600 */
[----:B------:R-:W-:Y:S01]  /*14fe0*/  ISETP.NE.U32.AND P2, PT, R4, RZ, PT ;  /* 0x000000ff0400720c */ /* 0x000fe20003f45070 */
[----:B------:R-:W-:Y:S01]  /*14ff0*/  STL [R1+0x30], R10 ;  /* 0x0000300a01007387 */ /* 0x000fe20000100800 */
[----:B------:R-:W-:-:S03]  /*15000*/  SEL R4, RZ, 0x4, !P1 ;  /* 0x00000004ff047807 */ /* 0x000fc60004800000 */
[----:B------:R1:W-:Y:S01]  /*15010*/  STL [R1+0x2c], R11 ;  /* 0x00002c0b01007387 */ /* 0x0003e20000100800 */
[----:B------:R-:W-:-:S03]  /*15020*/  SEL R4, R4, RZ, !P0 ;  /* 0x000000ff04047207 */ /* 0x000fc60004000000 */
[----:B------:R-:W-:Y:S04]  /*15030*/  STL [R1+0x50], R6 ;  /* 0x0000500601007387 */ /* 0x000fe80000100800 */
[----:B------:R2:W-:Y:S04]  /*15040*/  STL [R1+0x4c], R8 ;  /* 0x00004c0801007387 */ /* 0x0005e80000100800 */
[----:B------:R-:W4:Y:S04]  /*15050*/  LDL.LU R13, [R1+0xac] ;  /* 0x0000ac00010d7983 */ /* 0x000f280000300800 */
[----:B------:R-:W4:Y:S01]  /*15060*/  LDL.LU R12, [R1+0xb0] ;  /* 0x0000b000010c7983 */ /* 0x000f220000300800 */
[----:B------:R-:W-:Y:S01]  /*15070*/  ISETP.NE.U32.AND P1, PT, R4, RZ, PT ;  /* 0x000000ff0400720c */ /* 0x000fe20003f25070 */
[----:B------:R-:W-:-:S02]  /*15080*/  IMAD.MOV.U32 R5, RZ, RZ, R11 ;  /* 0x000000ffff057224 */ /* 0x000fc400078e000b */
[----:B------:R-:W-:Y:S01]  /*15090*/  IMAD.MOV.U32 R4, RZ, RZ, R10 ;  /* 0x000000ffff047224 */ /* 0x000fe200078e000a */
[----:B-1----:R-:W4:Y:S04]  /*150a0*/  LDL.LU R11, [R1+0xcc] ;  /* 0x0000cc00010b7983 */ /* 0x002f280000300800 */
[----:B------:R-:W4:Y:S04]  /*150b0*/  LDL.LU R10, [R1+0xd0] ;  /* 0x0000d000010a7983 */ /* 0x000f280000300800 */
[----:B------:R1:W-:Y:S02]  /*150c0*/  LDGSTS.E [R3+0x12000], [R4.64], P2 ;  /* 0x1200000004037fae */ /* 0x0003e40009121848 */
[----:B-1----:R-:W-:-:S02]  /*150d0*/  IMAD.MOV.U32 R4, RZ, RZ, R6 ;  /* 0x000000ffff047224 */ /* 0x002fc400078e0006 */
[----:B------:R-:W-:Y:S02]  /*150e0*/  IMAD.MOV.U32 R5, RZ, RZ, R8 ;  /* 0x000000ffff057224 */ /* 0x000fe400078e0008 */
[----:B--2---:R-:W2:Y:S04]  /*150f0*/  LDL.LU R8, [R1+0xf0] ;  /* 0x0000f00001087983 */ /* 0x004ea80000300800 */
[----:B------:R1:W-:Y:S01]  /*15100*/  LDGSTS.E [R3+0x12400], [R4.64], P1 ;  /* 0x1240000004037fae */ /* 0x0003e20008921848 */
[----:B------:R-:W-:-:S03]  /*15110*/  ISETP.GT.AND P1, PT, R2, 0x28, PT ;  /* 0x000000280200780c */ /* 0x000fc60003f24270 */
[----:B------:R-:W2:Y:S01]  /*15120*/  LDL.LU R6, [R1+0x110] ;  /* 0x0001100001067983 */ /* 0x000ea20000300800 */
[----:B-1----:R-:W-:Y:S02]  /*15130*/  SEL R4, RZ, 0x4, !P1 ;  /* 0x00000004ff047807 */ /* 0x002fe40004800000 */
[----:B------:R-:W-:Y:S02]  /*15140*/  ISETP.GT.AND P1, PT, R2, 0x2c, PT ;  /* 0x0000002c0200780c */ /* 0x000fe40003f24270 */
[----:B------:R-:W-:-:S04]  /*15150*/  SEL R4, R4, RZ, !P0 ;  /* 0x000000ff04047207 */ /* 0x000fc80004000000 */
[----:B------:R-:W-:Y:S02]  /*15160*/  ISETP.NE.U32.AND P2, PT, R4, RZ, PT ;  /* 0x000000ff0400720c */ /* 0x000fe40003f45070 */
[----:B------:R-:W-:-:S04]  /*15170*/  SEL R4, RZ, 0x4, !P1 ;  /* 0x00000004ff047807 */ /* 0x000fc80004800000 */
[----:B------:R-:W-:-:S04]  /*15180*/  SEL R4, R4, RZ, !P0 ;  /* 0x000000ff04047207 */ /* 0x000fc80004000000 */
[----:B------:R-:W-:Y:S02]  /*15190*/  ISETP.NE.U32.AND P1, PT, R4, RZ, PT ;  /* 0x000000ff0400720c */ /* 0x000fe40003f25070 */
[----:B---3--:R-:W-:-:S05]  /*151a0*/  IADD3 R7, P3, R7, R197, RZ ;  /* 0x000000c507077210 */ /* 0x008fca0007f7e0ff */
[--C-:B------:R-:W-:Y:S01]  /*151b0*/  IMAD.X R9, R9, 0x1, R0.reuse, P3 ;  /* 0x0000000109097824 */ /* 0x100fe200018e0600 */
[----:B------:R-:W-:Y:S01]  /*151c0*/  IADD3 R14, P4, R14, R197, RZ ;  /* 0x000000c50e0e7210 */ /* 0x000fe20007f9e0ff */
[----:B------:R-:W-:Y:S02]  /*151d0*/  STL [R1+0x70], R7 ;  /* 0x0000700701007387 */ /* 0x000fe40000100800 */
[----:B------:R-:W-:Y:S02]  /*151e0*/  IMAD.MOV.U32 R5, RZ, RZ, R9 ;  /* 0x000000ffff057224 */ /* 0x000fe400078e0009 */
[----:B------:R-:W-:Y:S01]  /*151f0*/  IMAD.X R15, R15, 0x1, R0, P4 ;  /* 0x000000010f0f7824 */ /* 0x000fe200020e0600 */
[----:B------:R1:W-:Y:S04]  /*15200*/  STL [R1+0x6c], R9 ;  /* 0x00006c0901007387 */ /* 0x0003e80000100800 */
[----:B------:R-:W-:Y:S01]  /*15210*/  STL [R1+0x90], R14 ;  /* 0x0000900e01007387 */ /* 0x000fe20000100800 */
[----:B------:R-:W-:-:S03]  /*15220*/  IMAD.MOV.U32 R4, RZ, RZ, R7 ;  /* 0x000000ffff047224 */ /* 0x000fc600078e0007 */
[----:B-1----:R-:W3:Y:S04]  /*15230*/  LDL.LU R9, [R1+0xec] ;  /* 0x0000ec0001097983 */ /* 0x002ee80000300800 */
[----:B------:R-:W-:Y:S04]  /*15240*/  STL [R1+0x8c], R15 ;  /* 0x00008c0f01007387 */ /* 0x000fe80000100800 */
[----:B------:R-:W3:Y:S04]  /*15250*/  LDL.LU R7, [R1+0x10c] ;  /* 0x00010c0001077983 */ /* 0x000ee80000300800 */
[----:B------:R1:W-:Y:S02]  /*15260*/  LDGSTS.E [R3+0x12800], [R4.64], P2 ;  /* 0x1280000004037fae */ /* 0x0003e40009121848 */
[----:B-1----:R-:W-:-:S02]  /*15270*/  IMAD.MOV.U32 R4, RZ, RZ, R14 ;  /* 0x000000ffff047224 */ /* 0x002fc400078e000e */
[----:B------:R-:W-:-:S05]  /*15280*/  IMAD.MOV.U32 R5, RZ, RZ, R15 ;  /* 0x000000ffff057224 */ /* 0x000fca00078e000f */
[----:B------:R1:W-:Y:S01]  /*15290*/  LDGSTS.E [R3+0x12c00], [R4.64], P1 ;  /* 0x12c0000004037fae */ /* 0x0003e20008921848 */
[----:B------:R-:W-:-:S04]  /*152a0*/  ISETP.GT.AND P1, PT, R2, 0x30, PT ;  /* 0x000000300200780c */ /* 0x000fc80003f24270 */
[----:B-1----:R-:W-:Y:S02]  /*152b0*/  SEL R4, RZ, 0x4, !P1 ;  /* 0x00000004ff047807 */ /* 0x002fe40004800000 */
[----:B------:R-:W-:Y:S02]  /*152c0*/  ISETP.GT.AND P1, PT, R2, 0x34, PT ;  /* 0x000000340200780c */ /* 0x000fe40003f24270 */
[----:B------:R-:W-:Y:S02]  /*152d0*/  SEL R4, R4, RZ, !P0 ;  /* 0x000000ff04047207 */ /* 0x000fe40004000000 */
[----:B----4-:R-:W-:Y:S02]  /*152e0*/  IADD3 R12, P3, R12, R197, RZ ;  /* 0x000000c50c0c7210 */ /* 0x010fe40007f7e0ff */
        /* <DEDUP_REMOVED lines=13> */
[----:B------:R-:W-:Y:S02]  /*153c0*/  ISETP.GT.AND P1, PT, R2, 0x38, PT ;  /* 0x000000380200780c */ /* 0x000fe40003f24270 */
[----:B--2---:R-:W-:Y:S02]  /*153d0*/  IADD3 R8, P3, R8, R197, RZ ;  /* 0x000000c508087210 */ /* 0x004fe40007f7e0ff */
[----:B-1----:R-:W-:Y:S02]  /*153e0*/  SEL R4, RZ, 0x4, !P1 ;  /* 0x00000004ff047807 */ /* 0x002fe40004800000 */
[----:B------:R-:W-:Y:S02]  /*153f0*/  ISETP.GT.AND P1, PT, R2, 0x3c, PT ;  /* 0x0000003c0200780c */ /* 0x000fe40003f24270 */
[----:B------:R-:W-:-:S04]  /*15400*/  SEL R4, R4, RZ, !P0 ;  /* 0x000000ff04047207 */ /* 0x000fc80004000000 */
[----:B------:R-:W-:Y:S02]  /*15410*/  ISETP.NE.U32.AND P2, PT, R4, RZ, PT ;  /* 0x000000ff0400720c */ /* 0x000fe40003f45070 */
[----:B------:R-:W-:Y:S02]  /*15420*/  SEL R4, RZ, 0x4, !P1 ;  /* 0x00000004ff047807 */ /* 0x000fe40004800000 */
[----:B------:R-:W-:Y:S02]  /*15430*/  IADD3 R6, P4, R6, R197, RZ ;  /* 0x000000c506067210 */ /* 0x000fe40007f9e0ff */
[----:B------:R-:W-:Y:S01]  /*15440*/  SEL R4, R4, RZ, !P0 ;  /* 0x000000ff04047207 */ /* 0x000fe20004000000 */
[----:B------:R-:W-:Y:S03]  /*15450*/  STL [R1+0xb0], R12 ;  /* 0x0000b00c01007387 */ /* 0x000fe60000100800 */
[----:B------:R-:W-:Y:S01]  /*15460*/  ISETP.NE.U32.AND P1, PT, R4, RZ, PT ;  /* 0x000000ff0400720c */ /* 0x000fe20003f25070 */
[----:B------:R-:W-:Y:S01]  /*15470*/  STL [R1+0xac], R13 ;  /* 0x0000ac0d01007387 */ /* 0x000fe20000100800 */
[----:B------:R-:W-:-:S03]  /*15480*/  IMAD.MOV.U32 R4, RZ, RZ, R8 ;  /* 0x000000ffff047224 */ /* 0x000fc600078e0008 */
[----:B------:R-:W-:Y:S04]  /*15490*/  STL [R1+0xd0], R10 ;  /* 0x0000d00a01007387 */ /* 0x000fe80000100800 */
[----:B------:R-:W-:Y:S04]  /*154a0*/  STL [R1+0xcc], R11 ;  /* 0x0000cc0b01007387 */ /* 0x000fe80000100800 */
[----:B------:R-:W-:Y:S01]  /*154b0*/  STL [R1+0xf0], R8 ;  /* 0x0000f00801007387 */ /* 0x000fe20000100800 */
[----:B---3--:R-:W-:-:S04]  /*154c0*/  IMAD.X R9, R9, 0x1, R0, P3 ;  /* 0x0000000109097824 */ /* 0x008fc800018e0600 */
[----:B------:R-:W-:Y:S01]  /*154d0*/  IMAD.MOV.U32 R5, RZ, RZ, R9 ;  /* 0x000000ffff057224 */ /* 0x000fe200078e0009 */
[----:B------:R1:W-:Y:S01]  /*154e0*/  STL [R1+0xec], R9 ;  /* 0x0000ec0901007387 */ /* 0x0003e20000100800 */
[----:B------:R-:W-:-:S03]  /*154f0*/  IMAD.X R7, R7, 0x1, R0, P4 ;  /* 0x0000000107077824 */ /* 0x000fc600020e0600 */
[----:B------:R-:W-:Y:S04]  /*15500*/  STL [R1+0x110], R6 ;  /* 0x0001100601007387 */ /* 0x000fe80000100800 */
[----:B------:R2:W-:Y:S04]  /*15510*/  LDGSTS.E [R3+0x13800], [R4.64], P2 ;  /* 0x1380000004037fae */ /* 0x0005e80009121848 */
[----:B------:R3:W-:Y:S04]  /*15520*/  STL [R1+0x10c], R7 ;  /* 0x00010c0701007387 */ /* 0x0007e80000100800 */
[----:B-1----:R-:W4:Y:S01]  /*15530*/  LDL.LU R9, [R1+0x14] ;  /* 0x0000140001097983 */ /* 0x002f220000300800 */
[----:B--2---:R-:W-:-:S03]  /*15540*/  IMAD.MOV.U32 R5, RZ, RZ, R7 ;  /* 0x000000ffff057224 */ /* 0x004fc600078e0007 */
[----:B---3--:R-:W2:Y:S01]  /*15550*/  LDL.LU R7, [R1+0x18] ;  /* 0x0000180001077983 */ /* 0x008ea20000300800 */
[----:B------:R-:W-:Y:S01]  /*15560*/  IMAD.MOV.U32 R4, RZ, RZ, R6 ;  /* 0x000000ffff047224 */ /* 0x000fe200078e0006 */
[C---:B------:R-:W-:Y:S02]  /*15570*/  ISETP.GT.AND P2, PT, R2.reuse, 0x5, PT ;  /* 0x000000050200780c */ /* 0x040fe40003f44270 */
[----:B------:R-:W-:Y:S01]  /*15580*/  IADD3 R203, P3, R203, R197, RZ ;  /* 0x000000c5cbcb7210 */ /* 0x000fe20007f7e0ff */
[----:B------:R-:W3:Y:S04]  /*15590*/  LDL.LU R11, [R1+0x34] ;  /* 0x00003400010b7983 */ /* 0x000ee80000300800 */
[----:B------:R1:W-:Y:S01]  /*155a0*/  LDGSTS.E [R3+0x13c00], [R4.64], P1 ;  /* 0x13c0000004037fae */ /* 0x0003e20008921848 */
[----:B------:R-:W-:Y:S01]  /*155b0*/  ISETP.GT.AND P1, PT, R2, 0x1, PT ;  /* 0x000000010200780c */ /* 0x000fe20003f24270 */
[----:B------:R-:W-:Y:S01]  /*155c0*/  IMAD.X R202, R202, 0x1, R0, P3 ;  /* 0x00000001caca7824 */ /* 0x000fe200018e0600 */
[----:B------:R-:W-:Y:S01]  /*155d0*/  LOP3.LUT R19, R199, 0x20, RZ, 0x3c, !PT ;  /* 0x00000020c7137812 */ /* 0x000fe200078e3cff */
[----:B------:R-:W3:Y:S01]  /*155e0*/  LDL.LU R10, [R1+0x38] ;  /* 0x00003800010a7983 */ /* 0x000ee20000300800 */
[----:B-1----:R-:W-:-:S02]  /*155f0*/  SEL R4, RZ, 0x4, !P1 ;  /* 0x00000004ff047807 */ /* 0x002fc40004800000 */
[----:B------:R-:W-:Y:S02]  /*15600*/  SEL R3, RZ, 0x4, !P2 ;  /* 0x00000004ff037807 */ /* 0x000fe40005000000 */
[-C--:B------:R-:W-:Y:S01]  /*15610*/  IADD3 R211, P4, R211, R197.reuse, RZ ;  /* 0x000000c5d3d37210 */ /* 0x080fe20007f9e0ff */
[----:B------:R-:W-:Y:S01]  /*15620*/  IMAD.MOV.U32 R5, RZ, RZ, R202 ;  /* 0x000000ffff057224 */ /* 0x000fe200078e00ca */
[----:B------:R-:W-:Y:S01]  /*15630*/  SEL R4, R4, RZ, !P0 ;  /* 0x000000ff04047207 */ /* 0x000fe20004000000 */
[----:B------:R-:W3:Y:S01]  /*15640*/  LDL.LU R8, [R1+0x54] ;  /* 0x0000540001087983 */ /* 0x000ee20000300800 */
[----:B------:R-:W-:Y:S02]  /*15650*/  SEL R3, R3, RZ, !P0 ;  /* 0x000000ff03037207 */ /* 0x000fe40004000000 */
[----:B------:R-:W-:Y:S01]  /*15660*/  ISETP.NE.U32.AND P1, PT, R4, RZ, PT ;  /* 0x000000ff0400720c */ /* 0x000fe20003f25070 */
[----:B------:R-:W-:Y:S01]  /*15670*/  IMAD.X R210, R210, 0x1, R0, P4 ;  /* 0x00000001d2d27824 */ /* 0x000fe200020e0600 */
[----:B------:R-:W-:Y:S01]  /*15680*/  ISETP.NE.U32.AND P2, PT, R3, RZ, PT ;  /* 0x000000ff0300720c */ /* 0x000fe20003f45070 */
[----:B------:R-:W-:Y:S01]  /*15690*/  IMAD.U32 R3, RZ, RZ, UR5 ;  /* 0x00000005ff037e24 */ /* 0x000fe2000f8e00ff */
[----:B------:R-:W-:Y:S01]  /*156a0*/  IADD3 R219, P3, R219, R197, RZ ;  /* 0x000000c5dbdb7210 */ /* 0x000fe20007f7e0ff */
[----:B------:R-:W-:Y:S01]  /*156b0*/  IMAD.MOV.U32 R4, RZ, RZ, R203 ;  /* 0x000000ffff047224 */ /* 0x000fe200078e00cb */
[----:B------:R-:W3:Y:S01]  /*156c0*/  LDL.LU R6, [R1+0x58] ;  /* 0x0000580001067983 */ /* 0x000ee20000300800 */
[----:B------:R-:W-:-:S06]  /*156d0*/  IMAD R3, R3, 0x4000, R19 ;  /* 0x0000400003037824 */ /* 0x000fcc00078e0213 */
[----:B------:R1:W-:Y:S01]  /*156e0*/  LDGSTS.E [R3+0x10100], [R4.64], P1 ;  /* 0x1010000004037fae */ /* 0x0003e20008921848 */
[----:B------:R-:W-:Y:S01]  /*156f0*/  ISETP.GT.AND P1, PT, R2, 0x9, PT ;  /* 0x000000090200780c */ /* 0x000fe20003f24270 */
[----:B-1----:R-:W-:Y:S02]  /*15700*/  IMAD.MOV.U32 R4, RZ, RZ, R211 ;  /* 0x000000ffff047224 */ /* 0x002fe400078e00d3 */
[----:B------:R-:W-:-:S05]  /*15710*/  IMAD.MOV.U32 R5, RZ, RZ, R210 ;  /* 0x000000ffff057224 */ /* 0x000fca00078e00d2 */
[----:B------:R1:W-:Y:S02]  /*15720*/  LDGSTS.E [R3+0x10500], [R4.64], P2 ;  /* 0x1050000004037fae */ /* 0x0003e40009121848 */
[----:B-1----:R-:W-:Y:S02]  /*15730*/  SEL R4, RZ, 0x4, !P1 ;  /* 0x00000004ff047807 */ /* 0x002fe40004800000 */
[----:B------:R-:W-:Y:S02]  /*15740*/  ISETP.GT.AND P1, PT, R2, 0xd, PT ;  /* 0x0000000d0200780c */ /* 0x000fe40003f24270 */
[----:B------:R-:W-:-:S04]  /*15750*/  SEL R4, R4, RZ, !P0 ;  /* 0x000000ff04047207 */ /* 0x000fc80004000000 */
        /* <DEDUP_REMOVED lines=44> */
[----:B--2---:R-:W-:-:S05]  /*15a20*/  IADD3 R7, P4, R7, R197, RZ ;  /* 0x000000c507077210 */ /* 0x004fca0007f9e0ff */
[----:B----4-:R-:W-:Y:S01]  /*15a30*/  IMAD.X R9, R9, 0x1, R0, P4 ;  /* 0x0000000109097824 */ /* 0x010fe200020e0600 */
[----:B------:R-:W-:Y:S01]  /*15a40*/  STL [R1+0x18], R7 ;  /* 0x0000180701007387 */ /* 0x000fe20000100800 */
[----:B-1----:R-:W-:Y:S02]  /*15a50*/  IMAD.MOV.U32 R4, RZ, RZ, R7 ;  /* 0x000000ffff047224 */ /* 0x002fe400078e0007 */
[----:B------:R-:W-:Y:S01]  /*15a60*/  IMAD.MOV.U32 R5, RZ, RZ, R9 ;  /* 0x000000ffff057224 */ /* 0x000fe200078e0009 */
[----:B------:R1:W-:Y:S04]  /*15a70*/  STL [R1+0x14], R9 ;  /* 0x0000140901007387 */ /* 0x0003e80000100800 */
[----:B------:R2:W-:Y:S04]  /*15a80*/  LDGSTS.E [R3+0x11d00], [R4.64], P1 ;  /* 0x11d0000004037fae */ /* 0x0005e80008921848 */
[----:B-1----:R-:W4:Y:S04]  /*15a90*/  LDL.LU R9, [R1+0x74] ;  /* 0x0000740001097983 */ /* 0x002f280000300800 */
[----:B------:R-:W4:Y:S04]  /*15aa0*/  LDL.LU R7, [R1+0x78] ;  /* 0x0000780001077983 */ /* 0x000f280000300800 */
[----:B------:R-:W4:Y:S04]  /*15ab0*/  LDL.LU R15, [R1+0x94] ;  /* 0x00009400010f7983 */ /* 0x000f280000300800 */
[----:B------:R-:W4:Y:S01]  /*15ac0*/  LDL.LU R14, [R1+0x98] ;  /* 0x00009800010e7983 */ /* 0x000f220000300800 */
[----:B------:R-:W-:-:S02]  /*15ad0*/  ISETP.GT.AND P1, PT, R2, 0x21, PT ;  /* 0x000000210200780c */ /* 0x000fc40003f24270 */
[-C--:B---3--:R-:W-:Y:S02]  /*15ae0*/  IADD3 R10, P3, R10, R197.reuse, RZ ;  /* 0x000000c50a0a7210 */ /* 0x088fe40007f7e0ff */
[----:B--2---:R-:W-:Y:S02]  /*15af0*/  SEL R4, RZ, 0x4, !P1 ;  /* 0x00000004ff047807 */ /* 0x004fe40004800000 */
[----:B------:R-:W-:Y:S02]  /*15b00*/  IADD3 R6, P4, R6, R197, RZ ;  /* 0x000000c506067210 */ /* 0x000fe40007f9e0ff */
[----:B------:R-:W-:Y:S01]  /*15b10*/  SEL R4, R4, RZ, !P0 ;  /* 0x000000ff04047207 */ /* 0x000fe20004000000 */
[--C-:B------:R-:W-:Y:S01]  /*15b20*/  IMAD.X R11, R11, 0x1, R0.reuse, P3 ;  /* 0x000000010b0b7824 */ /* 0x100fe200018e0600 */
        /* <DEDUP_REMOVED lines=8> */
[----:B------:R2:W-:Y:S01]  /*15bb0*/  STL [R1+0x54], R8 ;  /* 0x0000540801007387 */ /* 0x0005e20000100800 */
[----:B------:R-:W-:-:S03]  /*15bc0*/  ISETP.NE.U32.AND P1, PT, R4, RZ, PT ;  /* 0x000000ff0400720c */ /* 0x000fc60003f25070 */
[----:B------:R-:W3:Y:S04]  /*15bd0*/  LDL.LU R13, [R1+0xb4] ;  /* 0x0000b400010d7983 */ /* 0x000ee80000300800 */
[----:B------:R-:W3:Y:S01]  /*15be0*/  LDL.LU R12, [R1+0xb8] ;  /* 0x0000b800010c7983 */ /* 0x000ee20000300800 */
[----:B------:R-:W-:Y:S02]  /*15bf0*/  IMAD.MOV.U32 R4, RZ, RZ, R10 ;  /* 0x000000ffff047224 */ /* 0x000fe400078e000a */
[----:B------:R-:W-:Y:S02]  /*15c00*/  IMAD.MOV.U32 R5, RZ, RZ, R11 ;  /* 0x000000ffff057224 */ /* 0x000fe400078e000b */
[----:B-1----:R-:W3:Y:S04]  /*15c10*/  LDL.LU R11, [R1+0xd4] ;  /* 0x0000d400010b7983 */ /* 0x002ee80000300800 */
[----:B------:R-:W3:Y:S04]  /*15c20*/  LDL.LU R10, [R1+0xd8] ;  /* 0x0000d800010a7983 */ /* 0x000ee80000300800 */
[----:B------:R1:W-:Y:S02]  /*15c30*/  LDGSTS.E [R3+0x12100], [R4.64], P2 ;  /* 0x1210000004037fae */ /* 0x0003e40009121848 */
[----:B-1----:R-:W-:-:S02]  /*15c40*/  IMAD.MOV.U32 R4, RZ, RZ, R6 ;  /* 0x000000ffff047224 */ /* 0x002fc400078e0006 */
[----:B------:R-:W-:Y:S02]  /*15c50*/  IMAD.MOV.U32 R5, RZ, RZ, R8 ;  /* 0x000000ffff057224 */ /* 0x000fe400078e0008 */
[----:B--2---:R-:W3:Y:S04]  /*15c60*/  LDL.LU R8, [R1+0xf8] ;  /* 0x0000f80001087983 */ /* 0x004ee80000300800 */
[----:B------:R1:W-:Y:S01]  /*15c70*/  LDGSTS.E [R3+0x12500], [R4.64], P1 ;  /* 0x1250000004037fae */ /* 0x0003e20008921848 */
[----:B------:R-:W-:-:S03]  /*15c80*/  ISETP.GT.AND P1, PT, R2, 0x29, PT ;  /* 0x000000290200780c */ /* 0x000fc60003f24270 */
[----:B------:R-:W3:Y:S01]  /*15c90*/  LDL.LU R6, [R1+0x118] ;  /* 0x0001180001067983 */ /* 0x000ee20000300800 */
[----:B-1----:R-:W-:Y:S02]  /*15ca0*/  SEL R4, RZ, 0x4, !P1 ;  /* 0x00000004ff047807 */ /* 0x002fe40004800000 */
[----:B------:R-:W-:Y:S02]  /*15cb0*/  ISETP.GT.AND P1, PT, R2, 0x2d, PT ;  /* 0x0000002d0200780c */ /* 0x000fe40003f24270 */
[----:B------:R-:W-:-:S04]  /*15cc0*/  SEL R4, R4, RZ, !P0 ;  /* 0x000000ff04047207 */ /* 0x000fc80004000000 */
[----:B------:R-:W-:Y:S02]  /*15cd0*/  ISETP.NE.U32.AND P2, PT, R4, RZ, PT ;  /* 0x000000ff0400720c */ /* 0x000fe40003f45070 */
[----:B------:R-:W-:-:S04]  /*15ce0*/  SEL R4, RZ, 0x4, !P1 ;  /* 0x00000004ff047807 */ /* 0x000fc80004800000 */
[----:B------:R-:W-:-:S04]  /*15cf0*/  SEL R4, R4, RZ, !P0 ;  /* 0x000000ff04047207 */ /* 0x000fc80004000000 */
[----:B------:R-:W-:Y:S02]  /*15d00*/  ISETP.NE.U32.AND P1, PT, R4, RZ, PT ;  /* 0x000000ff0400720c */ /* 0x000fe40003f25070 */
[----:B----4-:R-:W-:-:S05]  /*15d10*/  IADD3 R7, P3, R7, R197, RZ ;  /* 0x000000c507077210 */ /* 0x010fca0007f7e0ff */
[--C-:B------:R-:W-:Y:S01]  /*15d20*/  IMAD.X R9, R9, 0x1, R0.reuse, P3 ;  /* 0x0000000109097824 */ /* 0x100fe200018e0600 */
[----:B------:R-:W-:Y:S01]  /*15d30*/  IADD3 R14, P4, R14, R197, RZ ;  /* 0x000000c50e0e7210 */ /* 0x000fe20007f9e0ff */
[----:B------:R-:W-:Y:S02]  /*15d40*/  STL [R1+0x78], R7 ;  /* 0x0000780701007387 */ /* 0x000fe40000100800 */
[----:B------:R-:W-:Y:S02]  /*15d50*/  IMAD.MOV.U32 R5, RZ, RZ, R9 ;  /* 0x000000ffff057224 */ /* 0x000fe400078e0009 */
[----:B------:R-:W-:Y:S01]  /*15d60*/  IMAD.X R15, R15, 0x1, R0, P4 ;  /* 0x000000010f0f7824 */ /* 0x000fe200020e0600 */
[----:B------:R1:W-:Y:S01]  /*15d70*/  STL [R1+0x74], R9 ;  /* 0x0000740901007387 */ /* 0x0003e20000100800 */
[----:B------:R-:W-:-:S03]  /*15d80*/  IMAD.MOV.U32 R4, RZ, RZ, R7 ;  /* 0x000000ffff047224 */ /* 0x000fc600078e0007 */
[----:B------:R-:W-:Y:S04]  /*15d90*/  STL [R1+0x98], R14 ;  /* 0x0000980e01007387 */ /* 0x000fe80000100800 */
[----:B------:R4:W-:Y:S04]  /*15da0*/  LDGSTS.E [R3+0x12900], [R4.64], P2 ;  /* 0x1290000004037fae */ /* 0x0009e80009121848 */
[----:B-1----:R-:W2:Y:S04]  /*15db0*/  LDL.LU R9, [R1+0xf4] ;  /* 0x0000f40001097983 */ /* 0x002ea80000300800 */
[----:B------:R-:W-:Y:S04]  /*15dc0*/  STL [R1+0x94], R15 ;  /* 0x0000940f01007387 */ /* 0x000fe80000100800 */
[----:B------:R-:W2:Y:S01]  /*15dd0*/  LDL.LU R7, [R1+0x114] ;  /* 0x0001140001077983 */ /* 0x000ea20000300800 */
[----:B----4-:R-:W-:-:S02]  /*15de0*/  IMAD.MOV.U32 R4, RZ, RZ, R14 ;  /* 0x000000ffff047224 */ /* 0x010fc400078e000e */
[----:B------:R-:W-:-:S05]  /*15df0*/  IMAD.MOV.U32 R5, RZ, RZ, R15 ;  /* 0x000000ffff057224 */ /* 0x000fca00078e000f */
[----:B------:R1:W-:Y:S01]  /*15e00*/  LDGSTS.E [R3+0x12d00], [R4.64], P1 ;  /* 0x12d0000004037fae */ /* 0x0003e20008921848 */
[----:B------:R-:W-:-:S04]  /*15e10*/  ISETP.GT.AND P1, PT, R2, 0x31, PT ;  /* 0x000000310200780c */ /* 0x000fc80003f24270 */
[----:B-1----:R-:W-:Y:S02]  /*15e20*/  SEL R4, RZ, 0x4, !P1 ;  /* 0x00000004ff047807 */ /* 0x002fe40004800000 */
[----:B------:R-:W-:Y:S02]  /*15e30*/  ISETP.GT.AND P1, PT, R2, 0x35, PT ;  /* 0x000000350200780c */ /* 0x000fe40003f24270 */
[----:B------:R-:W-:Y:S02]  /*15e40*/  SEL R4, R4, RZ, !P0 ;  /* 0x000000ff04047207 */ /* 0x000fe40004000000 */
[----:B---3--:R-:W-:Y:S02]  /*15e50*/  IADD3 R12, P3, R12, R197, RZ ;  /* 0x000000c50c0c7210 */ /* 0x008fe40007f7e0ff */
        /* <DEDUP_REMOVED lines=14> */
[-C--:B------:R-:W-:Y:S02]  /*15f40*/  IADD3 R8, P3, R8, R197.reuse, RZ ;  /* 0x000000c508087210 */ /* 0x080fe40007f7e0ff */
[----:B-1----:R-:W-:Y:S02]  /*15f50*/  SEL R4, RZ, 0x4, !P1 ;  /* 0x00000004ff047807 */ /* 0x002fe40004800000 */
[----:B------:R-:W-:Y:S02]  /*15f60*/  ISETP.GT.AND P1, PT, R2, 0x3d, PT ;  /* 0x0000003d0200780c */ /* 0x000fe40003f24270 */
[----:B------:R-:W-:Y:S02]  /*15f70*/  SEL R4, R4, RZ, !P0 ;  /* 0x000000ff04047207 */ /* 0x000fe40004000000 */
[----:B------:R-:W-:-:S02]  /*15f80*/  IADD3 R6, P4, R6, R197, RZ ;  /* 0x000000c506067210 */ /* 0x000fc40007f9e0ff */
[----:B------:R-:W-:Y:S02]  /*15f90*/  ISETP.NE.U32.AND P2, PT, R4, RZ, PT ;  /* 0x000000ff0400720c */ /* 0x000fe40003f45070 */
[----:B------:R-:W-:Y:S01]  /*15fa0*/  SEL R4, RZ, 0x4, !P1 ;  /* 0x00000004ff047807 */ /* 0x000fe20004800000 */
[----:B------:R1:W-:Y:S03]  /*15fb0*/  STL [R1+0xb8], R12 ;  /* 0x0000b80c01007387 */ /* 0x0003e60000100800 */
[----:B------:R-:W-:Y:S01]  /*15fc0*/  SEL R4, R4, RZ, !P0 ;  /* 0x000000ff04047207 */ /* 0x000fe20004000000 */
[----:B------:R-:W-:Y:S04]  /*15fd0*/  STL [R1+0xb4], R13 ;  /* 0x0000b40d01007387 */ /* 0x000fe80000100800 */
[----:B------:R-:W-:Y:S01]  /*15fe0*/  STL [R1+0xd8], R10 ;  /* 0x0000d80a01007387 */ /* 0x000fe20000100800 */
[----:B------:R-:W-:-:S03]  /*15ff0*/  ISETP.NE.U32.AND P1, PT, R4, RZ, PT ;  /* 0x000000ff0400720c */ /* 0x000fc60003f25070 */
[----:B------:R-:W-:Y:S01]  /*16000*/  STL [R1+0xd4], R11 ;  /* 0x0000d40b01007387 */ /* 0x000fe20000100800 */
[----:B------:R-:W-:-:S03]  /*16010*/  IMAD.MOV.U32 R4, RZ, RZ, R8 ;  /* 0x000000ffff047224 */ /* 0x000fc600078e0008 */
[----:B------:R-:W-:Y:S01]  /*16020*/  STL [R1+0xf8], R8 ;  /* 0x0000f80801007387 */ /* 0x000fe20000100800 */
[----:B--2---:R-:W-:-:S04]  /*16030*/  IMAD.X R9, R9, 0x1, R0, P3 ;  /* 0x0000000109097824 */ /* 0x004fc800018e0600 */
[----:B------:R-:W-:Y:S01]  /*16040*/  IMAD.MOV.U32 R5, RZ, RZ, R9 ;  /* 0x000000ffff057224 */ /* 0x000fe200078e0009 */
[----:B------:R2:W-:Y:S01]  /*16050*/  STL [R1+0xf4], R9 ;  /* 0x0000f40901007387 */ /* 0x0005e20000100800 */
[----:B------:R-:W-:-:S03]  /*16060*/  IMAD.X R7, R7, 0x1, R0, P4 ;  /* 0x0000000107077824 */ /* 0x000fc600020e0600 */
[----:B------:R-:W-:Y:S04]  /*16070*/  STL [R1+0x118], R6 ;  /* 0x0001180601007387 */ /* 0x000fe80000100800 */
[----:B------:R3:W-:Y:S04]  /*16080*/  STL [R1+0x114], R7 ;  /* 0x0001140701007387 */ /* 0x0007e80000100800 */
[----:B-1----:R-:W4:Y:S04]  /*16090*/  LDL.LU R12, [R1] ;  /* 0x00000000010c7983 */ /* 0x002f280000300800 */
[----:B------:R1:W-:Y:S04]  /*160a0*/  LDGSTS.E [R3+0x13900], [R4.64], P2 ;  /* 0x1390000004037fae */ /* 0x0003e80009121848 */
[----:B--2---:R-:W2:Y:S01]  /*160b0*/  LDL.LU R9, [R1+0x1c] ;  /* 0x00001c0001097983 */ /* 0x004ea20000300800 */
[----:B-1----:R-:W-:-:S03]  /*160c0*/  IMAD.MOV.U32 R5, RZ, RZ, R7 ;  /* 0x000000ffff057224 */ /* 0x002fc600078e0007 */
[----:B---3--:R-:W3:Y:S01]  /*160d0*/  LDL.LU R7, [R1+0x20] ;  /* 0x0000200001077983 */ /* 0x008ee20000300800 */
[----:B------:R-:W-:Y:S01]  /*160e0*/  IMAD.MOV.U32 R4, RZ, RZ, R6 ;  /* 0x000000ffff047224 */ /* 0x000fe200078e0006 */
[C---:B------:R-:W-:Y:S02]  /*160f0*/  ISETP.GT.AND P2, PT, R2.reuse, 0x6, PT ;  /* 0x000000060200780c */ /* 0x040fe40003f44270 */
[----:B------:R-:W-:Y:S01]  /*16100*/  IADD3 R205, P3, R205, R197, RZ ;  /* 0x000000c5cdcd7210 */ /* 0x000fe20007f7e0ff */
[----:B------:R-:W2:Y:S04]  /*16110*/  LDL.LU R11, [R1+0x3c] ;  /* 0x00003c00010b7983 */ /* 0x000ea80000300800 */
[----:B------:R1:W-:Y:S01]  /*16120*/  LDGSTS.E [R3+0x13d00], [R4.64], P1 ;  /* 0x13d0000004037fae */ /* 0x0003e20008921848 */
[----:B------:R-:W-:Y:S01]  /*16130*/  ISETP.GT.AND P1, PT, R2, 0x2, PT ;  /* 0x000000020200780c */ /* 0x000fe20003f24270 */
[----:B------:R-:W-:Y:S01]  /*16140*/  IMAD.X R204, R204, 0x1, R0, P3 ;  /* 0x00000001cccc7824 */ /* 0x000fe200018e0600 */
[----:B------:R-:W-:Y:S01]  /*16150*/  LOP3.LUT R18, R199, 0x40, RZ, 0x3c, !PT ;  /* 0x00000040c7127812 */ /* 0x000fe200078e3cff */
[----:B------:R-:W2:Y:S01]  /*16160*/  LDL.LU R10, [R1+0x40] ;  /* 0x00004000010a7983 */ /* 0x000ea20000300800 */
[----:B-1----:R-:W-:-:S02]  /*16170*/  SEL R4, RZ, 0x4, !P1 ;  /* 0x00000004ff047807 */ /* 0x002fc40004800000 */
[----:B------:R-:W-:Y:S02]  /*16180*/  SEL R3, RZ, 0x4, !P2 ;  /* 0x00000004ff037807 */ /* 0x000fe40005000000 */
[-C--:B------:R-:W-:Y:S01]  /*16190*/  IADD3 R213, P4, R213, R197.reuse, RZ ;  /* 0x000000c5d5d57210 */ /* 0x080fe20007f9e0ff */
[----:B------:R-:W-:Y:S01]  /*161a0*/  IMAD.MOV.U32 R5, RZ, RZ, R204 ;  /* 0x000000ffff057224 */ /* 0x000fe200078e00cc */
[----:B------:R-:W-:Y:S01]  /*161b0*/  SEL R4, R4, RZ, !P0 ;  /* 0x000000ff04047207 */ /* 0x000fe20004000000 */
[----:B------:R-:W2:Y:S01]  /*161c0*/  LDL.LU R8, [R1+0x5c] ;  /* 0x00005c0001087983 */ /* 0x000ea20000300800 */
[----:B------:R-:W-:Y:S02]  /*161d0*/  SEL R3, R3, RZ, !P0 ;  /* 0x000000ff03037207 */ /* 0x000fe40004000000 */
[----:B------:R-:W-:Y:S01]  /*161e0*/  ISETP.NE.U32.AND P1, PT, R4, RZ, PT ;  /* 0x000000ff0400720c */ /* 0x000fe20003f25070 */
[----:B------:R-:W-:Y:S01]  /*161f0*/  IMAD.X R212, R212, 0x1, R0, P4 ;  /* 0x00000001d4d47824 */ /* 0x000fe200020e0600 */
[----:B------:R-:W-:Y:S01]  /*16200*/  ISETP.NE.U32.AND P2, PT, R3, RZ, PT ;  /* 0x000000ff0300720c */ /* 0x000fe20003f45070 */
[----:B------:R-:W-:Y:S01]  /*16210*/  IMAD.U32 R3, RZ, RZ, UR5 ;  /* 0x00000005ff037e24 */ /* 0x000fe2000f8e00ff */
[----:B------:R-:W-:Y:S01]  /*16220*/  IADD3 R221, P3, R221, R197, RZ ;  /* 0x000000c5dddd7210 */ /* 0x000fe20007f7e0ff */
[----:B------:R-:W-:Y:S01]  /*16230*/  IMAD.MOV.U32 R4, RZ, RZ, R205 ;  /* 0x000000ffff047224 */ /* 0x000fe200078e00cd */
[----:B------:R-:W2:Y:S01]  /*16240*/  LDL.LU R6, [R1+0x60] ;  /* 0x0000600001067983 */ /* 0x000ea20000300800 */
        /* <DEDUP_REMOVED lines=49> */
[----:B------:R-:W-:Y:S02]  /*16560*/  IMAD.X R252, R252, 0x1, R0, P3 ;  /* 0x00000001fcfc7824 */ /* 0x000fe400018e0600 */
[----:B------:R-:W-:Y:S02]  /*16570*/  IMAD.MOV.U32 R4, RZ, RZ, R12 ;  /* 0x000000ffff047224 */ /* 0x000fe400078e000c */
[----:B------:R-:W-:Y:S01]  /*16580*/  IMAD.MOV.U32 R5, RZ, RZ, R252 ;  /* 0x000000ffff057224 */ /* 0x000fe200078e00fc */
[----:B------:R-:W-:Y:S04]  /*16590*/  STL [R1], R12 ;  /* 0x0000000c01007387 */ /* 0x000fe80000100800 */
[----:B------:R1:W-:Y:S01]  /*165a0*/  LDGSTS.E [R3+0x11a00], [R4.64], P2 ;  /* 0x11a0000004037fae */ /* 0x0003e20009121848 */
[----:B---3--:R-:W-:-:S05]  /*165b0*/  IADD3 R7, P4, R7, R197, RZ ;  /* 0x000000c507077210 */ /* 0x008fca0007f9e0ff */
[----:B--2---:R-:W-:Y:S01]  /*165c0*/  IMAD.X R9, R9, 0x1, R0, P4 ;  /* 0x0000000109097824 */ /* 0x004fe200020e0600 */
[----:B------:R-:W-:Y:S01]  /*165d0*/  STL [R1+0x20], R7 ;  /* 0x0000200701007387 */ /* 0x000fe20000100800 */
[----:B-1----:R-:W-:-:S03]  /*165e0*/  IMAD.MOV.U32 R4, RZ, RZ, R7 ;  /* 0x000000ffff047224 */ /* 0x002fc600078e0007 */
[----:B------:R1:W-:Y:S01]  /*165f0*/  STL [R1+0x1c], R9 ;  /* 0x00001c0901007387 */ /* 0x0003e20000100800 */
[----:B------:R-:W-:-:S05]  /*16600*/  IMAD.MOV.U32 R5, RZ, RZ, R9 ;  /* 0x000000ffff057224 */ /* 0x000fca00078e0009 */
[----:B------:R2:W-:Y:S04]  /*16610*/  LDGSTS.E [R3+0x11e00], [R4.64], P1 ;  /* 0x11e0000004037fae */ /* 0x0005e80008921848 */
[----:B-1----:R-:W3:Y:S04]  /*16620*/  LDL.LU R9, [R1+0x7c] ;  /* 0x00007c0001097983 */ /* 0x002ee80000300800 */
[----:B------:R-:W4:Y:S04]  /*16630*/  LDL.LU R7, [R1+0x80] ;  /* 0x0000800001077983 */ /* 0x000f280000300800 */
[----:B------:R-:W3:Y:S04]  /*16640*/  LDL.LU R15, [R1+0x9c] ;  /* 0x00009c00010f7983 */ /* 0x000ee80000300800 */
[----:B------:R-:W3:Y:S01]  /*16650*/  LDL.LU R14, [R1+0xa0] ;  /* 0x0000a000010e7983 */ /* 0x000ee20000300800 */
[----:B------:R-:W-:-:S02]  /*16660*/  ISETP.GT.AND P1, PT, R2, 0x22, PT ;  /* 0x000000220200780c */ /* 0x000fc40003f24270 */
[-C--:B------:R-:W-:Y:S02]  /*16670*/  IADD3 R10, P3, R10, R197.reuse, RZ ;  /* 0x000000c50a0a7210 */ /* 0x080fe40007f7e0ff */
        /* <DEDUP_REMOVED lines=13> */
[----:B------:R-:W3:Y:S04]  /*16750*/  LDL.LU R13, [R1+0xbc] ;  /* 0x0000bc00010d7983 */ /* 0x000ee80000300800 */
[----:B------:R-:W3:Y:S01]  /*16760*/  LDL.LU R12, [R1+0xc0] ;  /* 0x0000c000010c7983 */ /* 0x000ee20000300800 */
[----:B------:R-:W-:Y:S01]  /*16770*/  ISETP.NE.U32.AND P1, PT, R4, RZ, PT ;  /* 0x000000ff0400720c */ /* 0x000fe20003f25070 */
[----:B------:R-:W-:-:S02]  /*16780*/  IMAD.MOV.U32 R5, RZ, RZ, R11 ;  /* 0x000000ffff057224 */ /* 0x000fc400078e000b */
[----:B------:R-:W-:Y:S01]  /*16790*/  IMAD.MOV.U32 R4, RZ, RZ, R10 ;  /* 0x000000ffff047224 */ /* 0x000fe200078e000a */
[----:B-1----:R-:W3:Y:S04]  /*167a0*/  LDL.LU R11, [R1+0xdc] ;  /* 0x0000dc00010b7983 */ /* 0x002ee80000300800 */
[----:B------:R-:W3:Y:S04]  /*167b0*/  LDL.LU R10, [R1+0xe0] ;  /* 0x0000e000010a7983 */ /* 0x000ee80000300800 */
        /* <DEDUP_REMOVED lines=15> */
[--C-:B---3--:R-:W-:Y:S01]  /*168b0*/  IMAD.X R9, R9, 0x1, R0.reuse, P3 ;  /* 0x0000000109097824 */ /* 0x108fe200018e0600 */
        /* <DEDUP_REMOVED lines=8> */
[----:B-1----:R-:W4:Y:S04]  /*16940*/  LDL.LU R9, [R1+0xfc] ;  /* 0x0000fc0001097983 */ /* 0x002f280000300800 */
[----:B------:R-:W-:Y:S04]  /*16950*/  STL [R1+0x9c], R15 ;  /* 0x00009c0f01007387 */ /* 0x000fe80000100800 */
[----:B------:R-:W4:Y:S01]  /*16960*/  LDL.LU R7, [R1+0x11c] ;  /* 0x00011c0001077983 */ /* 0x000f220000300800 */
[----:B---3--:R-:W-:-:S02]  /*16970*/  IMAD.MOV.U32 R4, RZ, RZ, R14 ;  /* 0x000000ffff047224 */ /* 0x008fc400078e000e */
        /* <DEDUP_REMOVED lines=27> */
[----:B------:R-:W-:Y:S01]  /*16b30*/  IADD3 R6, P4, R6, R197, RZ ;  /* 0x000000c506067210 */ /* 0x000fe20007f9e0ff */
[----:B------:R-:W-:Y:S01]  /*16b40*/  STL [R1+0xc0], R12 ;  /* 0x0000c00c01007387 */ /* 0x000fe20000100800 */
[----:B------:R-:W-:-:S03]  /*16b50*/  SEL R4, R4, RZ, !P0 ;  /* 0x000000ff04047207 */ /* 0x000fc60004000000 */
[----:B------:R1:W-:Y:S01]  /*16b60*/  STL [R1+0xbc], R13 ;  /* 0x0000bc0d01007387 */ /* 0x0003e20000100800 */
[----:B------:R-:W-:Y:S01]  /*16b70*/  ISETP.NE.U32.AND P1, PT, R4, RZ, PT ;  /* 0x000000ff0400720c */ /* 0x000fe20003f25070 */
[----:B------:R-:W-:Y:S02]  /*16b80*/  IMAD.MOV.U32 R4, RZ, RZ, R8 ;  /* 0x000000ffff047224 */ /* 0x000fe400078e0008 */
[----:B------:R-:W-:Y:S04]  /*16b90*/  STL [R1+0xe0], R10 ;  /* 0x0000e00a01007387 */ /* 0x000fe80000100800 */
[----:B------:R-:W-:Y:S04]  /*16ba0*/  STL [R1+0xdc], R11 ;  /* 0x0000dc0b01007387 */ /* 0x000fe80000100800 */
[----:B------:R-:W-:Y:S01]  /*16bb0*/  STL [R1+0x100], R8 ;  /* 0x0001000801007387 */ /* 0x000fe20000100800 */
[----:B----4-:R-:W-:-:S04]  /*16bc0*/  IMAD.X R9, R9, 0x1, R0, P3 ;  /* 0x0000000109097824 */ /* 0x010fc800018e0600 */
[----:B------:R-:W-:Y:S01]  /*16bd0*/  IMAD.MOV.U32 R5, RZ, RZ, R9 ;  /* 0x000000ffff057224 */ /* 0x000fe200078e0009 */
[----:B------:R2:W-:Y:S01]  /*16be0*/  STL [R1+0xfc], R9 ;  /* 0x0000fc0901007387 */ /* 0x0005e20000100800 */
[----:B------:R-:W-:-:S03]  /*16bf0*/  IMAD.X R7, R7, 0x1, R0, P4 ;  /* 0x0000000107077824 */ /* 0x000fc600020e0600 */
[----:B------:R3:W-:Y:S04]  /*16c00*/  STL [R1+0x120], R6 ;  /* 0x0001200601007387 */ /* 0x0007e80000100800 */
[----:B------:R2:W-:Y:S04]  /*16c10*/  STL [R1+0x11c], R7 ;  /* 0x00011c0701007387 */ /* 0x0005e80000100800 */
[----:B-1----:R-:W4:Y:S04]  /*16c20*/  LDL.LU R13, [R1+0x4] ;  /* 0x00000400010d7983 */ /* 0x002f280000300800 */
[----:B------:R1:W-:Y:S04]  /*16c30*/  LDGSTS.E [R3+0x13a00], [R4.64], P2 ;  /* 0x13a0000004037fae */ /* 0x0003e80009121848 */
[----:B------:R-:W4:Y:S04]  /*16c40*/  LDL.LU R12, [R1+0x8] ;  /* 0x00000800010c7983 */ /* 0x000f280000300800 */
        /* <DEDUP_REMOVED lines=75> */
[----:B------:R-:W-:Y:S01]  /*17100*/  IMAD.X R13, R13, 0x1, R0, P3 ;  /* 0x000000010d0d7824 */ /* 0x000fe200018e0600 */
[----:B---3--:R-:W-:Y:S01]  /*17110*/  IADD3 R6, P4, R6, R197, RZ ;  /* 0x000000c506067210 */ /* 0x008fe20007f9e0ff */
[----:B------:R-:W-:Y:S01]  /*17120*/  STL [R1+0x8], R12 ;  /* 0x0000080c01007387 */ /* 0x000fe20000100800 */
[----:B------:R-:W-:-:S03]  /*17130*/  IMAD.MOV.U32 R4, RZ, RZ, R12 ;  /* 0x000000ffff047224 */ /* 0x000fc600078e000c */
[----:B--2---:R-:W-:Y:S01]  /*17140*/  IMAD.X R9, R9, 0x1, R0, P4 ;  /* 0x0000000109097824 */ /* 0x004fe200020e0600 */
[----:B------:R1:W-:Y:S01]  /*17150*/  STL [R1+0x4], R13 ;  /* 0x0000040d01007387 */ /* 0x0003e20000100800 */
[----:B------:R-:W-:-:S03]  /*17160*/  IMAD.MOV.U32 R5, RZ, RZ, R13 ;  /* 0x000000ffff057224 */ /* 0x000fc600078e000d */
[----:B------:R-:W-:Y:S04]  /*17170*/  STL [R1+0x28], R6 ;  /* 0x0000280601007387 */ /* 0x000fe80000100800 */
[----:B------:R2:W-:Y:S04]  /*17180*/  STL [R1+0x24], R9 ;  /* 0x0000240901007387 */ /* 0x0005e80000100800 */
[----:B-1----:R-:W3:Y:S04]  /*17190*/  LDL.LU R13, [R1+0x84] ;  /* 0x00008400010d7983 */ /* 0x002ee80000300800 */
[----:B------:R-:W4:Y:S04]  /*171a0*/  LDL.LU R12, [R1+0x88] ;  /* 0x00008800010c7983 */ /* 0x000f280000300800 */
[----:B------:R1:W-:Y:S02]  /*171b0*/  LDGSTS.E [R3+0x11b00], [R4.64], P2 ;  /* 0x11b0000004037fae */ /* 0x0003e40009121848 */
[----:B-1----:R-:W-:-:S02]  /*171c0*/  IMAD.MOV.U32 R5, RZ, RZ, R9 ;  /* 0x000000ffff057224 */ /* 0x002fc400078e0009 */
[----:B------:R-:W-:Y:S01]  /*171d0*/  IMAD.MOV.U32 R4, RZ, RZ, R6 ;  /* 0x000000ffff047224 */ /* 0x000fe200078e0006 */
[----:B--2---:R-:W2:Y:S04]  /*171e0*/  LDL.LU R9, [R1+0xa4] ;  /* 0x0000a40001097983 */ /* 0x004ea80000300800 */
[----:B------:R-:W2:Y:S04]  /*171f0*/  LDL.LU R6, [R1+0xa8] ;  /* 0x0000a80001067983 */ /* 0x000ea80000300800 */
        /* <DEDUP_REMOVED lines=14> */
[----:B------:R-:W-:Y:S01]  /*172e0*/  IMAD.X R8, R8, 0x1, R0, P4 ;  /* 0x0000000108087824 */ /* 0x000fe200020e0600 */
[----:B------:R-:W-:Y:S04]  /*172f0*/  STL [R1+0x48], R10 ;  /* 0x0000480a01007387 */ /* 0x000fe80000100800 */
[----:B------:R1:W-:Y:S04]  /*17300*/  LDGSTS.E [R3+0x12300], [R4.64], P2 ;  /* 0x1230000004037fae */ /* 0x0003e80009121848 */
[----:B------:R1:W-:Y:S04]  /*17310*/  STL [R1+0x44], R11 ;  /* 0x0000440b01007387 */ /* 0x0003e80000100800 */
[----:B------:R-:W-:Y:S01]  /*17320*/  STL [R1+0x68], R7 ;  /* 0x0000680701007387 */ /* 0x000fe20000100800 */
[----:B-1----:R-:W-:-:S02]  /*17330*/  IMAD.MOV.U32 R4, RZ, RZ, R7 ;  /* 0x000000ffff047224 */ /* 0x002fc400078e0007 */
[----:B------:R-:W-:Y:S01]  /*17340*/  IMAD.MOV.U32 R5, RZ, RZ, R8 ;  /* 0x000000ffff057224 */ /* 0x000fe200078e0008 */
[----:B------:R1:W-:Y:S04]  /*17350*/  STL [R1+0x64], R8 ;  /* 0x0000640801007387 */ /* 0x0003e80000100800 */
[----:B------:R-:W2:Y:S04]  /*17360*/  LDL.LU R11, [R1+0xc4] ;  /* 0x0000c400010b7983 */ /* 0x000ea80000300800 */
[----:B------:R1:W-:Y:S01]  /*17370*/  LDGSTS.E [R3+0x12700], [R4.64], P1 ;  /* 0x1270000004037fae */ /* 0x0003e20008921848 */
[----:B------:R-:W-:-:S03]  /*17380*/  ISETP.GT.AND P1, PT, R2, 0x2b, PT ;  /* 0x0000002b0200780c */ /* 0x000fc60003f24270 */
[----:B------:R-:W2:Y:S04]  /*17390*/  LDL.LU R10, [R1+0xc8] ;  /* 0x0000c800010a7983 */ /* 0x000ea80000300800 */
[----:B-1----:R-:W2:Y:S01]  /*173a0*/  LDL.LU R8, [R1+0xe4] ;  /* 0x0000e40001087983 */ /* 0x002ea20000300800 */
[----:B------:R-:W-:-:S03]  /*173b0*/  SEL R4, RZ, 0x4, !P1 ;  /* 0x00000004ff047807 */ /* 0x000fc60004800000 */
[----:B------:R-:W2:Y:S01]  /*173c0*/  LDL.LU R7, [R1+0xe8] ;  /* 0x0000e80001077983 */ /* 0x000ea20000300800 */
[----:B------:R-:W-:Y:S02]  /*173d0*/  ISETP.GT.AND P1, PT, R2, 0x2f, PT ;  /* 0x0000002f0200780c */ /* 0x000fe40003f24270 */
[----:B------:R-:W-:-:S04]  /*173e0*/  SEL R4, R4, RZ, !P0 ;  /* 0x000000ff04047207 */ /* 0x000fc80004000000 */
[----:B------:R-:W-:Y:S02]  /*173f0*/  ISETP.NE.U32.AND P2, PT, R4, RZ, PT ;  /* 0x000000ff0400720c */ /* 0x000fe40003f45070 */
[----:B------:R-:W-:-:S04]  /*17400*/  SEL R4, RZ, 0x4, !P1 ;  /* 0x00000004ff047807 */ /* 0x000fc80004800000 */
[----:B------:R-:W-:-:S04]  /*17410*/  SEL R4, R4, RZ, !P0 ;  /* 0x000000ff04047207 */ /* 0x000fc80004000000 */
[----:B------:R-:W-:Y:S02]  /*17420*/  ISETP.NE.U32.AND P1, PT, R4, RZ, PT ;  /* 0x000000ff0400720c */ /* 0x000fe40003f25070 */
[----:B----4-:R-:W-:-:S05]  /*17430*/  IADD3 R12, P3, R12, R197, RZ ;  /* 0x000000c50c0c7210 */ /* 0x010fca0007f7e0ff */
[----:B---3--:R-:W-:Y:S02]  /*17440*/  IMAD.X R13, R13, 0x1, R0, P3 ;  /* 0x000000010d0d7824 */ /* 0x008fe400018e0600 */
[----:B------:R-:W-:Y:S02]  /*17450*/  IMAD.MOV.U32 R4, RZ, RZ, R12 ;  /* 0x000000ffff047224 */ /* 0x000fe400078e000c */
[----:B------:R-:W-:Y:S01]  /*17460*/  IMAD.MOV.U32 R5, RZ, RZ, R13 ;  /* 0x000000ffff057224 */ /* 0x000fe200078e000d */
[----:B------:R-:W-:Y:S04]  /*17470*/  STL [R1+0x88], R12 ;  /* 0x0000880c01007387 */ /* 0x000fe80000100800 */
[----:B------:R-:W-:Y:S04]  /*17480*/  STL [R1+0x84], R13 ;  /* 0x0000840d01007387 */ /* 0x000fe80000100800 */
[----:B------:R1:W-:Y:S01]  /*17490*/  LDGSTS.E [R3+0x12b00], [R4.64], P2 ;  /* 0x12b0000004037fae */ /* 0x0003e20009121848 */
[----:B--2---:R-:W-:-:S05]  /*174a0*/  IADD3 R6, P4, R6, R197, RZ ;  /* 0x000000c506067210 */ /* 0x004fca0007f9e0ff */
[----:B------:R-:W-:Y:S01]  /*174b0*/  IMAD.X R9, R9, 0x1, R0, P4 ;  /* 0x0000000109097824 */ /* 0x000fe200020e0600 */
[----:B------:R2:W-:Y:S01]  /*174c0*/  STL [R1+0xa8], R6 ;  /* 0x0000a80601007387 */ /* 0x0005e20000100800 */
[----:B-1----:R-:W-:-:S03]  /*174d0*/  IMAD.MOV.U32 R4, RZ, RZ, R6 ;  /* 0x000000ffff047224 */ /* 0x002fc600078e0006 */
[----:B------:R1:W-:Y:S04]  /*174e0*/  STL [R1+0xa4], R9 ;  /* 0x0000a40901007387 */ /* 0x0003e80000100800 */
[----:B------:R-:W3:Y:S04]  /*174f0*/  LDL.LU R14, [R1+0x104] ;  /* 0x00010400010e7983 */ /* 0x000ee80000300800 */
[----:B--2---:R-:W2:Y:S01]  /*17500*/  LDL.LU R6, [R1+0x108] ;  /* 0x0001080001067983 */ /* 0x004ea20000300800 */
[----:B------:R-:W-:-:S03]  /*17510*/  IMAD.MOV.U32 R5, RZ, RZ, R9 ;  /* 0x000000ffff057224 */ /* 0x000fc600078e0009 */
[----:B------:R-:W4:Y:S04]  /*17520*/  LDL.LU R12, [R1+0x124] ;  /* 0x00012400010c7983 */ /* 0x000f280000300800 */
[----:B-1----:R-:W4:Y:S04]  /*17530*/  LDL.LU R9, [R1+0x128] ;  /* 0x0001280001097983 */ /* 0x002f280000300800 */
        /* <DEDUP_REMOVED lines=9> */
[----:B------:R-:W-:-:S05]  /*175d0*/  IADD3 R10, P3, R10, R197, RZ ;  /* 0x000000c50a0a7210 */ /* 0x000fca0007f7e0ff */
[----:B------:R-:W-:Y:S01]  /*175e0*/  IMAD.X R11, R11, 0x1, R0, P3 ;  /* 0x000000010b0b7824 */ /* 0x000fe200018e0600 */
[----:B------:R-:W-:Y:S01]  /*175f0*/  IADD3 R7, P4, R7, R197, RZ ;  /* 0x000000c507077210 */ /* 0x000fe20007f9e0ff */
[----:B------:R-:W-:Y:S02]  /*17600*/  IMAD.MOV.U32 R4, RZ, RZ, R10 ;  /* 0x000000ffff047224 */ /* 0x000fe400078e000a */
[----:B------:R-:W-:Y:S02]  /*17610*/  IMAD.MOV.U32 R5, RZ, RZ, R11 ;  /* 0x000000ffff057224 */ /* 0x000fe400078e000b */
[----:B------:R-:W-:-:S03]  /*17620*/  IMAD.X R8, R8, 0x1, R0, P4 ;  /* 0x0000000108087824 */ /* 0x000fc600020e0600 */
[----:B------:R1:W-:Y:S04]  /*17630*/  LDGSTS.E [R3+0x13300], [R4.64], P2 ;  /* 0x1330000004037fae */ /* 0x0003e80009121848 */
[----:B------:R-:W-:Y:S04]  /*17640*/  STL [R1+0xc8], R10 ;  /* 0x0000c80a01007387 */ /* 0x000fe80000100800 */
[----:B------:R-:W-:Y:S01]  /*17650*/  STL [R1+0xc4], R11 ;  /* 0x0000c40b01007387 */ /* 0x000fe20000100800 */
[----:B-1----:R-:W-:Y:S02]  /*17660*/  IMAD.MOV.U32 R4, RZ, RZ, R7 ;  /* 0x000000ffff047224 */ /* 0x002fe400078e0007 */
[----:B------:R-:W-:Y:S01]  /*17670*/  IMAD.MOV.U32 R5, RZ, RZ, R8 ;  /* 0x000000ffff057224 */ /* 0x000fe200078e0008 */
[----:B------:R1:W-:Y:S04]  /*17680*/  STL [R1+0xe8], R7 ;  /* 0x0000e80701007387 */ /* 0x0003e80000100800 */
[----:B------:R1:W-:Y:S01]  /*17690*/  LDGSTS.E [R3+0x13700], [R4.64], P1 ;  /* 0x1370000004037fae */ /* 0x0003e20008921848 */
[----:B------:R-:W-:-:S03]  /*176a0*/  ISETP.GT.AND P1, PT, R2, 0x3b, PT ;  /* 0x0000003b0200780c */ /* 0x000fc60003f24270 */
[----:B------:R1:W-:Y:S04]  /*176b0*/  STL [R1+0xe4], R8 ;  /* 0x0000e40801007387 */ /* 0x0003e80000100800 */
[----:B------:R-:W4:Y:S04]  /*176c0*/  LDL.LU R13, [R1+0x12c] ;  /* 0x00012c00010d7983 */ /* 0x000f280000300800 */
[----:B-1----:R-:W4:Y:S01]  /*176d0*/  LDL.LU R7, [R1+0x130] ;  /* 0x0001300001077983 */ /* 0x002f220000300800 */
[----:B------:R-:W-:-:S03]  /*176e0*/  SEL R4, RZ, 0x4, !P1 ;  /* 0x00000004ff047807 */ /* 0x000fc60004800000 */
[----:B------:R-:W4:Y:S01]  /*176f0*/  LDL.LU R16, [R1+0x16c] ;  /* 0x00016c0001107983 */ /* 0x000f220000300800 */
[----:B------:R-:W-:-:S03]  /*17700*/  SEL R4, R4, RZ, !P0 ;  /* 0x000000ff04047207 */ /* 0x000fc60004000000 */
[----:B------:R-:W1:Y:S01]  /*17710*/  S2R R191, SR_TID.X ;  /* 0x0000000000bf7919 */ /* 0x000e620000002100 */
[----:B------:R-:W-:-:S03]  /*17720*/  ISETP.GT.AND P1, PT, R2, 0x3f, PT ;  /* 0x0000003f0200780c */ /* 0x000fc60003f24270 */
[----:B------:R-:W4:Y:S01]  /*17730*/  LDL.LU R10, [R1+0x170] ;  /* 0x00017000010a7983 */ /* 0x000f220000300800 */
[----:B------:R-:W-:Y:S02]  /*17740*/  ISETP.NE.U32.AND P2, PT, R4, RZ, PT ;  /* 0x000000ff0400720c */ /* 0x000fe40003f45070 */
[----:B------:R-:W-:Y:S01]  /*17750*/  SEL R4, RZ, 0x4, !P1 ;  /* 0x00000004ff047807 */ /* 0x000fe20004800000 */
[----:B------:R-:W4:Y:S03]  /*17760*/  LDL.LU R11, [R1+0x1b0] ;  /* 0x0001b000010b7983 */ /* 0x000f260000300800 */
[----:B------:R-:W-:Y:S01]  /*17770*/  SEL R4, R4, RZ, !P0 ;  /* 0x000000ff04047207 */ /* 0x000fe20004000000 */
[----:B------:R-:W4:Y:S03]  /*17780*/  LDL.LU R8, [R1+0x1f0] ;  /* 0x0001f00001087983 */ /* 0x000f260000300800 */
[----:B------:R-:W-:-:S02]  /*17790*/  ISETP.NE.U32.AND P1, PT, R4, RZ, PT ;  /* 0x000000ff0400720c */ /* 0x000fc40003f25070 */
[----:B--2---:R-:W-:-:S05]  /*177a0*/  IADD3 R6, P3, R6, R197, RZ ;  /* 0x000000c506067210 */ /* 0x004fca0007f7e0ff */
[--C-:B---3--:R-:W-:Y:S01]  /*177b0*/  IMAD.X R14, R14, 0x1, R0.reuse, P3 ;  /* 0x000000010e0e7824 */ /* 0x108fe200018e0600 */
[----:B----4-:R-:W-:Y:S01]  /*177c0*/  IADD3 R9, P4, R9, R197, RZ ;  /* 0x000000c509097210 */ /* 0x010fe20007f9e0ff */
[----:B------:R-:W-:Y:S04]  /*177d0*/  STL [R1+0x108], R6 ;  /* 0x0001080601007387 */ /* 0x000fe80000100800 */
[----:B------:R2:W-:Y:S01]  /*177e0*/  STL [R1+0x104], R14 ;  /* 0x0001040e01007387 */ /* 0x0005e20000100800 */
[----:B------:R-:W-:-:S03]  /*177f0*/  IMAD.X R12, R12, 0x1, R0, P4 ;  /* 0x000000010c0c7824 */ /* 0x000fc600020e0600 */
[----:B------:R3:W-:Y:S01]  /*17800*/  STL [R1+0x128], R9 ;  /* 0x0001280901007387 */ /* 0x0007e20000100800 */
[----:B------:R-:W-:-:S03]  /*17810*/  IMAD.MOV.U32 R4, RZ, RZ, R6 ;  /* 0x000000ffff047224 */ /* 0x000fc600078e0006 */
[----:B------:R-:W4:Y:S01]  /*17820*/  LDL.LU R20, [R1+0x1ac] ;  /* 0x0001ac0001147983 */ /* 0x000f220000300800 */
[----:B------:R-:W-:-:S03]  /*17830*/  IMAD.MOV.U32 R5, RZ, RZ, R14 ;  /* 0x000000ffff057224 */ /* 0x000fc600078e000e */
[----:B------:R3:W-:Y:S04]  /*17840*/  STL [R1+0x124], R12 ;  /* 0x0001240c01007387 */ /* 0x0007e80000100800 */
[----:B--2---:R-:W2:Y:S01]  /*17850*/  LDL.LU R14, [R1+0x1ec] ;  /* 0x0001ec00010e7983 */ /* 0x004ea20000300800 */
[----:B-1----:R-:W-:-:S03]  /*17860*/  LOP3.LUT R6, R191, 0x3f, RZ, 0xc0, !PT ;  /* 0x0000003fbf067812 */ /* 0x002fc600078ec0ff */
[----:B------:R1:W-:Y:S04]  /*17870*/  LDGSTS.E [R3+0x13b00], [R4.64], P2 ;  /* 0x13b0000004037fae */ /* 0x0003e80009121848 */
[----:B------:R-:W2:Y:S01]  /*17880*/  LDL.LU R15, [R1+0x22c] ;  /* 0x00022c00010f7983 */ /* 0x000ea20000300800 */
[----:B-1----:R-:W-:Y:S02]  /*17890*/  IMAD.MOV.U32 R4, RZ, RZ, R9 ;  /* 0x000000ffff047224 */ /* 0x002fe400078e0009 */
[----:B------:R-:W-:Y:S01]  /*178a0*/  IMAD.MOV.U32 R5, RZ, RZ, R12 ;  /* 0x000000ffff057224 */ /* 0x000fe200078e000c */
[----:B---3--:R-:W3:Y:S04]  /*178b0*/  LDL.LU R9, [R1+0x230] ;  /* 0x0002300001097983 */ /* 0x008ee80000300800 */
[----:B------:R1:W-:Y:S01]  /*178c0*/  LDGSTS.E [R3+0x13f00], [R4.64], P1 ;  /* 0x13f0000004037fae */ /* 0x0003e20008921848 */
[----:B------:R-:W-:-:S03]  /*178d0*/  ISETP.GE.AND P1, PT, R6, R2, PT ;  /* 0x000000020600720c */ /* 0x000fc60003f26270 */
[----:B------:R-:W3:Y:S04]  /*178e0*/  LDL.LU R12, [R1+0x26c] ;  /* 0x00026c00010c7983 */ /* 0x000ee80000300800 */
[----:B------:R-:W3:Y:S01]  /*178f0*/  LDL.LU R6, [R1+0x270] ;  /* 0x0002700001067983 */ /* 0x000ee20000300800 */
[----:B------:R-:W-:Y:S01]  /*17900*/  SEL R2, RZ, 0x4, P1 ;  /* 0x00000004ff027807 */ /* 0x000fe20000800000 */
[----:B-1----:R-:W-:-:S03]  /*17910*/  IMAD.U32 R4, RZ, RZ, UR5 ;  /* 0x00000005ff047e24 */ /* 0x002fc6000f8e00ff */
[----:B------:R-:W-:Y:S01]  /*17920*/  SEL R2, R2, RZ, !P0 ;  /* 0x000000ff02027207 */ /* 0x000fe20004000000 */
[----:B------:R-:W0:Y:S03]  /*17930*/  LDGDEPBAR ;  /* 0x00000000000079af */ /* 0x000e260000000000 */
[----:B------:R-:W-:Y:S01]  /*17940*/  ISETP.NE.U32.AND P0, PT, R2, RZ, PT ;  /* 0x000000ff0200720c */ /* 0x000fe20003f05070 */
[----:B------:R-:W-:Y:S01]  /*17950*/  IMAD R4, R4, 0x8000, R199 ;  /* 0x0000800004047824 */ /* 0x000fe200078e02c7 */
[----:B------:R-:W-:-:S04]  /*17960*/  IADD3 R7, P1, R7, UR7, RZ ;  /* 0x0000000707077c10 */ /* 0x000fc8000ff3e0ff */
[----:B------:R-:W-:Y:S01]  /*17970*/  IADD3.X R13, R13, UR6, RZ, P1, !PT ;  /* 0x000000060d0d7c10 */ /* 0x000fe20008ffe4ff */
[----:B------:R-:W-:Y:S01]  /*17980*/  STL [R1+0x130], R7 ;  /* 0x0001300701007387 */ /* 0x000fe20000100800 */
[----:B------:R-:W-:Y:S01]  /*17990*/  IMAD.MOV.U32 R2, RZ, RZ, R7 ;  /* 0x000000ffff027224 */ /* 0x000fe200078e0007 */
[----:B------:R-:W-:Y:S02]  /*179a0*/  IADD3 R10, P2, R10, UR7, RZ ;  /* 0x000000070a0a7c10 */ /* 0x000fe4000ff5e0ff */
[----:B------:R-:W-:Y:S02]  /*179b0*/  IMAD.MOV.U32 R3, RZ, RZ, R13 ;  /* 0x000000ffff037224 */ /* 0x000fe400078e000d */
[----:B------:R-:W-:Y:S01]  /*179c0*/  IADD3.X R16, R16, UR6, RZ, P2, !PT ;  /* 0x0000000610107c10 */ /* 0x000fe200097fe4ff */
[----:B------:R-:W-:Y:S01]  /*179d0*/  STL [R1+0x170], R10 ;  /* 0x0001700a01007387 */ /* 0x000fe20000100800 */
[----:B------:R-:W-:-:S03]  /*179e0*/  IADD3 R11, P1, R11, UR7, RZ ;  /* 0x000000070b0b7c10 */ /* 0x000fc6000ff3e0ff */
[----:B------:R1:W-:Y:S04]  /*179f0*/  STL [R1+0x12c], R13 ;  /* 0x00012c0d01007387 */ /* 0x0003e80000100800 */
[----:B------:R1:W-:Y:S04]  /*17a00*/  LDGSTS.E [R4], [R2.64], P0 ;  /* 0x0000000002047fae */ /* 0x0003e80008121848 */
[----:B-1----:R-:W3:Y:S04]  /*17a10*/  LDL.LU R13, [R1+0x2b0] ;  /* 0x0002b000010d7983 */ /* 0x002ee80000300800 */
[----:B------:R1:W-:Y:S01]  /*17a20*/  STL [R1+0x16c], R16 ;  /* 0x00016c1001007387 */ /* 0x0003e20000100800 */
[----:B------:R-:W-:-:S03]  /*17a30*/  IMAD.MOV.U32 R3, RZ, RZ, R16 ;  /* 0x000000ffff037224 */ /* 0x000fc600078e0010 */
[----:B------:R-:W3:Y:S01]  /*17a40*/  LDL.LU R7, [R1+0x2f0] ;  /* 0x0002f00001077983 */ /* 0x000ee20000300800 */
[----:B------:R-:W-:Y:S01]  /*17a50*/  IMAD.MOV.U32 R2, RZ, RZ, R10 ;  /* 0x000000ffff027224 */ /* 0x000fe200078e000a */
[----:B------:R-:W-:Y:S02]  /*17a60*/  IADD3 R8, P2, R8, UR7, RZ ;  /* 0x0000000708087c10 */ /* 0x000fe4000ff5e0ff */
[----:B-1----:R-:W3:Y:S04]  /*17a70*/  LDL.LU R16, [R1+0x2ac] ;  /* 0x0002ac0001107983 */ /* 0x002ee80000300800 */
[----:B------:R-:W3:Y:S04]  /*17a80*/  LDL.LU R10, [R1+0x2ec] ;  /* 0x0002ec00010a7983 */ /* 0x000ee80000300800 */
[----:B------:R1:W-:Y:S04]  /*17a90*/  LDGSTS.E [R4+0x800], [R2.64], P0 ;  /* 0x0080000002047fae */ /* 0x0003e80008121848 */
[----:B------:R2:W-:Y:S01]  /*17aa0*/  STL [R1+0x1b0], R11 ;  /* 0x0001b00b01007387 */ /* 0x0005e20000100800 */
[----:B-1----:R-:W-:Y:S01]  /*17ab0*/  IMAD.MOV.U32 R2, RZ, RZ, R11 ;  /* 0x000000ffff027224 */ /* 0x002fe200078e000b */
[----:B----4-:R-:W-:-:S05]  /*17ac0*/  IADD3.X R20, R20, UR6, RZ, P1, !PT ;  /* 0x0000000614147c10 */ /* 0x010fca0008ffe4ff */
[----:B------:R-:W-:Y:S01]  /*17ad0*/  IMAD.MOV.U32 R3, RZ, RZ, R20 ;  /* 0x000000ffff037224 */ /* 0x000fe200078e0014 */
[----:B------:R-:W-:Y:S01]  /*17ae0*/  STL [R1+0x1ac], R20 ;  /* 0x0001ac1401007387 */ /* 0x000fe20000100800 */
[----:B--2---:R-:W-:-:S03]  /*17af0*/  IADD3.X R14, R14, UR6, RZ, P2, !PT ;  /* 0x000000060e0e7c10 */ /* 0x004fc600097fe4ff */
[----:B------:R-:W-:Y:S04]  /*17b00*/  STL [R1+0x1f0], R8 ;  /* 0x0001f00801007387 */ /* 0x000fe80000100800 */
[----:B------:R-:W2:Y:S04]  /*17b10*/  LDL.LU R11, [R1+0x330] ;  /* 0x00033000010b7983 */ /* 0x000ea80000300800 */
[----:B------:R1:W-:Y:S04]  /*17b20*/  STL [R1+0x1ec], R14 ;  /* 0x0001ec0e01007387 */ /* 0x0003e80000100800 */
[----:B------:R4:W-:Y:S04]  /*17b30*/  LDGSTS.E [R4+0x1000], [R2.64], P0 ;  /* 0x0100000002047fae */ /* 0x0009e80008121848 */
[----:B------:R-:W2:Y:S01]  /*17b40*/  LDL.LU R5, [R1+0x370] ;  /* 0x0003700001057983 */ /* 0x000ea20000300800 */
[----:B---3--:R-:W-:Y:S01]  /*17b50*/  IADD3 R9, P1, R9, UR7, RZ ;  /* 0x0000000709097c10 */ /* 0x008fe2000ff3e0ff */
[----:B----4-:R-:W-:-:S02]  /*17b60*/  IMAD.MOV.U32 R3, RZ, RZ, R14 ;  /* 0x000000ffff037224 */ /* 0x010fc400078e000e */
[----:B-1----:R-:W3:Y:S01]  /*17b70*/  LDL.LU R14, [R1+0x32c] ;  /* 0x00032c00010e7983 */ /* 0x002ee20000300800 */
[----:B------:R-:W-:Y:S01]  /*17b80*/  IADD3.X R15, R15, UR6, RZ, P1, !PT ;  /* 0x000000060f0f7c10 */ /* 0x000fe20008ffe4ff */
[----:B------:R-:W-:Y:S01]  /*17b90*/  IMAD.MOV.U32 R2, RZ, RZ, R8 ;  /* 0x000000ffff027224 */ /* 0x000fe200078e0008 */
[----:B------:R-:W-:Y:S01]  /*17ba0*/  IADD3 R6, P2, R6, UR7, RZ ;  /* 0x0000000706067c10 */ /* 0x000fe2000ff5e0ff */
[----:B------:R-:W4:Y:S03]  /*17bb0*/  LDL.LU R8, [R1+0x36c] ;  /* 0x00036c0001087983 */ /* 0x000f260000300800 */
[----:B------:R-:W-:Y:S01]  /*17bc0*/  IADD3.X R12, R12, UR6, RZ, P2, !PT ;  /* 0x000000060c0c7c10 */ /* 0x000fe200097fe4ff */
[----:B------:R1:W-:Y:S04]  /*17bd0*/  STL [R1+0x230], R9 ;  /* 0x0002300901007387 */ /* 0x0003e80000100800 */
[----:B------:R1:W-:Y:S04]  /*17be0*/  STL [R1+0x22c], R15 ;  /* 0x00022c0f01007387 */ /* 0x0003e80000100800 */
[----:B------:R1:W-:Y:S04]  /*17bf0*/  STL [R1+0x270], R6 ;  /* 0x0002700601007387 */ /* 0x0003e80000100800 */
[----:B------:R-:W4:Y:S04]  /*17c00*/  LDL.LU R20, [R1+0x3b0] ;  /* 0x0003b00001147983 */ /* 0x000f280000300800 */
[----:B------:R1:W-:Y:S04]  /*17c10*/  LDGSTS.E [R4+0x1800], [R2.64], P0 ;  /* 0x0180000002047fae */ /* 0x0003e80008121848 */
[----:B------:R1:W-:Y:S02]  /*17c20*/  STL [R1+0x26c], R12 ;  /* 0x00026c0c01007387 */ /* 0x0003e40000100800 */
[----:B-1----:R-:W-:-:S02]  /*17c30*/  IMAD.MOV.U32 R2, RZ, RZ, R9 ;  /* 0x000000ffff027224 */ /* 0x002fc400078e0009 */
[----:B------:R-:W4:Y:S04]  /*17c40*/  LDL.LU R9, [R1+0x3f0] ;  /* 0x0003f00001097983 */ /* 0x000f280000300800 */
[----:B------:R-:W4:Y:S01]  /*17c50*/  LDL.LU R21, [R1+0x3ac] ;  /* 0x0003ac0001157983 */ /* 0x000f220000300800 */
[----:B------:R-:W-:-:S03]  /*17c60*/  IMAD.MOV.U32 R3, RZ, RZ, R15 ;  /* 0x000000ffff037224 */ /* 0x000fc600078e000f */
[----:B------:R-:W4:Y:S04]  /*17c70*/  LDL.LU R15, [R1+0x3ec] ;  /* 0x0003ec00010f7983 */ /* 0x000f280000300800 */
[----:B------:R1:W-:Y:S02]  /*17c80*/  LDGSTS.E [R4+0x2000], [R2.64], P0 ;  /* 0x0200000002047fae */ /* 0x0003e40008121848 */
[----:B-1----:R-:W-:Y:S02]  /*17c90*/  IMAD.MOV.U32 R2, RZ, RZ, R6 ;  /* 0x000000ffff027224 */ /* 0x002fe400078e0006 */
[----:B------:R-:W-:Y:S01]  /*17ca0*/  IMAD.MOV.U32 R3, RZ, RZ, R12 ;  /* 0x000000ffff037224 */ /* 0x000fe200078e000c */
[----:B------:R-:W4:Y:S04]  /*17cb0*/  LDL.LU R6, [R1+0x430] ;  /* 0x0004300001067983 */ /* 0x000f280000300800 */
[----:B------:R-:W4:Y:S04]  /*17cc0*/  LDL.LU R12, [R1+0x470] ;  /* 0x00047000010c7983 */ /* 0x000f280000300800 */
[----:B------:R1:W-:Y:S01]  /*17cd0*/  LDGSTS.E [R4+0x2800], [R2.64], P0 ;  /* 0x0280000002047fae */ /* 0x0003e20008121848 */
[----:B------:R-:W-:-:S05]  /*17ce0*/  IADD3 R13, P1, R13, UR7, RZ ;  /* 0x000000070d0d7c10 */ /* 0x000fca000ff3e0ff */
[----:B------:R1:W-:Y:S01]  /*17cf0*/  STL [R1+0x2b0], R13 ;  /* 0x0002b00d01007387 */ /* 0x0003e20000100800 */
[----:B------:R-:W-:Y:S02]  /*17d00*/  IADD3 R7, P2, R7, UR7, RZ ;  /* 0x0000000707077c10 */ /* 0x000fe4000ff5e0ff */
[----:B------:R-:W-:Y:S01]  /*17d10*/  IADD3.X R16, R16, UR6, RZ, P1, !PT ;  /* 0x0000000610107c10 */ /* 0x000fe20008ffe4ff */
[----:B-1----:R-:W-:Y:S01]  /*17d20*/  IMAD.MOV.U32 R2, RZ, RZ, R13 ;  /* 0x000000ffff027224 */ /* 0x002fe200078e000d */
[----:B------:R-:W-:-:S03]  /*17d30*/  IADD3.X R10, R10, UR6, RZ, P2, !PT ;  /* 0x000000060a0a7c10 */ /* 0x000fc600097fe4ff */
[----:B------:R1:W-:Y:S01]  /*17d40*/  STL [R1+0x2ac], R16 ;  /* 0x0002ac1001007387 */ /* 0x0003e20000100800 */
[----:B------:R-:W-:-:S03]  /*17d50*/  IMAD.MOV.U32 R3, RZ, RZ, R16 ;  /* 0x000000ffff037224 */ /* 0x000fc600078e0010 */
[----:B------:R1:W-:Y:S04]  /*17d60*/  STL [R1+0x2f0], R7 ;  /* 0x0002f00701007387 */ /* 0x0003e80000100800 */
[----:B------:R-:W4:Y:S04]  /*17d70*/  LDL.LU R13, [R1+0x42c] ;  /* 0x00042c00010d7983 */ /* 0x000f280000300800 */
[----:B------:R1:W-:Y:S04]  /*17d80*/  STL [R1+0x2ec], R10 ;  /* 0x0002ec0a01007387 */ /* 0x0003e80000100800 */
[----:B-1----:R-:W4:Y:S04]  /*17d90*/  LDL.LU R16, [R1+0x46c] ;  /* 0x00046c0001107983 */ /* 0x002f280000300800 */
[----:B------:R1:W-:Y:S02]  /*17da0*/  LDGSTS.E [R4+0x3000], [R2.64], P0 ;  /* 0x0300000002047fae */ /* 0x0003e40008121848 */
[----:B-1----:R-:W-:-:S02]  /*17db0*/  IMAD.MOV.U32 R2, RZ, RZ, R7 ;  /* 0x000000ffff027224 */ /* 0x002fc400078e0007 */
[----:B------:R-:W-:Y:S01]  /*17dc0*/  IMAD.MOV.U32 R3, RZ, RZ, R10 ;  /* 0x000000ffff037224 */ /* 0x000fe200078e000a */
[----:B------:R-:W4:Y:S04]  /*17dd0*/  LDL.LU R7, [R1+0x4b0] ;  /* 0x0004b00001077983 */ /* 0x000f280000300800 */
[----:B------:R-:W4:Y:S04]  /*17de0*/  LDL.LU R10, [R1+0x4f0] ;  /* 0x0004f000010a7983 */ /* 0x000f280000300800 */
[----:B------:R1:W-:Y:S01]  /*17df0*/  LDGSTS.E [R4+0x3800], [R2.64], P0 ;  /* 0x0380000002047fae */ /* 0x0003e20008121848 */
[----:B--2---:R-:W-:-:S05]  /*17e00*/  IADD3 R11, P1, R11, UR7, RZ ;  /* 0x000000070b0b7c10 */ /* 0x004fca000ff3e0ff */
[----:B------:R2:W-:Y:S01]  /*17e10*/  STL [R1+0x330], R11 ;  /* 0x0003300b01007387 */ /* 0x0005e20000100800 */
[----:B-1----:R-:W-:Y:S01]  /*17e20*/  IMAD.MOV.U32 R2, RZ, RZ, R11 ;  /* 0x000000ffff027224 */ /* 0x002fe200078e000b */
[----:B------:R-:W-:Y:S02]  /*17e30*/  IADD3 R5, P2, R5, UR7, RZ ;  /* 0x0000000705057c10 */ /* 0x000fe4000ff5e0ff */
[----:B---3--:R-:W-:Y:S02]  /*17e40*/  IADD3.X R14, R14, UR6, RZ, P1, !PT ;  /* 0x000000060e0e7c10 */ /* 0x008fe40008ffe4ff */
[----:B----4-:R-:W-:-:S03]  /*17e50*/  IADD3.X R8, R8, UR6, RZ, P2, !PT ;  /* 0x0000000608087c10 */ /* 0x010fc600097fe4ff */
[----:B------:R1:W-:Y:S01]  /*17e60*/  STL [R1+0x32c], R14 ;  /* 0x00032c0e01007387 */ /* 0x0003e20000100800 */
[----:B------:R-:W-:-:S03]  /*17e70*/  IMAD.MOV.U32 R3, RZ, RZ, R14 ;  /* 0x000000ffff037224 */ /* 0x000fc600078e000e */
[----:B------:R3:W-:Y:S04]  /*17e80*/  STL [R1+0x370], R5 ;  /* 0x0003700501007387 */ /* 0x0007e80000100800 */
[----:B--2---:R-:W2:Y:S04]  /*17e90*/  LDL.LU R11, [R1+0x4ac] ;  /* 0x0004ac00010b7983 */ /* 0x004ea80000300800 */
[----:B------:R4:W-:Y:S01]  /*17ea0*/  STL [R1+0x36c], R8 ;  /* 0x00036c0801007387 */ /* 0x0009e20000100800 */
[----:B------:R-:W-:-:S03]  /*17eb0*/  IADD3 R20, P1, R20, UR7, RZ ;  /* 0x0000000714147c10 */ /* 0x000fc6000ff3e0ff */
[----:B-1----:R-:W2:Y:S04]  /*17ec0*/  LDL.LU R14, [R1+0x4ec] ;  /* 0x0004ec00010e7983 */ /* 0x002ea80000300800 */
[----:B------:R1:W-:Y:S02]  /*17ed0*/  LDGSTS.E [R4+0x4000], [R2.64], P0 ;  /* 0x0400000002047fae */ /* 0x0003e40008121848 */
[----:B-1----:R-:W-:Y:S02]  /*17ee0*/  IMAD.MOV.U32 R2, RZ, RZ, R5 ;  /* 0x000000ffff027224 */ /* 0x002fe400078e0005 */
[----:B------:R-:W-:Y:S01]  /*17ef0*/  IMAD.MOV.U32 R3, RZ, RZ, R8 ;  /* 0x000000ffff037224 */ /* 0x000fe200078e0008 */
[----:B------:R-:W-:Y:S01]  /*17f00*/  IADD3 R9, P2, R9, UR7, RZ ;  /* 0x0000000709097c10 */ /* 0x000fe2000ff5e0ff */
[----:B---3--:R-:W3:Y:S01]  /*17f10*/  LDL.LU R5, [R1+0x138] ;  /* 0x0001380001057983 */ /* 0x008ee20000300800 */
[----:B------:R-:W-:-:S03]  /*17f20*/  IADD3.X R21, R21, UR6, RZ, P1, !PT ;  /* 0x0000000615157c10 */ /* 0x000fc60008ffe4ff */
[----:B------:R1:W-:Y:S01]  /*17f30*/  LDGSTS.E [R4+0x4800], [R2.64], P0 ;  /* 0x0480000002047fae */ /* 0x0003e20008121848 */
[----:B------:R-:W-:-:S03]  /*17f40*/  IADD3.X R15, R15, UR6, RZ, P2, !PT ;  /* 0x000000060f0f7c10 */ /* 0x000fc600097fe4ff */
[----:B----4-:R-:W3:Y:S04]  /*17f50*/  LDL.LU R8, [R1+0x178] ;  /* 0x0001780001087983 */ /* 0x010ee80000300800 */
[----:B------:R-:W-:Y:S01]  /*17f60*/  STL [R1+0x3b0], R20 ;  /* 0x0003b01401007387 */ /* 0x000fe20000100800 */
[----:B-1----:R-:W-:Y:S02]  /*17f70*/  IMAD.MOV.U32 R2, RZ, RZ, R20 ;  /* 0x000000ffff027224 */ /* 0x002fe400078e0014 */
[----:B------:R-:W-:Y:S01]  /*17f80*/  IMAD.MOV.U32 R3, RZ, RZ, R21 ;  /* 0x000000ffff037224 */ /* 0x000fe200078e0015 */
[----:B------:R-:W-:Y:S04]  /*17f90*/  STL [R1+0x3ac], R21 ;  /* 0x0003ac1501007387 */ /* 0x000fe80000100800 */
[----:B------:R1:W-:Y:S04]  /*17fa0*/  STL [R1+0x3f0], R9 ;  /* 0x0003f00901007387 */ /* 0x0003e80000100800 */
[----:B------:R1:W-:Y:S04]  /*17fb0*/  LDGSTS.E [R4+0x5000], [R2.64], P0 ;  /* 0x0500000002047fae */ /* 0x0003e80008121848 */
[----:B------:R1:W-:Y:S02]  /*17fc0*/  STL [R1+0x3ec], R15 ;  /* 0x0003ec0f01007387 */ /* 0x0003e40000100800 */
[----:B-1----:R-:W-:-:S02]  /*17fd0*/  IMAD.MOV.U32 R2, RZ, RZ, R9 ;  /* 0x000000ffff027224 */ /* 0x002fc400078e0009 */
[----:B------:R-:W3:Y:S01]  /*17fe0*/  LDL.LU R9, [R1+0x134] ;  /* 0x0001340001097983 */ /* 0x000ee20000300800 */
[----:B------:R-:W-:-:S03]  /*17ff0*/  IMAD.MOV.U32 R3, RZ, RZ, R15 ;  /* 0x000000ffff037224 */ /* 0x000fc600078e000f */
[----:B------:R-:W3:Y:S01]  /*18000*/  LDL.LU R15, [R1+0x174] ;  /* 0x00017400010f7983 */ /* 0x000ee20000300800 */
[----:B------:R-:W-:Y:S02]  /*18010*/  IADD3 R6, P1, R6, UR7, RZ ;  /* 0x0000000706067c10 */ /* 0x000fe4000ff3e0ff */
[----:B------:R-:W-:Y:S01]  /*18020*/  IADD3 R12, P2, R12, UR7, RZ ;  /* 0x000000070c0c7c10 */ /* 0x000fe2000ff5e0ff */
[----:B------:R1:W-:Y:S04]  /*18030*/  LDGSTS.E [R4+0x5800], [R2.64], P0 ;  /* 0x0580000002047fae */ /* 0x0003e80008121848 */
[----:B------:R1:W-:Y:S01]  /*18040*/  STL [R1+0x430], R6 ;  /* 0x0004300601007387 */ /* 0x0003e20000100800 */
[----:B------:R-:W-:Y:S01]  /*18050*/  IADD3.X R13, R13, UR6, RZ, P1, !PT ;  /* 0x000000060d0d7c10 */ /* 0x000fe20008ffe4ff */
[----:B-1----:R-:W-:-:S04]  /*18060*/  IMAD.MOV.U32 R2, RZ, RZ, R6 ;  /* 0x000000ffff027224 */ /* 0x002fc800078e0006 */
[----:B------:R-:W-:Y:S01]  /*18070*/  IMAD.MOV.U32 R3, RZ, RZ, R13 ;  /* 0x000000ffff037224 */ /* 0x000fe200078e000d */
[----:B------:R1:W-:Y:S01]  /*18080*/  STL [R1+0x42c], R13 ;  /* 0x00042c0d01007387 */ /* 0x0003e20000100800 */
[----:B------:R-:W-:-:S03]  /*18090*/  IADD3.X R16, R16, UR6, RZ, P2, !PT ;  /* 0x0000000610107c10 */ /* 0x000fc600097fe4ff */
[----:B------:R1:W-:Y:S04]  /*180a0*/  STL [R1+0x470], R12 ;  /* 0x0004700c01007387 */ /* 0x0003e80000100800 */
[----:B------:R-:W3:Y:S04]  /*180b0*/  LDL.LU R6, [R1+0x1b8] ;  /* 0x0001b80001067983 */ /* 0x000ee80000300800 */
[----:B------:R1:W-:Y:S04]  /*180c0*/  STL [R1+0x46c], R16 ;  /* 0x00046c1001007387 */ /* 0x0003e80000100800 */
[----:B------:R1:W-:Y:S04]  /*180d0*/  LDGSTS.E [R4+0x6000], [R2.64], P0 ;  /* 0x0600000002047fae */ /* 0x0003e80008121848 */
[----:B-1----:R-:W3:Y:S01]  /*180e0*/  LDL.LU R13, [R1+0x1f8] ;  /* 0x0001f800010d7983 */ /* 0x002ee20000300800 */
[----:B------:R-:W-:Y:S01]  /*180f0*/  IADD3 R7, P1, R7, UR7, RZ ;  /* 0x0000000707077c10 */ /* 0x000fe2000ff3e0ff */
[----:B------:R-:W-:-:S02]  /*18100*/  IMAD.MOV.U32 R2, RZ, RZ, R12 ;  /* 0x000000ffff027224 */ /* 0x000fc400078e000c */
[----:B------:R-:W3:Y:S01]  /*18110*/  LDL.LU R12, [R1+0x1b4] ;  /* 0x0001b400010c7983 */ /* 0x000ee20000300800 */
[----:B------:R-:W-:Y:S01]  /*18120*/  IMAD.MOV.U32 R3, RZ, RZ, R16 ;  /* 0x000000ffff037224 */ /* 0x000fe200078e0010 */
[----:B------:R-:W-:Y:S02]  /*18130*/  IADD3 R10, P2, R10, UR7, RZ ;  /* 0x000000070a0a7c10 */ /* 0x000fe4000ff5e0ff */
[----:B------:R-:W3:Y:S04]  /*18140*/  LDL.LU R16, [R1+0x1f4] ;  /* 0x0001f40001107983 */ /* 0x000ee80000300800 */
[----:B------:R1:W-:Y:S04]  /*18150*/  LDGSTS.E [R4+0x6800], [R2.64], P0 ;  /* 0x0680000002047fae */ /* 0x0003e80008121848 */
[----:B------:R-:W-:Y:S01]  /*18160*/  STL [R1+0x4b0], R7 ;  /* 0x0004b00701007387 */ /* 0x000fe20000100800 */
[----:B-1----:R-:W-:Y:S01]  /*18170*/  IMAD.MOV.U32 R2, RZ, RZ, R7 ;  /* 0x000000ffff027224 */ /* 0x002fe200078e0007 */
[----:B------:R-:W-:-:S02]  /*18180*/  LOP3.LUT R20, R199, 0x10, RZ, 0x3c, !PT ;  /* 0x00000010c7147812 */ /* 0x000fc400078e3cff */
[----:B--2---:R-:W-:-:S05]  /*18190*/  IADD3.X R11, R11, UR6, RZ, P1, !PT ;  /* 0x000000060b0b7c10 */ /* 0x004fca0008ffe4ff */
[----:B------:R-:W-:Y:S01]  /*181a0*/  IMAD.MOV.U32 R3, RZ, RZ, R11 ;  /* 0x000000ffff037224 */ /* 0x000fe200078e000b */
[----:B------:R1:W-:Y:S01]  /*181b0*/  STL [R1+0x4ac], R11 ;  /* 0x0004ac0b01007387 */ /* 0x0003e20000100800 */
[----:B------:R-:W-:-:S03]  /*181c0*/  IADD3.X R14, R14, UR6, RZ, P2, !PT ;  /* 0x000000060e0e7c10 */ /* 0x000fc600097fe4ff */
[----:B------:R-:W-:Y:S04]  /*181d0*/  STL [R1+0x4f0], R10 ;  /* 0x0004f00a01007387 */ /* 0x000fe80000100800 */
[----:B------:R2:W-:Y:S04]  /*181e0*/  LDGSTS.E [R4+0x7000], [R2.64], P0 ;  /* 0x0700000002047fae */ /* 0x0005e80008121848 */
[----:B-1----:R-:W4:Y:S04]  /*181f0*/  LDL.LU R11, [R1+0x238] ;  /* 0x00023800010b7983 */ /* 0x002f280000300800 */
[----:B------:R1:W-:Y:S04]  /*18200*/  STL [R1+0x4ec], R14 ;  /* 0x0004ec0e01007387 */ /* 0x0003e80000100800 */
[----:B------:R-:W4:Y:S01]  /*18210*/  LDL.LU R7, [R1+0x278] ;  /* 0x0002780001077983 */ /* 0x000f220000300800 */
[----:B--2---:R-:W-:Y:S01]  /*18220*/  IMAD.MOV.U32 R3, RZ, RZ, R14 ;  /* 0x000000ffff037224 */ /* 0x004fe200078e000e */
[----:B---3--:R-:W-:Y:S01]  /*18230*/  IADD3 R5, P1, R5, UR7, RZ ;  /* 0x0000000705057c10 */ /* 0x008fe2000ff3e0ff */
[----:B------:R-:W-:Y:S01]  /*18240*/  IMAD.MOV.U32 R2, RZ, RZ, R10 ;  /* 0x000000ffff027224 */ /* 0x000fe200078e000a */
[----:B-1----:R-:W2:Y:S04]  /*18250*/  LDL.LU R14, [R1+0x234] ;  /* 0x00023400010e7983 */ /* 0x002ea80000300800 */
[----:B------:R-:W3:Y:S01]  /*18260*/  LDL.LU R10, [R1+0x274] ;  /* 0x00027400010a7983 */ /* 0x000ee20000300800 */
[----:B------:R-:W-:-:S03]  /*18270*/  IADD3 R8, P2, R8, UR7, RZ ;  /* 0x0000000708087c10 */ /* 0x000fc6000ff5e0ff */
[----:B------:R1:W-:Y:S04]  /*18280*/  LDGSTS.E [R4+0x7800], [R2.64], P0 ;  /* 0x0780000002047fae */ /* 0x0003e80008121848 */
[----:B------:R-:W-:Y:S01]  /*18290*/  STL [R1+0x138], R5 ;  /* 0x0001380501007387 */ /* 0x000fe20000100800 */
[----:B-1----:R-:W-:-:S03]  /*182a0*/  IMAD.U32 R4, RZ, RZ, UR5 ;  /* 0x00000005ff047e24 */ /* 0x002fc6000f8e00ff */
[----:B------:R-:W-:Y:S01]  /*182b0*/  STL [R1+0x178], R8 ;  /* 0x0001780801007387 */ /* 0x000fe20000100800 */
[----:B------:R-:W-:Y:S02]  /*182c0*/  IMAD.MOV.U32 R2, RZ, RZ, R5 ;  /* 0x000000ffff027224 */ /* 0x000fe400078e0005 */
[----:B------:R-:W-:Y:S01]  /*182d0*/  IMAD R4, R4, 0x8000, R20 ;  /* 0x0000800004047824 */ /* 0x000fe200078e0214 */
[----:B------:R-:W-:Y:S02]  /*182e0*/  IADD3.X R9, R9, UR6, RZ, P1, !PT ;  /* 0x0000000609097c10 */ /* 0x000fe40008ffe4ff */
[----:B------:R-:W-:-:S03]  /*182f0*/  IADD3.X R15, R15, UR6, RZ, P2, !PT ;  /* 0x000000060f0f7c10 */ /* 0x000fc600097fe4ff */
[----:B------:R-:W-:Y:S01]  /*18300*/  IMAD.MOV.U32 R3, RZ, RZ, R9 ;  /* 0x000000ffff037224 */ /* 0x000fe200078e0009 */
[----:B------:R1:W-:Y:S04]  /*18310*/  STL [R1+0x134], R9 ;  /* 0x0001340901007387 */ /* 0x0003e80000100800 */
[----:B------:R1:W-:Y:S04]  /*18320*/  LDGSTS.E [R4+0x100], [R2.64], P0 ;  /* 0x0010000002047fae */ /* 0x0003e80008121848 */
[----:B-1----:R-:W3:Y:S04]  /*18330*/  LDL.LU R9, [R1+0x2b8] ;  /* 0x0002b80001097983 */ /* 0x002ee80000300800 */
[----:B------:R-:W3:Y:S01]  /*18340*/  LDL.LU R5, [R1+0x2f8] ;  /* 0x0002f80001057983 */ /* 0x000ee20000300800 */
[----:B------:R-:W-:-:S03]  /*18350*/  IMAD.MOV.U32 R3, RZ, RZ, R15 ;  /* 0x000000ffff037224 */ /* 0x000fc600078e000f */
[----:B------:R1:W-:Y:S01]  /*18360*/  STL [R1+0x174], R15 ;  /* 0x0001740f01007387 */ /* 0x0003e20000100800 */
[----:B------:R-:W-:-:S05]  /*18370*/  IMAD.MOV.U32 R2, RZ, RZ, R8 ;  /* 0x000000ffff027224 */ /* 0x000fca00078e0008 */
[----:B------:R1:W-:Y:S04]  /*18380*/  LDGSTS.E [R4+0x900], [R2.64], P0 ;  /* 0x0090000002047fae */ /* 0x0003e80008121848 */
[----:B-1----:R-:W3:Y:S04]  /*18390*/  LDL.LU R15, [R1+0x2b4] ;  /* 0x0002b400010f7983 */ /* 0x002ee80000300800 */
[----:B------:R-:W3:Y:S01]  /*183a0*/  LDL.LU R8, [R1+0x2f4] ;  /* 0x0002f40001087983 */ /* 0x000ee20000300800 */
[----:B------:R-:W-:Y:S02]  /*183b0*/  IADD3 R6, P1, R6, UR7, RZ ;  /* 0x0000000706067c10 */ /* 0x000fe4000ff3e0ff */
[----:B------:R-:W-:-:S03]  /*183c0*/  IADD3 R13, P2, R13, UR7, RZ ;  /* 0x000000070d0d7c10 */ /* 0x000fc6000ff5e0ff */
[----:B------:R-:W-:Y:S01]  /*183d0*/  STL [R1+0x1b8], R6 ;  /* 0x0001b80601007387 */ /* 0x000fe20000100800 */
[----:B------:R-:W-:Y:S01]  /*183e0*/  IMAD.MOV.U32 R2, RZ, RZ, R6 ;  /* 0x000000ffff027224 */ /* 0x000fe200078e0006 */
[----:B------:R-:W-:Y:S02]  /*183f0*/  IADD3.X R12, R12, UR6, RZ, P1, !PT ;  /* 0x000000060c0c7c10 */ /* 0x000fe40008ffe4ff */
[----:B------:R-:W-:-:S03]  /*18400*/  IADD3.X R16, R16, UR6, RZ, P2, !PT ;  /* 0x0000000610107c10 */ /* 0x000fc600097fe4ff */
[----:B------:R-:W-:Y:S01]  /*18410*/  IMAD.MOV.U32 R3, RZ, RZ, R12 ;  /* 0x000000ffff037224 */ /* 0x000fe200078e000c */
[----:B------:R1:W-:Y:S04]  /*18420*/  STL [R1+0x1b4], R12 ;  /* 0x0001b40c01007387 */ /* 0x0003e80000100800 */
[----:B------:R-:W-:Y:S04]  /*18430*/  STL [R1+0x1f8], R13 ;  /* 0x0001f80d01007387 */ /* 0x000fe80000100800 */
[----:B------:R1:W-:Y:S04]  /*18440*/  LDGSTS.E [R4+0x1100], [R2.64], P0 ;  /* 0x0110000002047fae */ /* 0x0003e80008121848 */
[----:B-1----:R-:W3:Y:S04]  /*18450*/  LDL.LU R12, [R1+0x338] ;  /* 0x00033800010c7983 */ /* 0x002ee80000300800 */
[----:B------:R1:W-:Y:S04]  /*18460*/  STL [R1+0x1f4], R16 ;  /* 0x0001f41001007387 */ /* 0x0003e80000100800 */
[----:B------:R-:W3:Y:S01]  /*18470*/  LDL.LU R6, [R1+0x378] ;  /* 0x0003780001067983 */ /* 0x000ee20000300800 */
[----:B------:R-:W-:-:S03]  /*18480*/  IMAD.MOV.U32 R3, RZ, RZ, R16 ;  /* 0x000000ffff037224 */ /* 0x000fc600078e0010 */
[----:B-1----:R-:W3:Y:S01]  /*18490*/  LDL.LU R16, [R1+0x334] ;  /* 0x0003340001107983 */ /* 0x002ee20000300800 */
[----:B------:R-:W-:-:S03]  /*184a0*/  IMAD.MOV.U32 R2, RZ, RZ, R13 ;  /* 0x000000ffff027224 */ /* 0x000fc600078e000d */
[----:B------:R-:W3:Y:S04]  /*184b0*/  LDL.LU R13, [R1+0x374] ;  /* 0x00037400010d7983 */ /* 0x000ee80000300800 */
[----:B------:R1:W-:Y:S01]  /*184c0*/  LDGSTS.E [R4+0x1900], [R2.64], P0 ;  /* 0x0190000002047fae */ /* 0x0003e20008121848 */
[----:B----4-:R-:W-:Y:S02]  /*184d0*/  IADD3 R11, P1, R11, UR7, RZ ;  /* 0x000000070b0b7c10 */ /* 0x010fe4000ff3e0ff */
[----:B------:R-:W-:-:S03]  /*184e0*/  IADD3 R7, P2, R7, UR7, RZ ;  /* 0x0000000707077c10 */ /* 0x000fc6000ff5e0ff */
[----:B------:R4:W-:Y:S01]  /*184f0*/  STL [R1+0x238], R11 ;  /* 0x0002380b01007387 */ /* 0x0009e20000100800 */
[----:B--2---:R-:W-:Y:S02]  /*18500*/  IADD3.X R14, R14, UR6, RZ, P1, !PT ;  /* 0x000000060e0e7c10 */ /* 0x004fe40008ffe4ff */
[----:B---3--:R-:W-:-:S03]  /*18510*/  IADD3.X R10, R10, UR6, RZ, P2, !PT ;  /* 0x000000060a0a7c10 */ /* 0x008fc600097fe4ff */
[----:B------:R2:W-:Y:S01]  /*18520*/  STL [R1+0x234], R14 ;  /* 0x0002340e01007387 */ /* 0x0005e20000100800 */
[----:B-1----:R-:W-:-:S03]  /*18530*/  IMAD.MOV.U32 R2, RZ, RZ, R11 ;  /* 0x000000ffff027224 */ /* 0x002fc600078e000b */
[----:B------:R1:W-:Y:S04]  /*18540*/  STL [R1+0x278], R7 ;  /* 0x0002780701007387 */ /* 0x0003e80000100800 */
[----:B------:R-:W3:Y:S04]  /*18550*/  LDL.LU R20, [R1+0x3b8] ;  /* 0x0003b80001147983 */ /* 0x000ee80000300800 */
[----:B------:R1:W-:Y:S04]  /*18560*/  STL [R1+0x274], R10 ;  /* 0x0002740a01007387 */ /* 0x0003e80000100800 */
[----:B----4-:R-:W4:Y:S01]  /*18570*/  LDL.LU R11, [R1+0x3f8] ;  /* 0x0003f800010b7983 */ /* 0x010f220000300800 */
[----:B------:R-:W-:-:S03]  /*18580*/  IMAD.MOV.U32 R3, RZ, RZ, R14 ;  /* 0x000000ffff037224 */ /* 0x000fc600078e000e */
[----:B------:R-:W4:Y:S04]  /*18590*/  LDL.LU R21, [R1+0x3b4] ;  /* 0x0003b40001157983 */ /* 0x000f280000300800 */
[----:B--2---:R-:W2:Y:S04]  /*185a0*/  LDL.LU R14, [R1+0x3f4] ;  /* 0x0003f400010e7983 */ /* 0x004ea80000300800 */
[----:B------:R1:W-:Y:S02]  /*185b0*/  LDGSTS.E [R4+0x2100], [R2.64], P0 ;  /* 0x0210000002047fae */ /* 0x0003e40008121848 */
[----:B-1----:R-:W-:-:S02]  /*185c0*/  IMAD.MOV.U32 R2, RZ, RZ, R7 ;  /* 0x000000ffff027224 */ /* 0x002fc400078e0007 */
[----:B------:R-:W-:Y:S01]  /*185d0*/  IMAD.MOV.U32 R3, RZ, RZ, R10 ;  /* 0x000000ffff037224 */ /* 0x000fe200078e000a */
[----:B------:R-:W2:Y:S04]  /*185e0*/  LDL.LU R7, [R1+0x438] ;  /* 0x0004380001077983 */ /* 0x000ea80000300800 */
[----:B------:R-:W2:Y:S01]  /*185f0*/  LDL.LU R10, [R1+0x478] ;  /* 0x00047800010a7983 */ /* 0x000ea20000300800 */
[----:B------:R-:W-:-:S03]  /*18600*/  IADD3 R9, P1, R9, UR7, RZ ;  /* 0x0000000709097c10 */ /* 0x000fc6000ff3e0ff */
[----:B------:R1:W-:Y:S01]  /*18610*/  LDGSTS.E [R4+0x2900], [R2.64], P0 ;  /* 0x0290000002047fae */ /* 0x0003e20008121848 */
[----:B------:R-:W-:-:S03]  /*18620*/  IADD3 R5, P2, R5, UR7, RZ ;  /* 0x0000000705057c10 */ /* 0x000fc6000ff5e0ff */
[----:B------:R1:W-:Y:S01]  /*18630*/  STL [R1+0x2b8], R9 ;  /* 0x0002b80901007387 */ /* 0x0003e20000100800 */
[----:B------:R-:W-:Y:S01]  /*18640*/  IADD3.X R15, R15, UR6, RZ, P1, !PT ;  /* 0x000000060f0f7c10 */ /* 0x000fe20008ffe4ff */
[----:B-1----:R-:W-:Y:S01]  /*18650*/  IMAD.MOV.U32 R2, RZ, RZ, R9 ;  /* 0x000000ffff027224 */ /* 0x002fe200078e0009 */
[----:B------:R-:W-:-:S03]  /*18660*/  IADD3.X R8, R8, UR6, RZ, P2, !PT ;  /* 0x0000000608087c10 */ /* 0x000fc600097fe4ff */
[----:B------:R1:W-:Y:S04]  /*18670*/  STL [R1+0x2b4], R15 ;  /* 0x0002b40f01007387 */ /* 0x0003e80000100800 */
[----:B------:R1:W-:Y:S04]  /*18680*/  STL [R1+0x2f8], R5 ;  /* 0x0002f80501007387 */ /* 0x0003e80000100800 */
[----:B------:R-:W2:Y:S01]  /*18690*/  LDL.LU R9, [R1+0x434] ;  /* 0x0004340001097983 */ /* 0x000ea20000300800 */
[----:B------:R-:W-:-:S03]  /*186a0*/  IMAD.MOV.U32 R3, RZ, RZ, R15 ;  /* 0x000000ffff037224 */ /* 0x000fc600078e000f */
[----:B------:R1:W-:Y:S04]  /*186b0*/  STL [R1+0x2f4], R8 ;  /* 0x0002f40801007387 */ /* 0x0003e80000100800 */
[----:B-1----:R-:W2:Y:S04]  /*186c0*/  LDL.LU R15, [R1+0x474] ;  /* 0x00047400010f7983 */ /* 0x002ea80000300800 */
[----:B------:R1:W-:Y:S01]  /*186d0*/  LDGSTS.E [R4+0x3100], [R2.64], P0 ;  /* 0x0310000002047fae */ /* 0x0003e20008121848 */
[----:B------:R-:W-:Y:S01]  /*186e0*/  IADD3 R12, P1, R12, UR7, RZ ;  /* 0x000000070c0c7c10 */ /* 0x000fe2000ff3e0ff */
[----:B-1----:R-:W-:-:S02]  /*186f0*/  IMAD.MOV.U32 R2, RZ, RZ, R5 ;  /* 0x000000ffff027224 */ /* 0x002fc400078e0005 */
[----:B------:R-:W-:Y:S01]  /*18700*/  IMAD.MOV.U32 R3, RZ, RZ, R8 ;  /* 0x000000ffff037224 */ /* 0x000fe200078e0008 */
[----:B------:R-:W2:Y:S01]  /*18710*/  LDL.LU R5, [R1+0x4b8] ;  /* 0x0004b80001057983 */ /* 0x000ea20000300800 */
[----:B------:R-:W-:-:S03]  /*18720*/  IADD3 R6, P2, R6, UR7, RZ ;  /* 0x0000000706067c10 */ /* 0x000fc6000ff5e0ff */
[----:B------:R-:W2:Y:S01]  /*18730*/  LDL.LU R8, [R1+0x4f8] ;  /* 0x0004f80001087983 */ /* 0x000ea20000300800 */
[----:B------:R-:W-:-:S03]  /*18740*/  IADD3.X R16, R16, UR6, RZ, P1, !PT ;  /* 0x0000000610107c10 */ /* 0x000fc60008ffe4ff */
[----:B------:R1:W-:Y:S01]  /*18750*/  STL [R1+0x338], R12 ;  /* 0x0003380c01007387 */ /* 0x0003e20000100800 */
[----:B------:R-:W-:-:S03]  /*18760*/  IADD3.X R13, R13, UR6, RZ, P2, !PT ;  /* 0x000000060d0d7c10 */ /* 0x000fc600097fe4ff */
[----:B------:R1:W-:Y:S04]  /*18770*/  LDGSTS.E [R4+0x3900], [R2.64], P0 ;  /* 0x0390000002047fae */ /* 0x0003e80008121848 */
[----:B------:R1:W-:Y:S04]  /*18780*/  STL [R1+0x334], R16 ;  /* 0x0003341001007387 */ /* 0x0003e80000100800 */
[----:B------:R1:W-:Y:S02]  /*18790*/  STL [R1+0x378], R6 ;  /* 0x0003780601007387 */ /* 0x0003e40000100800 */
[----:B-1----:R-:W-:-:S02]  /*187a0*/  IMAD.MOV.U32 R2, RZ, RZ, R12 ;  /* 0x000000ffff027224 */ /* 0x002fc400078e000c */
[----:B------:R-:W-:Y:S01]  /*187b0*/  IMAD.MOV.U32 R3, RZ, RZ, R16 ;  /* 0x000000ffff037224 */ /* 0x000fe200078e0010 */
[----:B------:R-:W2:Y:S04]  /*187c0*/  LDL.LU R12, [R1+0x4b4] ;  /* 0x0004b400010c7983 */ /* 0x000ea80000300800 */
[----:B------:R1:W-:Y:S04]  /*187d0*/  STL [R1+0x374], R13 ;  /* 0x0003740d01007387 */ /* 0x0003e80000100800 */
[----:B------:R1:W-:Y:S04]  /*187e0*/  LDGSTS.E [R4+0x4100], [R2.64], P0 ;  /* 0x0410000002047fae */ /* 0x0003e80008121848 */
[----:B------:R-:W2:Y:S01]  /*187f0*/  LDL.LU R16, [R1+0x4f4] ;  /* 0x0004f40001107983 */ /* 0x000ea20000300800 */
[----:B-1----:R-:W-:-:S02]  /*18800*/  IMAD.MOV.U32 R2, RZ, RZ, R6 ;  /* 0x000000ffff027224 */ /* 0x002fc400078e0006 */
[----:B------:R-:W-:Y:S01]  /*18810*/  IMAD.MOV.U32 R3, RZ, RZ, R13 ;  /* 0x000000ffff037224 */ /* 0x000fe200078e000d */
[----:B------:R-:W2:Y:S04]  /*18820*/  LDL.LU R6, [R1+0x140] ;  /* 0x0001400001067983 */ /* 0x000ea80000300800 */
[----:B------:R1:W-:Y:S04]  /*18830*/  LDGSTS.E [R4+0x4900], [R2.64], P0 ;  /* 0x0490000002047fae */ /* 0x0003e80008121848 */
[----:B------:R-:W2:Y:S01]  /*18840*/  LDL.LU R13, [R1+0x180] ;  /* 0x00018000010d7983 */ /* 0x000ea20000300800 */
[----:B---3--:R-:W-:-:S05]  /*18850*/  IADD3 R20, P1, R20, UR7, RZ ;  /* 0x0000000714147c10 */ /* 0x008fca000ff3e0ff */
[----:B-1----:R-:W-:Y:S01]  /*18860*/  IMAD.MOV.U32 R2, RZ, RZ, R20 ;  /* 0x000000ffff027224 */ /* 0x002fe200078e0014 */
[----:B----4-:R-:W-:Y:S02]  /*18870*/  IADD3 R11, P2, R11, UR7, RZ ;  /* 0x000000070b0b7c10 */ /* 0x010fe4000ff5e0ff */
[----:B------:R-:W-:Y:S01]  /*18880*/  IADD3.X R21, R21, UR6, RZ, P1, !PT ;  /* 0x0000000615157c10 */ /* 0x000fe20008ffe4ff */
[----:B------:R-:W-:Y:S01]  /*18890*/  STL [R1+0x3b8], R20 ;  /* 0x0003b81401007387 */ /* 0x000fe20000100800 */
[----:B--2---:R-:W-:-:S03]  /*188a0*/  IADD3.X R14, R14, UR6, RZ, P2, !PT ;  /* 0x000000060e0e7c10 */ /* 0x004fc600097fe4ff */
[----:B------:R-:W-:Y:S01]  /*188b0*/  IMAD.MOV.U32 R3, RZ, RZ, R21 ;  /* 0x000000ffff037224 */ /* 0x000fe200078e0015 */
[----:B------:R-:W-:Y:S04]  /*188c0*/  STL [R1+0x3b4], R21 ;  /* 0x0003b41501007387 */ /* 0x000fe80000100800 */
[----:B------:R1:W-:Y:S04]  /*188d0*/  STL [R1+0x3f8], R11 ;  /* 0x0003f80b01007387 */ /* 0x0003e80000100800 */
[----:B------:R2:W-:Y:S04]  /*188e0*/  LDGSTS.E [R4+0x5100], [R2.64], P0 ;  /* 0x0510000002047fae */ /* 0x0005e80008121848 */
[----:B------:R3:W-:Y:S01]  /*188f0*/  STL [R1+0x3f4], R14 ;  /* 0x0003f40e01007387 */ /* 0x0007e20000100800 */
[----:B------:R-:W-:Y:S01]  /*18900*/  IADD3 R7, P1, R7, UR7, RZ ;  /* 0x0000000707077c10 */ /* 0x000fe2000ff3e0ff */
[----:B--2---:R-:W-:-:S02]  /*18910*/  IMAD.MOV.U32 R2, RZ, RZ, R11 ;  /* 0x000000ffff027224 */ /* 0x004fc400078e000b */
[----:B-1----:R-:W2:Y:S01]  /*18920*/  LDL.LU R11, [R1+0x13c] ;  /* 0x00013c00010b7983 */ /* 0x002ea20000300800 */
[----:B------:R-:W-:Y:S01]  /*18930*/  IMAD.MOV.U32 R3, RZ, RZ, R14 ;  /* 0x000000ffff037224 */ /* 0x000fe200078e000e */
[----:B------:R-:W-:Y:S02]  /*18940*/  IADD3 R10, P2, R10, UR7, RZ ;  /* 0x000000070a0a7c10 */ /* 0x000fe4000ff5e0ff */
[----:B---3--:R-:W3:Y:S04]  /*18950*/  LDL.LU R14, [R1+0x17c] ;  /* 0x00017c00010e7983 */ /* 0x008ee80000300800 */
[----:B------:R1:W-:Y:S04]  /*18960*/  LDGSTS.E [R4+0x5900], [R2.64], P0 ;  /* 0x0590000002047fae */ /* 0x0003e80008121848 */
[----:B------:R4:W-:Y:S01]  /*18970*/  STL [R1+0x438], R7 ;  /* 0x0004380701007387 */ /* 0x0009e20000100800 */
[----:B-1----:R-:W-:Y:S01]  /*18980*/  IMAD.MOV.U32 R2, RZ, RZ, R7 ;  /* 0x000000ffff027224 */ /* 0x002fe200078e0007 */
[----:B------:R-:W-:-:S05]  /*18990*/  IADD3.X R9, R9, UR6, RZ, P1, !PT ;  /* 0x0000000609097c10 */ /* 0x000fca0008ffe4ff */
[----:B------:R-:W-:Y:S01]  /*189a0*/  IMAD.MOV.U32 R3, RZ, RZ, R9 ;  /* 0x000000ffff037224 */ /* 0x000fe200078e0009 */
[----:B------:R1:W-:Y:S01]  /*189b0*/  STL [R1+0x434], R9 ;  /* 0x0004340901007387 */ /* 0x0003e20000100800 */
[----:B------:R-:W-:-:S03]  /*189c0*/  IADD3.X R15, R15, UR6, RZ, P2, !PT ;  /* 0x000000060f0f7c10 */ /* 0x000fc600097fe4ff */
[----:B------:R1:W-:Y:S04]  /*189d0*/  STL [R1+0x478], R10 ;  /* 0x0004780a01007387 */ /* 0x0003e80000100800 */
[----:B----4-:R-:W4:Y:S04]  /*189e0*/  LDL.LU R7, [R1+0x1c0] ;  /* 0x0001c00001077983 */ /* 0x010f280000300800 */
[----:B------:R1:W-:Y:S04]  /*189f0*/  STL [R1+0x474], R15 ;  /* 0x0004740f01007387 */ /* 0x0003e80000100800 */
[----:B------:R1:W-:Y:S04]  /*18a00*/  LDGSTS.E [R4+0x6100], [R2.64], P0 ;  /* 0x0610000002047fae */ /* 0x0003e80008121848 */
[----:B-1----:R-:W4:Y:S01]  /*18a10*/  LDL.LU R9, [R1+0x200] ;  /* 0x0002000001097983 */ /* 0x002f220000300800 */
[----:B------:R-:W-:-:S03]  /*18a20*/  IMAD.MOV.U32 R2, RZ, RZ, R10 ;  /* 0x000000ffff027224 */ /* 0x000fc600078e000a */
[----:B------:R-:W4:Y:S01]  /*18a30*/  LDL.LU R10, [R1+0x1bc] ;  /* 0x0001bc00010a7983 */ /* 0x000f220000300800 */
[----:B------:R-:W-:-:S03]  /*18a40*/  IMAD.MOV.U32 R3, RZ, RZ, R15 ;  /* 0x000000ffff037224 */ /* 0x000fc600078e000f */
[----:B------:R-:W4:Y:S01]  /*18a50*/  LDL.LU R15, [R1+0x1fc] ;  /* 0x0001fc00010f7983 */ /* 0x000f220000300800 */
[----:B------:R-:W-:Y:S02]  /*18a60*/  IADD3 R5, P1, R5, UR7, RZ ;  /* 0x0000000705057c10 */ /* 0x000fe4000ff3e0ff */
[----:B------:R-:W-:Y:S01]  /*18a70*/  IADD3 R8, P2, R8, UR7, RZ ;  /* 0x0000000708087c10 */ /* 0x000fe2000ff5e0ff */
[----:B------:R1:W-:Y:S04]  /*18a80*/  LDGSTS.E [R4+0x6900], [R2.64], P0 ;  /* 0x0690000002047fae */ /* 0x0003e80008121848 */
[----:B------:R-:W-:Y:S01]  /*18a90*/  STL [R1+0x4b8], R5 ;  /* 0x0004b80501007387 */ /* 0x000fe20000100800 */
[----:B-1----:R-:W-:Y:S01]  /*18aa0*/  IMAD.MOV.U32 R2, RZ, RZ, R5 ;  /* 0x000000ffff027224 */ /* 0x002fe200078e0005 */
[----:B------:R-:W-:-:S05]  /*18ab0*/  IADD3.X R12, R12, UR6, RZ, P1, !PT ;  /* 0x000000060c0c7c10 */ /* 0x000fca0008ffe4ff */
[----:B------:R-:W-:Y:S01]  /*18ac0*/  IMAD.MOV.U32 R3, RZ, RZ, R12 ;  /* 0x000000ffff037224 */ /* 0x000fe200078e000c */
[----:B------:R1:W-:Y:S04]  /*18ad0*/  STL [R1+0x4b4], R12 ;  /* 0x0004b40c01007387 */ /* 0x0003e80000100800 */
[----:B------:R-:W-:Y:S01]  /*18ae0*/  STL [R1+0x4f8], R8 ;  /* 0x0004f80801007387 */ /* 0x000fe20000100800 */
[----:B------:R-:W-:-:S03]  /*18af0*/  IADD3.X R16, R16, UR6, RZ, P2, !PT ;  /* 0x0000000610107c10 */ /* 0x000fc600097fe4ff */
[----:B------:R1:W-:Y:S04]  /*18b00*/  LDGSTS.E [R4+0x7100], [R2.64], P0 ;  /* 0x0710000002047fae */ /* 0x0003e80008121848 */
[----:B-1----:R-:W4:Y:S04]  /*18b10*/  LDL.LU R12, [R1+0x240] ;  /* 0x00024000010c7983 */ /* 0x002f280000300800 */
[----:B------:R1:W-:Y:S01]  /*18b20*/  STL [R1+0x4f4], R16 ;  /* 0x0004f41001007387 */ /* 0x0003e20000100800 */
[----:B------:R-:W-:-:S03]  /*18b30*/  IADD3 R6, P1, R6, UR7, RZ ;  /* 0x0000000706067c10 */ /* 0x000fc6000ff3e0ff */
[----:B------:R-:W4:Y:S01]  /*18b40*/  LDL.LU R5, [R1+0x280] ;  /* 0x0002800001057983 */ /* 0x000f220000300800 */
[----:B------:R-:W-:Y:S02]  /*18b50*/  IMAD.MOV.U32 R3, RZ, RZ, R16 ;  /* 0x000000ffff037224 */ /* 0x000fe400078e0010 */
[----:B------:R-:W-:Y:S01]  /*18b60*/  IMAD.MOV.U32 R2, RZ, RZ, R8 ;  /* 0x000000ffff027224 */ /* 0x000fe200078e0008 */
[----:B-1----:R-:W4:Y:S01]  /*18b70*/  LDL.LU R16, [R1+0x23c] ;  /* 0x00023c0001107983 */ /* 0x002f220000300800 */
[----:B------:R-:W-:-:S03]  /*18b80*/  IADD3 R13, P2, R13, UR7, RZ ;  /* 0x000000070d0d7c10 */ /* 0x000fc6000ff5e0ff */
[----:B------:R-:W4:Y:S04]  /*18b90*/  LDL.LU R8, [R1+0x27c] ;  /* 0x00027c0001087983 */ /* 0x000f280000300800 */
[----:B------:R1:W-:Y:S04]  /*18ba0*/  LDGSTS.E [R4+0x7900], [R2.64], P0 ;  /* 0x0790000002047fae */ /* 0x0003e80008121848 */
[----:B------:R-:W-:Y:S01]  /*18bb0*/  STL [R1+0x140], R6 ;  /* 0x0001400601007387 */ /* 0x000fe20000100800 */
[----:B-1----:R-:W-:-:S03]  /*18bc0*/  IMAD.U32 R4, RZ, RZ, UR5 ;  /* 0x00000005ff047e24 */ /* 0x002fc6000f8e00ff */
[----:B------:R-:W-:Y:S01]  /*18bd0*/  STL [R1+0x180], R13 ;  /* 0x0001800d01007387 */ /* 0x000fe20000100800 */
[----:B------:R-:W-:Y:S02]  /*18be0*/  IMAD.MOV.U32 R2, RZ, RZ, R6 ;  /* 0x000000ffff027224 */ /* 0x000fe400078e0006 */
[----:B------:R-:W-:Y:S01]  /*18bf0*/  IMAD R4, R4, 0x8000, R19 ;  /* 0x0000800004047824 */ /* 0x000fe200078e0213 */
[----:B--2---:R-:W-:Y:S02]  /*18c00*/  IADD3.X R11, R11, UR6, RZ, P1, !PT ;  /* 0x000000060b0b7c10 */ /* 0x004fe40008ffe4ff */
[----:B---3--:R-:W-:-:S03]  /*18c10*/  IADD3.X R14, R14, UR6, RZ, P2, !PT ;  /* 0x000000060e0e7c10 */ /* 0x008fc600097fe4ff */
[----:B------:R-:W-:Y:S01]  /*18c20*/  IMAD.MOV.U32 R3, RZ, RZ, R11 ;  /* 0x000000ffff037224 */ /* 0x000fe200078e000b */
[----:B------:R1:W-:Y:S04]  /*18c30*/  STL [R1+0x13c], R11 ;  /* 0x00013c0b01007387 */ /* 0x0003e80000100800 */
[----:B------:R2:W-:Y:S04]  /*18c40*/  LDGSTS.E [R4+0x200], [R2.64], P0 ;  /* 0x0020000002047fae */ /* 0x0005e80008121848 */
[----:B-1----:R-:W3:Y:S04]  /*18c50*/  LDL.LU R11, [R1+0x2c0] ;  /* 0x0002c000010b7983 */ /* 0x002ee80000300800 */
[----:B------:R-:W3:Y:S01]  /*18c60*/  LDL.LU R6, [R1+0x300] ;  /* 0x0003000001067983 */ /* 0x000ee20000300800 */
[----:B--2---:R-:W-:-:S03]  /*18c70*/  IMAD.MOV.U32 R2, RZ, RZ, R13 ;  /* 0x000000ffff027224 */ /* 0x004fc600078e000d */
[----:B------:R1:W-:Y:S01]  /*18c80*/  STL [R1+0x17c], R14 ;  /* 0x00017c0e01007387 */ /* 0x0003e20000100800 */
[----:B------:R-:W-:-:S03]  /*18c90*/  IMAD.MOV.U32 R3, RZ, RZ, R14 ;  /* 0x000000ffff037224 */ /* 0x000fc600078e000e */
[----:B------:R-:W2:Y:S04]  /*18ca0*/  LDL.LU R13, [R1+0x2bc] ;  /* 0x0002bc00010d7983 */ /* 0x000ea80000300800 */
[----:B------:R4:W-:Y:S04]  /*18cb0*/  LDGSTS.E [R4+0xa00], [R2.64], P0 ;  /* 0x00a0000002047fae */ /* 0x0009e80008121848 */
[----:B-1----:R-:W2:Y:S01]  /*18cc0*/  LDL.LU R14, [R1+0x2fc] ;  /* 0x0002fc00010e7983 */ /* 0x002ea20000300800 */
[----:B----4-:R-:W-:-:S05]  /*18cd0*/  IADD3 R7, P1, R7, UR7, RZ ;  /* 0x0000000707077c10 */ /* 0x010fca000ff3e0ff */
[----:B------:R-:W-:Y:S01]  /*18ce0*/  STL [R1+0x1c0], R7 ;  /* 0x0001c00701007387 */ /* 0x000fe20000100800 */
[----:B------:R-:W-:Y:S01]  /*18cf0*/  IMAD.MOV.U32 R2, RZ, RZ, R7 ;  /* 0x000000ffff027224 */ /* 0x000fe200078e0007 */
[----:B------:R-:W-:Y:S02]  /*18d00*/  IADD3 R9, P2, R9, UR7, RZ ;  /* 0x0000000709097c10 */ /* 0x000fe4000ff5e0ff */
[----:B------:R-:W-:Y:S02]  /*18d10*/  IADD3.X R10, R10, UR6, RZ, P1, !PT ;  /* 0x000000060a0a7c10 */ /* 0x000fe40008ffe4ff */
[----:B------:R-:W-:-:S03]  /*18d20*/  IADD3.X R15, R15, UR6, RZ, P2, !PT ;  /* 0x000000060f0f7c10 */ /* 0x000fc600097fe4ff */
[----:B------:R-:W-:Y:S01]  /*18d30*/  IMAD.MOV.U32 R3, RZ, RZ, R10 ;  /* 0x000000ffff037224 */ /* 0x000fe200078e000a */
[----:B------:R1:W-:Y:S04]  /*18d40*/  STL [R1+0x1bc], R10 ;  /* 0x0001bc0a01007387 */ /* 0x0003e80000100800 */
[----:B------:R-:W-:Y:S04]  /*18d50*/  STL [R1+0x200], R9 ;  /* 0x0002000901007387 */ /* 0x000fe80000100800 */
[----:B------:R4:W-:Y:S04]  /*18d60*/  LDGSTS.E [R4+0x1200], [R2.64], P0 ;  /* 0x0120000002047fae */ /* 0x0009e80008121848 */
[----:B-1----:R-:W2:Y:S04]  /*18d70*/  LDL.LU R10, [R1+0x340] ;  /* 0x00034000010a7983 */ /* 0x002ea80000300800 */
[----:B------:R1:W-:Y:S04]  /*18d80*/  STL [R1+0x1fc], R15 ;  /* 0x0001fc0f01007387 */ /* 0x0003e80000100800 */
[----:B------:R-:W2:Y:S01]  /*18d90*/  LDL.LU R7, [R1+0x380] ;  /* 0x0003800001077983 */ /* 0x000ea20000300800 */
[----:B----4-:R-:W-:-:S03]  /*18da0*/  IMAD.MOV.U32 R3, RZ, RZ, R15 ;  /* 0x000000ffff037224 */ /* 0x010fc600078e000f */
[----:B-1----:R-:W4:Y:S01]  /*18db0*/  LDL.LU R15, [R1+0x33c] ;  /* 0x00033c00010f7983 */ /* 0x002f220000300800 */
[----:B------:R-:W-:-:S03]  /*18dc0*/  IMAD.MOV.U32 R2, RZ, RZ, R9 ;  /* 0x000000ffff027224 */ /* 0x000fc600078e0009 */
[----:B------:R-:W4:Y:S04]  /*18dd0*/  LDL.LU R9, [R1+0x37c] ;  /* 0x00037c0001097983 */ /* 0x000f280000300800 */
[----:B------:R1:W-:Y:S01]  /*18de0*/  LDGSTS.E [R4+0x1a00], [R2.64], P0 ;  /* 0x01a0000002047fae */ /* 0x0003e20008121848 */
[----:B------:R-:W-:Y:S02]  /*18df0*/  IADD3 R12, P1, R12, UR7, RZ ;  /* 0x000000070c0c7c10 */ /* 0x000fe4000ff3e0ff */
[----:B------:R-:W-:-:S03]  /*18e00*/  IADD3 R5, P2, R5, UR7, RZ ;  /* 0x0000000705057c10 */ /* 0x000fc6000ff5e0ff */
[----:B------:R1:W-:Y:S01]  /*18e10*/  STL [R1+0x240], R12 ;  /* 0x0002400c01007387 */ /* 0x0003e20000100800 */
[----:B------:R-:W-:Y:S02]  /*18e20*/  IADD3.X R16, R16, UR6, RZ, P1, !PT ;  /* 0x0000000610107c10 */ /* 0x000fe40008ffe4ff */
[----:B------:R-:W-:-:S03]  /*18e30*/  IADD3.X R8, R8, UR6, RZ, P2, !PT ;  /* 0x0000000608087c10 */ /* 0x000fc600097fe4ff */
[----:B------:R1:W-:Y:S02]  /*18e40*/  STL [R1+0x23c], R16 ;  /* 0x00023c1001007387 */ /* 0x0003e40000100800 */
[----:B-1----:R-:W-:Y:S02]  /*18e50*/  IMAD.MOV.U32 R2, RZ, RZ, R12 ;  /* 0x000000ffff027224 */ /* 0x002fe400078e000c */
[----:B------:R1:W-:Y:S04]  /*18e60*/  STL [R1+0x280], R5 ;  /* 0x0002800501007387 */ /* 0x0003e80000100800 */
[----:B------:R-:W4:Y:S01]  /*18e70*/  LDL.LU R19, [R1+0x3c0] ;  /* 0x0003c00001137983 */ /* 0x000f220000300800 */
[----:B------:R-:W-:-:S03]  /*18e80*/  IMAD.MOV.U32 R3, RZ, RZ, R16 ;  /* 0x000000ffff037224 */ /* 0x000fc600078e0010 */
[----:B------:R1:W-:Y:S04]  /*18e90*/  STL [R1+0x27c], R8 ;  /* 0x00027c0801007387 */ /* 0x0003e80000100800 */
[----:B------:R-:W4:Y:S04]  /*18ea0*/  LDL.LU R12, [R1+0x400] ;  /* 0x00040000010c7983 */ /* 0x000f280000300800 */
[----:B------:R-:W4:Y:S04]  /*18eb0*/  LDL.LU R20, [R1+0x3bc] ;  /* 0x0003bc0001147983 */ /* 0x000f280000300800 */
[----:B------:R1:W-:Y:S04]  /*18ec0*/  LDGSTS.E [R4+0x2200], [R2.64], P0 ;  /* 0x0220000002047fae */ /* 0x0003e80008121848 */
[----:B------:R-:W4:Y:S01]  /*18ed0*/  LDL.LU R16, [R1+0x3fc] ;  /* 0x0003fc0001107983 */ /* 0x000f220000300800 */
[----:B-1----:R-:W-:-:S02]  /*18ee0*/  IMAD.MOV.U32 R2, RZ, RZ, R5 ;  /* 0x000000ffff027224 */ /* 0x002fc400078e0005 */
[----:B------:R-:W-:Y:S01]  /*18ef0*/  IMAD.MOV.U32 R3, RZ, RZ, R8 ;  /* 0x000000ffff037224 */ /* 0x000fe200078e0008 */
[----:B------:R-:W4:Y:S04]  /*18f00*/  LDL.LU R5, [R1+0x440] ;  /* 0x0004400001057983 */ /* 0x000f280000300800 */
[----:B------:R-:W4:Y:S04]  /*18f10*/  LDL.LU R8, [R1+0x480] ;  /* 0x0004800001087983 */ /* 0x000f280000300800 */
[----:B------:R1:W-:Y:S01]  /*18f20*/  LDGSTS.E [R4+0x2a00], [R2.64], P0 ;  /* 0x02a0000002047fae */ /* 0x0003e20008121848 */
[----:B---3--:R-:W-:-:S02]  /*18f30*/  IADD3 R11, P1, R11, UR7, RZ ;  /* 0x000000070b0b7c10 */ /* 0x008fc4000ff3e0ff */
[----:B------:R-:W-:-:S03]  /*18f40*/  IADD3 R6, P2, R6, UR7, RZ ;  /* 0x0000000706067c10 */ /* 0x000fc6000ff5e0ff */
[----:B------:R3:W-:Y:S01]  /*18f50*/  STL [R1+0x2c0], R11 ;  /* 0x0002c00b01007387 */ /* 0x0007e20000100800 */
[----:B-1----:R-:W-:Y:S01]  /*18f60*/  IMAD.MOV.U32 R2, RZ, RZ, R11 ;  /* 0x000000ffff027224 */ /* 0x002fe200078e000b */
[----:B--2---:R-:W-:-:S05]  /*18f70*/  IADD3.X R13, R13, UR6, RZ, P1, !PT ;  /* 0x000000060d0d7c10 */ /* 0x004fca0008ffe4ff */
[----:B------:R1:W-:Y:S01]  /*18f80*/  STL [R1+0x2bc], R13 ;  /* 0x0002bc0d01007387 */ /* 0x0003e20000100800 */
[----:B------:R-:W-:-:S03]  /*18f90*/  IADD3.X R14, R14, UR6, RZ, P2, !PT ;  /* 0x000000060e0e7c10 */ /* 0x000fc600097fe4ff */
[----:B------:R2:W-:Y:S01]  /*18fa0*/  STL [R1+0x300], R6 ;  /* 0x0003000601007387 */ /* 0x0005e20000100800 */
[----:B------:R-:W-:-:S03]  /*18fb0*/  IMAD.MOV.U32 R3, RZ, RZ, R13 ;  /* 0x000000ffff037224 */ /* 0x000fc600078e000d */
[----:B---3--:R-:W3:Y:S04]  /*18fc0*/  LDL.LU R11, [R1+0x43c] ;  /* 0x00043c00010b7983 */ /* 0x008ee80000300800 */
[----:B------:R2:W-:Y:S04]  /*18fd0*/  STL [R1+0x2fc], R14 ;  /* 0x0002fc0e01007387 */ /* 0x0005e80000100800 */
[----:B-1----:R-:W3:Y:S04]  /*18fe0*/  LDL.LU R13, [R1+0x47c] ;  /* 0x00047c00010d7983 */ /* 0x002ee80000300800 */
[----:B------:R1:W-:Y:S02]  /*18ff0*/  LDGSTS.E [R4+0x3200], [R2.64], P0 ;  /* 0x0320000002047fae */ /* 0x0003e40008121848 */
[----:B-1----:R-:W-:-:S02]  /*19000*/  IMAD.MOV.U32 R2, RZ, RZ, R6 ;  /* 0x000000ffff027224 */ /* 0x002fc400078e0006 */
[----:B------:R-:W-:Y:S01]  /*19010*/  IMAD.MOV.U32 R3, RZ, RZ, R14 ;  /* 0x000000ffff037224 */ /* 0x000fe200078e000e */
[----:B--2---:R-:W2:Y:S04]  /*19020*/  LDL.LU R6, [R1+0x4c0] ;  /* 0x0004c00001067983 */ /* 0x004ea80000300800 */
[----:B------:R-:W2:Y:S04]  /*19030*/  LDL.LU R14, [R1+0x500] ;  /* 0x00050000010e7983 */ /* 0x000ea80000300800 */
[----:B------:R1:W-:Y:S01]  /*19040*/  LDGSTS.E [R4+0x3a00], [R2.64], P0 ;  /* 0x03a0000002047fae */ /* 0x0003e20008121848 */
[----:B------:R-:W-:-:S05]  /*19050*/  IADD3 R10, P1, R10, UR7, RZ ;  /* 0x000000070a0a7c10 */ /* 0x000fca000ff3e0ff */
[----:B------:R1:W-:Y:S01]  /*19060*/  STL [R1+0x340], R10 ;  /* 0x0003400a01007387 */ /* 0x0003e20000100800 */
[----:B------:R-:W-:Y:S02]  /*19070*/  IADD3 R7, P2, R7, UR7, RZ ;  /* 0x0000000707077c10 */ /* 0x000fe4000ff5e0ff */
[----:B----4-:R-:W-:Y:S01]  /*19080*/  IADD3.X R15, R15, UR6, RZ, P1, !PT ;  /* 0x000000060f0f7c10 */ /* 0x010fe20008ffe4ff */
        /* <DEDUP_REMOVED lines=12> */
[----:B----4-:R-:W2:Y:S01]  /*19150*/  LDL.LU R7, [R1+0x148] ;  /* 0x0001480001077983 */ /* 0x010ea20000300800 */
[----:B------:R-:W-:-:S03]  /*19160*/  IADD3 R12, P2, R12, UR7, RZ ;  /* 0x000000070c0c7c10 */ /* 0x000fc6000ff5e0ff */
[----:B------:R1:W-:Y:S01]  /*19170*/  LDGSTS.E [R4+0x4a00], [R2.64], P0 ;  /* 0x04a0000002047fae */ /* 0x0003e20008121848 */
[----:B------:R-:W-:-:S03]  /*19180*/  IADD3.X R20, R20, UR6, RZ, P1, !PT ;  /* 0x0000000614147c10 */ /* 0x000fc60008ffe4ff */
[----:B------:R-:W2:Y:S04]  /*19190*/  LDL.LU R9, [R1+0x188] ;  /* 0x0001880001097983 */ /* 0x000ea80000300800 */
[----:B------:R-:W-:Y:S01]  /*191a0*/  STL [R1+0x3c0], R19 ;  /* 0x0003c01301007387 */ /* 0x000fe20000100800 */
[----:B------:R-:W-:Y:S01]  /*191b0*/  IADD3.X R16, R16, UR6, RZ, P2, !PT ;  /* 0x0000000610107c10 */ /* 0x000fe200097fe4ff */
[----:B-1----:R-:W-:Y:S02]  /*191c0*/  IMAD.MOV.U32 R2, RZ, RZ, R19 ;  /* 0x000000ffff027224 */ /* 0x002fe400078e0013 */
[----:B------:R-:W-:Y:S01]  /*191d0*/  IMAD.MOV.U32 R3, RZ, RZ, R20 ;  /* 0x000000ffff037224 */ /* 0x000fe200078e0014 */
[----:B------:R-:W-:Y:S04]  /*191e0*/  STL [R1+0x3bc], R20 ;  /* 0x0003bc1401007387 */ /* 0x000fe80000100800 */
[----:B------:R1:W-:Y:S01]  /*191f0*/  STL [R1+0x400], R12 ;  /* 0x0004000c01007387 */ /* 0x0003e20000100800 */
[----:B------:R-:W-:-:S03]  /*19200*/  IADD3 R5, P1, R5, UR7, RZ ;  /* 0x0000000705057c10 */ /* 0x000fc6000ff3e0ff */
[----:B------:R1:W-:Y:S04]  /*19210*/  LDGSTS.E [R4+0x5200], [R2.64], P0 ;  /* 0x0520000002047fae */ /* 0x0003e80008121848 */
[----:B------:R1:W-:Y:S01]  /*19220*/  STL [R1+0x3fc], R16 ;  /* 0x0003fc1001007387 */ /* 0x0003e20000100800 */
[----:B------:R-:W-:Y:S01]  /*19230*/  IADD3 R8, P2, R8, UR7, RZ ;  /* 0x0000000708087c10 */ /* 0x000fe2000ff5e0ff */
[----:B-1----:R-:W-:Y:S02]  /*19240*/  IMAD.MOV.U32 R2, RZ, RZ, R12 ;  /* 0x000000ffff027224 */ /* 0x002fe400078e000c */
[----:B------:R-:W2:Y:S01]  /*19250*/  LDL.LU R12, [R1+0x144] ;  /* 0x00014400010c7983 */ /* 0x000ea20000300800 */
[----:B------:R-:W-:-:S03]  /*19260*/  IMAD.MOV.U32 R3, RZ, RZ, R16 ;  /* 0x000000ffff037224 */ /* 0x000fc600078e0010 */
[----:B------:R-:W2:Y:S04]  /*19270*/  LDL.LU R16, [R1+0x184] ;  /* 0x0001840001107983 */ /* 0x000ea80000300800 */
[----:B------:R1:W-:Y:S04]  /*19280*/  LDGSTS.E [R4+0x5a00], [R2.64], P0 ;  /* 0x05a0000002047fae */ /* 0x0003e80008121848 */
[----:B------:R3:W-:Y:S01]  /*19290*/  STL [R1+0x440], R5 ;  /* 0x0004400501007387 */ /* 0x0007e20000100800 */
[----:B-1----:R-:W-:Y:S01]  /*192a0*/  IMAD.MOV.U32 R2, RZ, RZ, R5 ;  /* 0x000000ffff027224 */ /* 0x002fe200078e0005 */
[----:B---3--:R-:W-:-:S05]  /*192b0*/  IADD3.X R11, R11, UR6, RZ, P1, !PT ;  /* 0x000000060b0b7c10 */ /* 0x008fca0008ffe4ff */
[----:B------:R-:W-:Y:S01]  /*192c0*/  IMAD.MOV.U32 R3, RZ, RZ, R11 ;  /* 0x000000ffff037224 */ /* 0x000fe200078e000b */
[----:B------:R1:W-:Y:S01]  /*192d0*/  STL [R1+0x43c], R11 ;  /* 0x00043c0b01007387 */ /* 0x0003e20000100800 */
[----:B------:R-:W-:-:S03]  /*192e0*/  IADD3.X R13, R13, UR6, RZ, P2, !PT ;  /* 0x000000060d0d7c10 */ /* 0x000fc600097fe4ff */
[----:B------:R3:W-:Y:S04]  /*192f0*/  STL [R1+0x480], R8 ;  /* 0x0004800801007387 */ /* 0x0007e80000100800 */
[----:B------:R-:W4:Y:S04]  /*19300*/  LDL.LU R5, [R1+0x1c8] ;  /* 0x0001c80001057983 */ /* 0x000f280000300800 */
[----:B------:R2:W-:Y:S04]  /*19310*/  STL [R1+0x47c], R13 ;  /* 0x00047c0d01007387 */ /* 0x0005e80000100800 */
[----:B------:R2:W-:Y:S04]  /*19320*/  LDGSTS.E [R4+0x6200], [R2.64], P0 ;  /* 0x0620000002047fae */ /* 0x0005e80008121848 */
[----:B-1----:R-:W4:Y:S01]  /*19330*/  LDL.LU R11, [R1+0x208] ;  /* 0x00020800010b7983 */ /* 0x002f220000300800 */
[----:B--2---:R-:W-:Y:S01]  /*19340*/  IADD3 R6, P1, R6, UR7, RZ ;  /* 0x0000000706067c10 */ /* 0x004fe2000ff3e0ff */
[----:B------:R-:W-:-:S02]  /*19350*/  IMAD.MOV.U32 R2, RZ, RZ, R8 ;  /* 0x000000ffff027224 */ /* 0x000fc400078e0008 */
[----:B---3--:R-:W2:Y:S01]  /*19360*/  LDL.LU R8, [R1+0x1c4] ;  /* 0x0001c40001087983 */ /* 0x008ea20000300800 */
[----:B------:R-:W-:Y:S01]  /*19370*/  IMAD.MOV.U32 R3, RZ, RZ, R13 ;  /* 0x000000ffff037224 */ /* 0x000fe200078e000d */
[----:B------:R-:W-:Y:S02]  /*19380*/  IADD3 R14, P2, R14, UR7, RZ ;  /* 0x000000070e0e7c10 */ /* 0x000fe4000ff5e0ff */
[----:B------:R-:W3:Y:S04]  /*19390*/  LDL.LU R13, [R1+0x204] ;  /* 0x00020400010d7983 */ /* 0x000ee80000300800 */
[----:B------:R1:W-:Y:S04]  /*193a0*/  LDGSTS.E [R4+0x6a00], [R2.64], P0 ;  /* 0x06a0000002047fae */ /* 0x0003e80008121848 */
[----:B------:R-:W-:Y:S01]  /*193b0*/  STL [R1+0x4c0], R6 ;  /* 0x0004c00601007387 */ /* 0x000fe20000100800 */
[----:B-1----:R-:W-:Y:S01]  /*193c0*/  IMAD.MOV.U32 R2, RZ, RZ, R6 ;  /* 0x000000ffff027224 */ /* 0x002fe200078e0006 */
[----:B------:R-:W-:-:S05]  /*193d0*/  IADD3.X R10, R10, UR6, RZ, P1, !PT ;  /* 0x000000060a0a7c10 */ /* 0x000fca0008ffe4ff */
[----:B------:R-:W-:Y:S01]  /*193e0*/  IMAD.MOV.U32 R3, RZ, RZ, R10 ;  /* 0x000000ffff037224 */ /* 0x000fe200078e000a */
[----:B------:R1:W-:Y:S01]  /*193f0*/  STL [R1+0x4bc], R10 ;  /* 0x0004bc0a01007387 */ /* 0x0003e20000100800 */
[----:B------:R-:W-:-:S03]  /*19400*/  IADD3.X R15, R15, UR6, RZ, P2, !PT ;  /* 0x000000060f0f7c10 */ /* 0x000fc600097fe4ff */
[----:B------:R-:W-:Y:S04]  /*19410*/  STL [R1+0x500], R14 ;  /* 0x0005000e01007387 */ /* 0x000fe80000100800 */
[----:B------:R1:W-:Y:S04]  /*19420*/  LDGSTS.E [R4+0x7200], [R2.64], P0 ;  /* 0x0720000002047fae */ /* 0x0003e80008121848 */
[----:B-1----:R-:W3:Y:S04]  /*19430*/  LDL.LU R10, [R1+0x248] ;  /* 0x00024800010a7983 */ /* 0x002ee80000300800 */
[----:B------:R1:W-:Y:S04]  /*19440*/  STL [R1+0x4fc], R15 ;  /* 0x0004fc0f01007387 */ /* 0x0003e80000100800 */
[----:B------:R-:W3:Y:S01]  /*19450*/  LDL.LU R6, [R1+0x288] ;  /* 0x0002880001067983 */ /* 0x000ee20000300800 */
[----:B------:R-:W-:-:S02]  /*19460*/  IMAD.MOV.U32 R3, RZ, RZ, R15 ;  /* 0x000000ffff037224 */ /* 0x000fc400078e000f */
[----:B------:R-:W-:Y:S01]  /*19470*/  IMAD.MOV.U32 R2, RZ, RZ, R14 ;  /* 0x000000ffff027224 */ /* 0x000fe200078e000e */
[----:B-1----:R-:W3:Y:S04]  /*19480*/  LDL.LU R15, [R1+0x244] ;  /* 0x00024400010f7983 */ /* 0x002ee80000300800 */
[----:B------:R-:W3:Y:S01]  /*19490*/  LDL.LU R14, [R1+0x284] ;  /* 0x00028400010e7983 */ /* 0x000ee20000300800 */
[----:B------:R-:W-:Y:S02]  /*194a0*/  IADD3 R7, P1, R7, UR7, RZ ;  /* 0x0000000707077c10 */ /* 0x000fe4000ff3e0ff */
[----:B------:R-:W-:Y:S01]  /*194b0*/  LOP3.LUT R19, R199, 0x30, RZ, 0x3c, !PT ;  /* 0x00000030c7137812 */ /* 0x000fe200078e3cff */
[----:B------:R1:W-:Y:S01]  /*194c0*/  LDGSTS.E [R4+0x7a00], [R2.64], P0 ;  /* 0x07a0000002047fae */ /* 0x0003e20008121848 */
[----:B------:R-:W-:-:S03]  /*194d0*/  IADD3 R9, P2, R9, UR7, RZ ;  /* 0x0000000709097c10 */ /* 0x000fc6000ff5e0ff */
        /* <DEDUP_REMOVED lines=18> */
[----:B----4-:R-:W-:-:S05]  /*19600*/  IADD3 R5, P1, R5, UR7, RZ ;  /* 0x0000000705057c10 */ /* 0x010fca000ff3e0ff */
[----:B------:R-:W-:Y:S01]  /*19610*/  STL [R1+0x1c8], R5 ;  /* 0x0001c80501007387 */ /* 0x000fe20000100800 */
[----:B------:R-:W-:Y:S01]  /*19620*/  IMAD.MOV.U32 R2, RZ, RZ, R5 ;  /* 0x000000ffff027224 */ /* 0x000fe200078e0005 */
[----:B------:R-:W-:Y:S02]  /*19630*/  IADD3 R11, P2, R11, UR7, RZ ;  /* 0x000000070b0b7c10 */ /* 0x000fe4000ff5e0ff */
[----:B--2---:R-:W-:Y:S02]  /*19640*/  IADD3.X R8, R8, UR6, RZ, P1, !PT ;  /* 0x0000000608087c10 */ /* 0x004fe40008ffe4ff */
[----:B---3--:R-:W-:-:S03]  /*19650*/  IADD3.X R13, R13, UR6, RZ, P2, !PT ;  /* 0x000000060d0d7c10 */ /* 0x008fc600097fe4ff */
[----:B------:R-:W-:Y:S01]  /*19660*/  IMAD.MOV.U32 R3, RZ, RZ, R8 ;  /* 0x000000ffff037224 */ /* 0x000fe200078e0008 */
[----:B------:R1:W-:Y:S04]  /*19670*/  STL [R1+0x1c4], R8 ;  /* 0x0001c40801007387 */ /* 0x0003e80000100800 */
[----:B------:R-:W-:Y:S04]  /*19680*/  STL [R1+0x208], R11 ;  /* 0x0002080b01007387 */ /* 0x000fe80000100800 */
[----:B------:R2:W-:Y:S04]  /*19690*/  LDGSTS.E [R4+0x1300], [R2.64], P0 ;  /* 0x0130000002047fae */ /* 0x0005e80008121848 */
[----:B-1----:R-:W3:Y:S04]  /*196a0*/  LDL.LU R8, [R1+0x348] ;  /* 0x0003480001087983 */ /* 0x002ee80000300800 */
[----:B------:R1:W-:Y:S04]  /*196b0*/  STL [R1+0x204], R13 ;  /* 0x0002040d01007387 */ /* 0x0003e80000100800 */
[----:B------:R-:W4:Y:S01]  /*196c0*/  LDL.LU R5, [R1+0x388] ;  /* 0x0003880001057983 */ /* 0x000f220000300800 */
[----:B--2---:R-:W-:-:S03]  /*196d0*/  IMAD.MOV.U32 R3, RZ, RZ, R13 ;  /* 0x000000ffff037224 */ /* 0x004fc600078e000d */
[----:B-1----:R-:W2:Y:S01]  /*196e0*/  LDL.LU R13, [R1+0x344] ;  /* 0x00034400010d7983 */ /* 0x002ea20000300800 */
[----:B------:R-:W-:-:S03]  /*196f0*/  IMAD.MOV.U32 R2, RZ, RZ, R11 ;  /* 0x000000ffff027224 */ /* 0x000fc600078e000b */
[----:B------:R-:W2:Y:S04]  /*19700*/  LDL.LU R11, [R1+0x384] ;  /* 0x00038400010b7983 */ /* 0x000ea80000300800 */
[----:B------:R1:W-:Y:S01]  /*19710*/  LDGSTS.E [R4+0x1b00], [R2.64], P0 ;  /* 0x01b0000002047fae */ /* 0x0003e20008121848 */
[----:B------:R-:W-:Y:S02]  /*19720*/  IADD3 R10, P1, R10, UR7, RZ ;  /* 0x000000070a0a7c10 */ /* 0x000fe4000ff3e0ff */
[----:B------:R-:W-:-:S03]  /*19730*/  IADD3 R6, P2, R6, UR7, RZ ;  /* 0x0000000706067c10 */ /* 0x000fc6000ff5e0ff */
[----:B------:R1:W-:Y:S01]  /*19740*/  STL [R1+0x248], R10 ;  /* 0x0002480a01007387 */ /* 0x0003e20000100800 */
[----:B------:R-:W-:Y:S02]  /*19750*/  IADD3.X R15, R15, UR6, RZ, P1, !PT ;  /* 0x000000060f0f7c10 */ /* 0x000fe40008ffe4ff */
[----:B------:R-:W-:-:S03]  /*19760*/  IADD3.X R14, R14, UR6, RZ, P2, !PT ;  /* 0x000000060e0e7c10 */ /* 0x000fc600097fe4ff */
[----:B------:R-:W-:Y:S01]  /*19770*/  STL [R1+0x244], R15 ;  /* 0x0002440f01007387 */ /* 0x000fe20000100800 */
[----:B-1----:R-:W-:-:S03]  /*19780*/  IMAD.MOV.U32 R2, RZ, RZ, R10 ;  /* 0x000000ffff027224 */ /* 0x002fc600078e000a */
[----:B------:R-:W-:Y:S01]  /*19790*/  STL [R1+0x288], R6 ;  /* 0x0002880601007387 */ /* 0x000fe20000100800 */
[----:B------:R-:W-:-:S03]  /*197a0*/  IMAD.MOV.U32 R3, RZ, RZ, R15 ;  /* 0x000000ffff037224 */ /* 0x000fc600078e000f */
[----:B------:R-:W2:Y:S04]  /*197b0*/  LDL.LU R19, [R1+0x3c8] ;  /* 0x0003c80001137983 */ /* 0x000ea80000300800 */
[----:B------:R1:W-:Y:S04]  /*197c0*/  STL [R1+0x284], R14 ;  /* 0x0002840e01007387 */ /* 0x0003e80000100800 */
[----:B------:R-:W2:Y:S04]  /*197d0*/  LDL.LU R10, [R1+0x408] ;  /* 0x00040800010a7983 */ /* 0x000ea80000300800 */
[----:B------:R-:W2:Y:S04]  /*197e0*/  LDL.LU R20, [R1+0x3c4] ;  /* 0x0003c40001147983 */ /* 0x000ea80000300800 */
[----:B------:R1:W-:Y:S02]  /*197f0*/  LDGSTS.E [R4+0x2300], [R2.64], P0 ;  /* 0x0230000002047fae */ /* 0x0003e40008121848 */
[----:B-1----:R-:W-:-:S02]  /*19800*/  IMAD.MOV.U32 R3, RZ, RZ, R14 ;  /* 0x000000ffff037224 */ /* 0x002fc400078e000e */
[----:B------:R-:W2:Y:S01]  /*19810*/  LDL.LU R14, [R1+0x404] ;  /* 0x00040400010e7983 */ /* 0x000ea20000300800 */
[----:B------:R-:W-:-:S03]  /*19820*/  IMAD.MOV.U32 R2, RZ, RZ, R6 ;  /* 0x000000ffff027224 */ /* 0x000fc600078e0006 */
        /* <DEDUP_REMOVED lines=9> */
[----:B------:R1:W-:Y:S01]  /*198c0*/  STL [R1+0x2c4], R16 ;  /* 0x0002c41001007387 */ /* 0x0003e20000100800 */
[----:B------:R-:W-:-:S03]  /*198d0*/  IMAD.MOV.U32 R3, RZ, RZ, R16 ;  /* 0x000000ffff037224 */ /* 0x000fc600078e0010 */
[----:B------:R1:W-:Y:S04]  /*198e0*/  STL [R1+0x308], R7 ;  /* 0x0003080701007387 */ /* 0x0003e80000100800 */
[----:B------:R-:W2:Y:S04]  /*198f0*/  LDL.LU R12, [R1+0x444] ;  /* 0x00044400010c7983 */ /* 0x000ea80000300800 */
[----:B------:R1:W-:Y:S04]  /*19900*/  STL [R1+0x304], R9 ;  /* 0x0003040901007387 */ /* 0x0003e80000100800 */
[----:B-1----:R-:W2:Y:S04]  /*19910*/  LDL.LU R16, [R1+0x484] ;  /* 0x0004840001107983 */ /* 0x002ea80000300800 */
[----:B------:R1:W-:Y:S02]  /*19920*/  LDGSTS.E [R4+0x3300], [R2.64], P0 ;  /* 0x0330000002047fae */ /* 0x0003e40008121848 */
[----:B-1----:R-:W-:-:S02]  /*19930*/  IMAD.MOV.U32 R2, RZ, RZ, R7 ;  /* 0x000000ffff027224 */ /* 0x002fc400078e0007 */
[----:B------:R-:W-:Y:S01]  /*19940*/  IMAD.MOV.U32 R3, RZ, RZ, R9 ;  /* 0x000000ffff037224 */ /* 0x000fe200078e0009 */
[----:B------:R-:W2:Y:S04]  /*19950*/  LDL.LU R7, [R1+0x4c8] ;  /* 0x0004c80001077983 */ /* 0x000ea80000300800 */
[----:B------:R-:W2:Y:S04]  /*19960*/  LDL.LU R9, [R1+0x508] ;  /* 0x0005080001097983 */ /* 0x000ea80000300800 */
[----:B------:R1:W-:Y:S01]  /*19970*/  LDGSTS.E [R4+0x3b00], [R2.64], P0 ;  /* 0x03b0000002047fae */ /* 0x0003e20008121848 */
[----:B---3--:R-:W-:-:S05]  /*19980*/  IADD3 R8, P1, R8, UR7, RZ ;  /* 0x0000000708087c10 */ /* 0x008fca000ff3e0ff */
[----:B------:R3:W-:Y:S01]  /*19990*/  STL [R1+0x348], R8 ;  /* 0x0003480801007387 */ /* 0x0007e20000100800 */
[----:B----4-:R-:W-:Y:S02]  /*199a0*/  IADD3 R5, P2, R5, UR7, RZ ;  /* 0x0000000705057c10 */ /* 0x010fe4000ff5e0ff */
[----:B--2---:R-:W-:Y:S01]  /*199b0*/  IADD3.X R13, R13, UR6, RZ, P1, !PT ;  /* 0x000000060d0d7c10 */ /* 0x004fe20008ffe4ff */
[----:B-1----:R-:W-:Y:S01]  /*199c0*/  IMAD.MOV.U32 R2, RZ, RZ, R8 ;  /* 0x000000ffff027224 */ /* 0x002fe200078e0008 */
[----:B------:R-:W-:-:S03]  /*199d0*/  IADD3.X R11, R11, UR6, RZ, P2, !PT ;  /* 0x000000060b0b7c10 */ /* 0x000fc600097fe4ff */
[----:B------:R1:W-:Y:S01]  /*199e0*/  STL [R1+0x344], R13 ;  /* 0x0003440d01007387 */ /* 0x0003e20000100800 */
[----:B------:R-:W-:-:S03]  /*199f0*/  IMAD.MOV.U32 R3, RZ, RZ, R13 ;  /* 0x000000ffff037224 */ /* 0x000fc600078e000d */
[----:B------:R2:W-:Y:S04]  /*19a00*/  STL [R1+0x388], R5 ;  /* 0x0003880501007387 */ /* 0x0005e80000100800 */
[----:B---3--:R-:W3:Y:S04]  /*19a10*/  LDL.LU R8, [R1+0x4c4] ;  /* 0x0004c40001087983 */ /* 0x008ee80000300800 */
[----:B------:R4:W-:Y:S04]  /*19a20*/  STL [R1+0x384], R11 ;  /* 0x0003840b01007387 */ /* 0x0009e80000100800 */
[----:B-1----:R-:W3:Y:S04]  /*19a30*/  LDL.LU R13, [R1+0x504] ;  /* 0x00050400010d7983 */ /* 0x002ee80000300800 */
[----:B------:R1:W-:Y:S02]  /*19a40*/  LDGSTS.E [R4+0x4300], [R2.64], P0 ;  /* 0x0430000002047fae */ /* 0x0003e40008121848 */
[----:B-1----:R-:W-:-:S02]  /*19a50*/  IMAD.MOV.U32 R2, RZ, RZ, R5 ;  /* 0x000000ffff027224 */ /* 0x002fc400078e0005 */
[----:B------:R-:W-:Y:S01]  /*19a60*/  IMAD.MOV.U32 R3, RZ, RZ, R11 ;  /* 0x000000ffff037224 */ /* 0x000fe200078e000b */
[----:B--2---:R-:W2:Y:S04]  /*19a70*/  LDL.LU R5, [R1+0x150] ;  /* 0x0001500001057983 */ /* 0x004ea80000300800 */
[----:B------:R1:W-:Y:S01]  /*19a80*/  LDGSTS.E [R4+0x4b00], [R2.64], P0 ;  /* 0x04b0000002047fae */ /* 0x0003e20008121848 */
[----:B------:R-:W-:-:S03]  /*19a90*/  IADD3 R19, P1, R19, UR7, RZ ;  /* 0x0000000713137c10 */ /* 0x000fc6000ff3e0ff */
[----:B----4-:R-:W4:Y:S01]  /*19aa0*/  LDL.LU R11, [R1+0x190] ;  /* 0x00019000010b7983 */ /* 0x010f220000300800 */
[----:B------:R-:W-:Y:S02]  /*19ab0*/  IADD3 R10, P2, R10, UR7, RZ ;  /* 0x000000070a0a7c10 */ /* 0x000fe4000ff5e0ff */
[----:B------:R-:W-:Y:S01]  /*19ac0*/  IADD3.X R20, R20, UR6, RZ, P1, !PT ;  /* 0x0000000614147c10 */ /* 0x000fe20008ffe4ff */
[----:B-1----:R-:W-:Y:S01]  /*19ad0*/  IMAD.MOV.U32 R2, RZ, RZ, R19 ;  /* 0x000000ffff027224 */ /* 0x002fe200078e0013 */
[----:B------:R-:W-:Y:S03]  /*19ae0*/  STL [R1+0x3c8], R19 ;  /* 0x0003c81301007387 */ /* 0x000fe60000100800 */
[----:B------:R-:W-:Y:S01]  /*19af0*/  IMAD.MOV.U32 R3, RZ, RZ, R20 ;  /* 0x000000ffff037224 */ /* 0x000fe200078e0014 */
[----:B------:R-:W-:Y:S04]  /*19b00*/  STL [R1+0x3c4], R20 ;  /* 0x0003c41401007387 */ /* 0x000fe80000100800 */
[----:B------:R1:W-:Y:S04]  /*19b10*/  STL [R1+0x408], R10 ;  /* 0x0004080a01007387 */ /* 0x0003e80000100800 */
[----:B------:R1:W-:Y:S01]  /*19b20*/  LDGSTS.E [R4+0x5300], [R2.64], P0 ;  /* 0x0530000002047fae */ /* 0x0003e20008121848 */
[----:B------:R-:W-:-:S05]  /*19b30*/  IADD3.X R14, R14, UR6, RZ, P2, !PT ;  /* 0x000000060e0e7c10 */ /* 0x000fca00097fe4ff */
[----:B------:R1:W-:Y:S02]  /*19b40*/  STL [R1+0x404], R14 ;  /* 0x0004040e01007387 */ /* 0x0003e40000100800 */
[----:B-1----:R-:W-:Y:S02]  /*19b50*/  IMAD.MOV.U32 R2, RZ, RZ, R10 ;  /* 0x000000ffff027224 */ /* 0x002fe400078e000a */
[----:B------:R-:W4:Y:S01]  /*19b60*/  LDL.LU R10, [R1+0x14c] ;  /* 0x00014c00010a7983 */ /* 0x000f220000300800 */
[----:B------:R-:W-:-:S03]  /*19b70*/  IMAD.MOV.U32 R3, RZ, RZ, R14 ;  /* 0x000000ffff037224 */ /* 0x000fc600078e000e */
[----:B------:R-:W4:Y:S01]  /*19b80*/  LDL.LU R14, [R1+0x18c] ;  /* 0x00018c00010e7983 */ /* 0x000f220000300800 */
[----:B------:R-:W-:Y:S02]  /*19b90*/  IADD3 R6, P1, R6, UR7, RZ ;  /* 0x0000000706067c10 */ /* 0x000fe4000ff3e0ff */
[----:B------:R-:W-:Y:S01]  /*19ba0*/  IADD3 R15, P2, R15, UR7, RZ ;  /* 0x000000070f0f7c10 */ /* 0x000fe2000ff5e0ff */
[----:B------:R1:W-:Y:S04]  /*19bb0*/  LDGSTS.E [R4+0x5b00], [R2.64], P0 ;  /* 0x05b0000002047fae */ /* 0x0003e80008121848 */
[----:B------:R1:W-:Y:S02]  /*19bc0*/  STL [R1+0x448], R6 ;  /* 0x0004480601007387 */ /* 0x0003e40000100800 */
[----:B-1----:R-:W-:Y:S01]  /*19bd0*/  IMAD.MOV.U32 R2, RZ, RZ, R6 ;  /* 0x000000ffff027224 */ /* 0x002fe200078e0006 */
[----:B------:R-:W-:-:S05]  /*19be0*/  IADD3.X R12, R12, UR6, RZ, P1, !PT ;  /* 0x000000060c0c7c10 */ /* 0x000fca0008ffe4ff */
        /* <DEDUP_REMOVED lines=8> */
[----:B------:R-:W-:Y:S01]  /*19c70*/  IADD3 R7, P1, R7, UR7, RZ ;  /* 0x0000000707077c10 */ /* 0x000fe2000ff3e0ff */
[----:B------:R-:W-:-:S02]  /*19c80*/  IMAD.MOV.U32 R2, RZ, RZ, R15 ;  /* 0x000000ffff027224 */ /* 0x000fc400078e000f */
[----:B------:R-:W4:Y:S01]  /*19c90*/  LDL.LU R15, [R1+0x1cc] ;  /* 0x0001cc00010f7983 */ /* 0x000f220000300800 */
[----:B------:R-:W-:Y:S01]  /*19ca0*/  IMAD.MOV.U32 R3, RZ, RZ, R16 ;  /* 0x000000ffff037224 */ /* 0x000fe200078e0010 */
[----:B------:R-:W-:Y:S02]  /*19cb0*/  IADD3 R9, P2, R9, UR7, RZ ;  /* 0x0000000709097c10 */ /* 0x000fe4000ff5e0ff */
[----:B------:R-:W4:Y:S04]  /*19cc0*/  LDL.LU R16, [R1+0x20c] ;  /* 0x00020c0001107983 */ /* 0x000f280000300800 */
[----:B------:R1:W-:Y:S04]  /*19cd0*/  LDGSTS.E [R4+0x6b00], [R2.64], P0 ;  /* 0x06b0000002047fae */ /* 0x0003e80008121848 */
[----:B------:R3:W-:Y:S01]  /*19ce0*/  STL [R1+0x4c8], R7 ;  /* 0x0004c80701007387 */ /* 0x0007e20000100800 */
[----:B-1----:R-:W-:Y:S01]  /*19cf0*/  IMAD.MOV.U32 R2, RZ, RZ, R7 ;  /* 0x000000ffff027224 */ /* 0x002fe200078e0007 */
[----:B---3--:R-:W-:-:S05]  /*19d00*/  IADD3.X R8, R8, UR6, RZ, P1, !PT ;  /* 0x0000000608087c10 */ /* 0x008fca0008ffe4ff */
[----:B------:R-:W-:Y:S01]  /*19d10*/  IMAD.MOV.U32 R3, RZ, RZ, R8 ;  /* 0x000000ffff037224 */ /* 0x000fe200078e0008 */
[----:B------:R1:W-:Y:S01]  /*19d20*/  STL [R1+0x4c4], R8 ;  /* 0x0004c40801007387 */ /* 0x0003e20000100800 */
[----:B------:R-:W-:-:S03]  /*19d30*/  IADD3.X R13, R13, UR6, RZ, P2, !PT ;  /* 0x000000060d0d7c10 */ /* 0x000fc600097fe4ff */
[----:B------:R-:W-:Y:S04]  /*19d40*/  STL [R1+0x508], R9 ;  /* 0x0005080901007387 */ /* 0x000fe80000100800 */
[----:B------:R-:W3:Y:S04]  /*19d50*/  LDL.LU R7, [R1+0x250] ;  /* 0x0002500001077983 */ /* 0x000ee80000300800 */
[----:B------:R2:W-:Y:S04]  /*19d60*/  STL [R1+0x504], R13 ;  /* 0x0005040d01007387 */ /* 0x0005e80000100800 */
[----:B------:R2:W-:Y:S04]  /*19d70*/  LDGSTS.E [R4+0x7300], [R2.64], P0 ;  /* 0x0730000002047fae */ /* 0x0005e80008121848 */
[----:B-1----:R-:W3:Y:S01]  /*19d80*/  LDL.LU R8, [R1+0x290] ;  /* 0x0002900001087983 */ /* 0x002ee20000300800 */
[----:B--2---:R-:W-:Y:S01]  /*19d90*/  IADD3 R5, P1, R5, UR7, RZ ;  /* 0x0000000705057c10 */ /* 0x004fe2000ff3e0ff */
[----:B------:R-:W-:-:S02]  /*19da0*/  IMAD.MOV.U32 R3, RZ, RZ, R13 ;  /* 0x000000ffff037224 */ /* 0x000fc400078e000d */
[----:B------:R-:W2:Y:S01]  /*19db0*/  LDL.LU R13, [R1+0x24c] ;  /* 0x00024c00010d7983 */ /* 0x000ea20000300800 */
[----:B------:R-:W-:-:S03]  /*19dc0*/  IMAD.MOV.U32 R2, RZ, RZ, R9 ;  /* 0x000000ffff027224 */ /* 0x000fc600078e0009 */
[----:B------:R-:W2:Y:S01]  /*19dd0*/  LDL.LU R9, [R1+0x28c] ;  /* 0x00028c0001097983 */ /* 0x000ea20000300800 */
[----:B----4-:R-:W-:-:S03]  /*19de0*/  IADD3 R11, P2, R11, UR7, RZ ;  /* 0x000000070b0b7c10 */ /* 0x010fc6000ff5e0ff */
[----:B------:R1:W-:Y:S04]  /*19df0*/  LDGSTS.E [R4+0x7b00], [R2.64], P0 ;  /* 0x07b0000002047fae */ /* 0x0003e80008121848 */
[----:B------:R-:W-:Y:S01]  /*19e00*/  STL [R1+0x150], R5 ;  /* 0x0001500501007387 */ /* 0x000fe20000100800 */
[----:B-1----:R-:W-:-:S03]  /*19e10*/  IMAD.U32 R4, RZ, RZ, UR5 ;  /* 0x00000005ff047e24 */ /* 0x002fc6000f8e00ff */
[----:B------:R-:W-:Y:S01]  /*19e20*/  STL [R1+0x190], R11 ;  /* 0x0001900b01007387 */ /* 0x000fe20000100800 */
[----:B------:R-:W-:Y:S02]  /*19e30*/  IMAD.MOV.U32 R2, RZ, RZ, R5 ;  /* 0x000000ffff027224 */ /* 0x000fe400078e0005 */
[----:B------:R-:W-:Y:S01]  /*19e40*/  IMAD R4, R4, 0x8000, R18 ;  /* 0x0000800004047824 */ /* 0x000fe200078e0212 */
[----:B------:R-:W-:-:S05]  /*19e50*/  IADD3.X R10, R10, UR6, RZ, P1, !PT ;  /* 0x000000060a0a7c10 */ /* 0x000fca0008ffe4ff */
[----:B------:R-:W-:Y:S01]  /*19e60*/  IMAD.MOV.U32 R3, RZ, RZ, R10 ;  /* 0x000000ffff037224 */ /* 0x000fe200078e000a */
[----:B------:R-:W-:Y:S01]  /*19e70*/  IADD3.X R14, R14, UR6, RZ, P2, !PT ;  /* 0x000000060e0e7c10 */ /* 0x000fe200097fe4ff */
[----:B------:R1:W-:Y:S04]  /*19e80*/  STL [R1+0x14c], R10 ;  /* 0x00014c0a01007387 */ /* 0x0003e80000100800 */
[----:B------:R4:W-:Y:S04]  /*19e90*/  LDGSTS.E [R4+0x400], [R2.64], P0 ;  /* 0x0040000002047fae */ /* 0x0009e80008121848 */
[----:B-1----:R-:W2:Y:S04]  /*19ea0*/  LDL.LU R10, [R1+0x2d0] ;  /* 0x0002d000010a7983 */ /* 0x002ea80000300800 */
[----:B------:R-:W2:Y:S01]  /*19eb0*/  LDL.LU R5, [R1+0x310] ;  /* 0x0003100001057983 */ /* 0x000ea20000300800 */
[----:B----4-:R-:W-:-:S03]  /*19ec0*/  IMAD.MOV.U32 R3, RZ, RZ, R14 ;  /* 0x000000ffff037224 */ /* 0x010fc600078e000e */
[----:B------:R1:W-:Y:S01]  /*19ed0*/  STL [R1+0x18c], R14 ;  /* 0x00018c0e01007387 */ /* 0x0003e20000100800 */
[----:B------:R-:W-:-:S05]  /*19ee0*/  IMAD.MOV.U32 R2, RZ, RZ, R11 ;  /* 0x000000ffff027224 */ /* 0x000fca00078e000b */
[----:B------:R4:W-:Y:S04]  /*19ef0*/  LDGSTS.E [R4+0xc00], [R2.64], P0 ;  /* 0x00c0000002047fae */ /* 0x0009e80008121848 */
[----:B-1----:R-:W2:Y:S04]  /*19f00*/  LDL.LU R14, [R1+0x2cc] ;  /* 0x0002cc00010e7983 */ /* 0x002ea80000300800 */
[----:B------:R-:W2:Y:S01]  /*19f10*/  LDL.LU R11, [R1+0x30c] ;  /* 0x00030c00010b7983 */ /* 0x000ea20000300800 */
[----:B------:R-:W-:-:S05]  /*19f20*/  IADD3 R6, P1, R6, UR7, RZ ;  /* 0x0000000706067c10 */ /* 0x000fca000ff3e0ff */
[----:B------:R-:W-:Y:S01]  /*19f30*/  STL [R1+0x1d0], R6 ;  /* 0x0001d00601007387 */ /* 0x000fe20000100800 */
[----:B----4-:R-:W-:Y:S01]  /*19f40*/  IMAD.MOV.U32 R2, RZ, RZ, R6 ;  /* 0x000000ffff027224 */ /* 0x010fe200078e0006 */
        /* <DEDUP_REMOVED lines=11> */
[----:B-1----:R-:W2:Y:S01]  /*1a000*/  LDL.LU R16, [R1+0x34c] ;  /* 0x00034c0001107983 */ /* 0x002ea20000300800 */
[----:B------:R-:W-:-:S03]  /*1a010*/  IMAD.MOV.U32 R2, RZ, RZ, R12 ;  /* 0x000000ffff027224 */ /* 0x000fc600078e000c */
[----:B------:R-:W2:Y:S04]  /*1a020*/  LDL.LU R12, [R1+0x38c] ;  /* 0x00038c00010c7983 */ /* 0x000ea80000300800 */
[----:B------:R1:W-:Y:S01]  /*1a030*/  LDGSTS.E [R4+0x1c00], [R2.64], P0 ;  /* 0x01c0000002047fae */ /* 0x0003e20008121848 */
[----:B---3--:R-:W-:-:S05]  /*1a040*/  IADD3 R7, P1, R7, UR7, RZ ;  /* 0x0000000707077c10 */ /* 0x008fca000ff3e0ff */
[----:B------:R3:W-:Y:S01]  /*1a050*/  STL [R1+0x250], R7 ;  /* 0x0002500701007387 */ /* 0x0007e20000100800 */
[----:B------:R-:W-:Y:S01]  /*1a060*/  IADD3 R8, P2, R8, UR7, RZ ;  /* 0x0000000708087c10 */ /* 0x000fe2000ff5e0ff */
[----:B-1----:R-:W-:Y:S01]  /*1a070*/  IMAD.MOV.U32 R2, RZ, RZ, R7 ;  /* 0x000000ffff027224 */ /* 0x002fe200078e0007 */
[----:B--2---:R-:W-:Y:S02]  /*1a080*/  IADD3.X R13, R13, UR6, RZ, P1, !PT ;  /* 0x000000060d0d7c10 */ /* 0x004fe40008ffe4ff */
[----:B------:R-:W-:-:S03]  /*1a090*/  IADD3.X R9, R9, UR6, RZ, P2, !PT ;  /* 0x0000000609097c10 */ /* 0x000fc600097fe4ff */
[----:B------:R1:W-:Y:S04]  /*1a0a0*/  STL [R1+0x24c], R13 ;  /* 0x00024c0d01007387 */ /* 0x0003e80000100800 */
[----:B------:R2:W-:Y:S04]  /*1a0b0*/  STL [R1+0x290], R8 ;  /* 0x0002900801007387 */ /* 0x0005e80000100800 */
[----:B------:R-:W4:Y:S04]  /*1a0c0*/  LDL.LU R18, [R1+0x3d0] ;  /* 0x0003d00001127983 */ /* 0x000f280000300800 */
[----:B------:R1:W-:Y:S04]  /*1a0d0*/  STL [R1+0x28c], R9 ;  /* 0x00028c0901007387 */ /* 0x0003e80000100800 */
[----:B---3--:R-:W3:Y:S01]  /*1a0e0*/  LDL.LU R7, [R1+0x410] ;  /* 0x0004100001077983 */ /* 0x008ee20000300800 */
[----:B------:R-:W-:-:S03]  /*1a0f0*/  IMAD.MOV.U32 R3, RZ, RZ, R13 ;  /* 0x000000ffff037224 */ /* 0x000fc600078e000d */
[----:B------:R-:W3:Y:S04]  /*1a100*/  LDL.LU R19, [R1+0x3cc] ;  /* 0x0003cc0001137983 */ /* 0x000ee80000300800 */
[----:B-1----:R-:W3:Y:S04]  /*1a110*/  LDL.LU R13, [R1+0x40c] ;  /* 0x00040c00010d7983 */ /* 0x002ee80000300800 */
[----:B------:R1:W-:Y:S02]  /*1a120*/  LDGSTS.E [R4+0x2400], [R2.64], P0 ;  /* 0x0240000002047fae */ /* 0x0003e40008121848 */
[----:B-1----:R-:W-:-:S02]  /*1a130*/  IMAD.MOV.U32 R2, RZ, RZ, R8 ;  /* 0x000000ffff027224 */ /* 0x002fc400078e0008 */
[----:B------:R-:W-:Y:S01]  /*1a140*/  IMAD.MOV.U32 R3, RZ, RZ, R9 ;  /* 0x000000ffff037224 */ /* 0x000fe200078e0009 */
[----:B--2---:R-:W2:Y:S04]  /*1a150*/  LDL.LU R8, [R1+0x450] ;  /* 0x0004500001087983 */ /* 0x004ea80000300800 */
        /* <DEDUP_REMOVED lines=31> */
[----:B------:R1:W-:Y:S04]  /*1a350*/  LDGSTS.E [R4+0x4400], [R2.64], P0 ;  /* 0x0440000002047fae */ /* 0x0003e80008121848 */
[----:B-1----:R-:W2:Y:S01]  /*1a360*/  LDL.LU R16, [R1+0x50c] ;  /* 0x00050c0001107983 */ /* 0x002ea20000300800 */
[----:B------:R-:W-:-:S02]  /*1a370*/  IMAD.MOV.U32 R2, RZ, RZ, R6 ;  /* 0x000000ffff027224 */ /* 0x000fc400078e0006 */
[----:B------:R-:W-:Y:S01]  /*1a380*/  IMAD.MOV.U32 R3, RZ, RZ, R12 ;  /* 0x000000ffff037224 */ /* 0x000fe200078e000c */
[----:B------:R-:W2:Y:S04]  /*1a390*/  LDL.LU R6, [R1+0x158] ;  /* 0x0001580001067983 */ /* 0x000ea80000300800 */
[----:B------:R1:W-:Y:S04]  /*1a3a0*/  LDGSTS.E [R4+0x4c00], [R2.64], P0 ;  /* 0x04c0000002047fae */ /* 0x0003e80008121848 */
[----:B------:R-:W2:Y:S01]  /*1a3b0*/  LDL.LU R12, [R1+0x198] ;  /* 0x00019800010c7983 */ /* 0x000ea20000300800 */
[----:B----4-:R-:W-:-:S05]  /*1a3c0*/  IADD3 R18, P1, R18, UR7, RZ ;  /* 0x0000000712127c10 */ /* 0x010fca000ff3e0ff */
[----:B-1----:R-:W-:Y:S01]  /*1a3d0*/  IMAD.MOV.U32 R2, RZ, RZ, R18 ;  /* 0x000000ffff027224 */ /* 0x002fe200078e0012 */
[----:B---3--:R-:W-:Y:S02]  /*1a3e0*/  IADD3 R7, P2, R7, UR7, RZ ;  /* 0x0000000707077c10 */ /* 0x008fe4000ff5e0ff */
[----:B------:R-:W-:Y:S01]  /*1a3f0*/  IADD3.X R19, R19, UR6, RZ, P1, !PT ;  /* 0x0000000613137c10 */ /* 0x000fe20008ffe4ff */
[----:B------:R-:W-:Y:S01]  /*1a400*/  STL [R1+0x3d0], R18 ;  /* 0x0003d01201007387 */ /* 0x000fe20000100800 */
[----:B------:R-:W-:-:S03]  /*1a410*/  IADD3.X R13, R13, UR6, RZ, P2, !PT ;  /* 0x000000060d0d7c10 */ /* 0x000fc600097fe4ff */
[----:B------:R-:W-:Y:S01]  /*1a420*/  IMAD.MOV.U32 R3, RZ, RZ, R19 ;  /* 0x000000ffff037224 */ /* 0x000fe200078e0013 */
[----:B------:R-:W-:Y:S04]  /*1a430*/  STL [R1+0x3cc], R19 ;  /* 0x0003cc1301007387 */ /* 0x000fe80000100800 */
[----:B------:R1:W-:Y:S04]  /*1a440*/  STL [R1+0x410], R7 ;  /* 0x0004100701007387 */ /* 0x0003e80000100800 */
[----:B------:R3:W-:Y:S04]  /*1a450*/  LDGSTS.E [R4+0x5400], [R2.64], P0 ;  /* 0x0540000002047fae */ /* 0x0007e80008121848 */
[----:B------:R4:W-:Y:S01]  /*1a460*/  STL [R1+0x40c], R13 ;  /* 0x00040c0d01007387 */ /* 0x0009e20000100800 */
[----:B--2---:R-:W-:Y:S01]  /*1a470*/  IADD3 R8, P1, R8, UR7, RZ ;  /* 0x0000000708087c10 */ /* 0x004fe2000ff3e0ff */
[----:B---3--:R-:W-:-:S02]  /*1a480*/  IMAD.MOV.U32 R2, RZ, RZ, R7 ;  /* 0x000000ffff027224 */ /* 0x008fc400078e0007 */
[----:B-1----:R-:W2:Y:S01]  /*1a490*/  LDL.LU R7, [R1+0x154] ;  /* 0x0001540001077983 */ /* 0x002ea20000300800 */
[----:B------:R-:W-:Y:S01]  /*1a4a0*/  IMAD.MOV.U32 R3, RZ, RZ, R13 ;  /* 0x000000ffff037224 */ /* 0x000fe200078e000d */
[----:B------:R-:W-:Y:S02]  /*1a4b0*/  IADD3 R9, P2, R9, UR7, RZ ;  /* 0x0000000709097c10 */ /* 0x000fe4000ff5e0ff */
[----:B----4-:R-:W3:Y:S04]  /*1a4c0*/  LDL.LU R13, [R1+0x194] ;  /* 0x00019400010d7983 */ /* 0x010ee80000300800 */
        /* <DEDUP_REMOVED lines=34> */
[----:B------:R-:W-:-:S03]  /*1a6f0*/  LOP3.LUT R18, R199, 0x50, RZ, 0x3c, !PT ;  /* 0x00000050c7127812 */ /* 0x000fc600078e3cff */
[----:B------:R-:W4:Y:S01]  /*1a700*/  LDL.LU R11, [R1+0x294] ;  /* 0x00029400010b7983 */ /* 0x000f220000300800 */
[----:B------:R-:W-:-:S03]  /*1a710*/  IADD3 R12, P2, R12, UR7, RZ ;  /* 0x000000070c0c7c10 */ /* 0x000fc6000ff5e0ff */
        /* <DEDUP_REMOVED lines=20> */
[----:B------:R1:W-:Y:S01]  /*1a860*/  STL [R1+0x1d8], R8 ;  /* 0x0001d80801007387 */ /* 0x0003e20000100800 */
[----:B------:R-:W-:Y:S01]  /*1a870*/  IMAD.MOV.U32 R2, RZ, RZ, R8 ;  /* 0x000000ffff027224 */ /* 0x000fe200078e0008 */
[----:B------:R-:W-:Y:S02]  /*1a880*/  IADD3 R10, P2, R10, UR7, RZ ;  /* 0x000000070a0a7c10 */ /* 0x000fe4000ff5e0ff */
[----:B------:R-:W-:Y:S02]  /*1a890*/  IADD3.X R9, R9, UR6, RZ, P1, !PT ;  /* 0x0000000609097c10 */ /* 0x000fe40008ffe4ff */
[----:B------:R-:W-:-:S03]  /*1a8a0*/  IADD3.X R14, R14, UR6, RZ, P2, !PT ;  /* 0x000000060e0e7c10 */ /* 0x000fc600097fe4ff */
[----:B------:R-:W-:Y:S01]  /*1a8b0*/  IMAD.MOV.U32 R3, RZ, RZ, R9 ;  /* 0x000000ffff037224 */ /* 0x000fe200078e0009 */
[----:B------:R4:W-:Y:S04]  /*1a8c0*/  STL [R1+0x1d4], R9 ;  /* 0x0001d40901007387 */ /* 0x0009e80000100800 */
[----:B------:R-:W-:Y:S04]  /*1a8d0*/  STL [R1+0x218], R10 ;  /* 0x0002180a01007387 */ /* 0x000fe80000100800 */
[----:B-1----:R-:W2:Y:S04]  /*1a8e0*/  LDL.LU R8, [R1+0x358] ;  /* 0x0003580001087983 */ /* 0x002ea80000300800 */
[----:B------:R1:W-:Y:S04]  /*1a8f0*/  STL [R1+0x214], R14 ;  /* 0x0002140e01007387 */ /* 0x0003e80000100800 */
[----:B------:R1:W-:Y:S04]  /*1a900*/  LDGSTS.E [R4+0x1500], [R2.64], P0 ;  /* 0x0150000002047fae */ /* 0x0003e80008121848 */
[----:B----4-:R-:W4:Y:S01]  /*1a910*/  LDL.LU R9, [R1+0x398] ;  /* 0x0003980001097983 */ /* 0x010f220000300800 */
[----:B-1----:R-:W-:-:S03]  /*1a920*/  IMAD.MOV.U32 R3, RZ, RZ, R14 ;  /* 0x000000ffff037224 */ /* 0x002fc600078e000e */
[----:B------:R-:W4:Y:S01]  /*1a930*/  LDL.LU R14, [R1+0x354] ;  /* 0x00035400010e7983 */ /* 0x000f220000300800 */
        /* <DEDUP_REMOVED lines=43> */
[----:B-1----:R-:W-:Y:S01]  /*1abf0*/  IMAD.MOV.U32 R2, RZ, RZ, R8 ;  /* 0x000000ffff027224 */ /* 0x002fe200078e0008 */
[----:B----4-:R-:W-:Y:S02]  /*1ac00*/  IADD3 R9, P2, R9, UR7, RZ ;  /* 0x0000000709097c10 */ /* 0x010fe4000ff5e0ff */
[----:B------:R-:W-:Y:S02]  /*1ac10*/  IADD3.X R14, R14, UR6, RZ, P1, !PT ;  /* 0x000000060e0e7c10 */ /* 0x000fe40008ffe4ff */
        /* <DEDUP_REMOVED lines=49> */
[----:B------:R1:W-:Y:S02]  /*1af30*/  STL [R1+0x4d8], R6 ;  /* 0x0004d80601007387 */ /* 0x0003e40000100800 */
[----:B-1----:R-:W-:Y:S01]  /*1af40*/  IMAD.MOV.U32 R2, RZ, RZ, R6 ;  /* 0x000000ffff027224 */ /* 0x002fe200078e0006 */
[----:B------:R-:W-:-:S05]  /*1af50*/  IADD3.X R8, R8, UR6, RZ, P1, !PT ;  /* 0x0000000608087c10 */ /* 0x000fca0008ffe4ff */
        /* <DEDUP_REMOVED lines=8> */
[----:B------:R-:W-:-:S03]  /*1afe0*/  IMAD.MOV.U32 R3, RZ, RZ, R14 ;  /* 0x000000ffff037224 */ /* 0x000fc600078e000e */
[----:B------:R-:W3:Y:S01]  /*1aff0*/  LDL.LU R14, [R1+0x25c] ;  /* 0x00025c00010e7983 */ /* 0x000ee20000300800 */
[----:B------:R-:W-:-:S03]  /*1b000*/  IMAD.MOV.U32 R2, RZ, RZ, R13 ;  /* 0x000000ffff027224 */ /* 0x000fc600078e000d */
[----:B------:R-:W3:Y:S01]  /*1b010*/  LDL.LU R13, [R1+0x29c] ;  /* 0x00029c00010d7983 */ /* 0x000ee20000300800 */
[----:B------:R-:W-:Y:S02]  /*1b020*/  IADD3 R9, P1, R9, UR7, RZ ;  /* 0x0000000709097c10 */ /* 0x000fe4000ff3e0ff */
[----:B------:R-:W-:Y:S01]  /*1b030*/  IADD3 R10, P2, R10, UR7, RZ ;  /* 0x000000070a0a7c10 */ /* 0x000fe2000ff5e0ff */
        /* <DEDUP_REMOVED lines=37> */
[----:B------:R-:W-:-:S05]  /*1b290*/  IADD3 R6, P1, R6, UR7, RZ ;  /* 0x0000000706067c10 */ /* 0x000fca000ff3e0ff */
[----:B------:R1:W-:Y:S01]  /*1b2a0*/  STL [R1+0x260], R6 ;  /* 0x0002600601007387 */ /* 0x0003e20000100800 */
[----:B------:R-:W-:Y:S01]  /*1b2b0*/  IADD3 R8, P2, R8, UR7, RZ ;  /* 0x0000000708087c10 */ /* 0x000fe2000ff5e0ff */
[----:B-1----:R-:W-:Y:S01]  /*1b2c0*/  IMAD.MOV.U32 R2, RZ, RZ, R6 ;  /* 0x000000ffff027224 */ /* 0x002fe200078e0006 */
[----:B------:R-:W-:Y:S02]  /*1b2d0*/  IADD3.X R14, R14, UR6, RZ, P1, !PT ;  /* 0x000000060e0e7c10 */ /* 0x000fe40008ffe4ff */
[----:B------:R-:W-:-:S03]  /*1b2e0*/  IADD3.X R13, R13, UR6, RZ, P2, !PT ;  /* 0x000000060d0d7c10 */ /* 0x000fc600097fe4ff */
[----:B------:R-:W-:Y:S04]  /*1b2f0*/  STL [R1+0x25c], R14 ;  /* 0x00025c0e01007387 */ /* 0x000fe80000100800 */
[----:B------:R1:W-:Y:S01]  /*1b300*/  STL [R1+0x2a0], R8 ;  /* 0x0002a00801007387 */ /* 0x0003e20000100800 */
        /* <DEDUP_REMOVED lines=38> */
[----:B------:R-:W-:Y:S04]  /*1b570*/  STL [R1+0x3a0], R5 ;  /* 0x0003a00501007387 */ /* 0x000fe80000100800 */
[----:B---3--:R-:W2:Y:S04]  /*1b580*/  LDL.LU R11, [R1+0x4dc] ;  /* 0x0004dc00010b7983 */ /* 0x008ea80000300800 */
[----:B------:R3:W-:Y:S04]  /*1b590*/  STL [R1+0x39c], R7 ;  /* 0x00039c0701007387 */ /* 0x0007e80000100800 */
[----:B-1----:R-:W4:Y:S04]  /*1b5a0*/  LDL.LU R12, [R1+0x51c] ;  /* 0x00051c00010c7983 */ /* 0x002f280000300800 */
[----:B------:R1:W-:Y:S02]  /*1b5b0*/  LDGSTS.E [R4+0x4600], [R2.64], P0 ;  /* 0x0460000002047fae */ /* 0x0003e40008121848 */
[----:B-1----:R-:W-:-:S02]  /*1b5c0*/  IMAD.MOV.U32 R2, RZ, RZ, R5 ;  /* 0x000000ffff027224 */ /* 0x002fc400078e0005 */
[----:B------:R-:W-:Y:S02]  /*1b5d0*/  IMAD.MOV.U32 R3, RZ, RZ, R7 ;  /* 0x000000ffff037224 */ /* 0x000fe400078e0007 */
[----:B---3--:R-:W3:Y:S04]  /*1b5e0*/  LDL.LU R7, [R1+0x168] ;  /* 0x0001680001077983 */ /* 0x008ee80000300800 */
[----:B------:R1:W-:Y:S04]  /*1b5f0*/  LDGSTS.E [R4+0x4e00], [R2.64], P0 ;  /* 0x04e0000002047fae */ /* 0x0003e80008121848 */
[----:B------:R-:W3:Y:S01]  /*1b600*/  LDL.LU R5, [R1+0x1a8] ;  /* 0x0001a80001057983 */ /* 0x000ee20000300800 */
[----:B------:R-:W-:-:S05]  /*1b610*/  IADD3 R17, P1, R17, UR7, RZ ;  /* 0x0000000711117c10 */ /* 0x000fca000ff3e0ff */
[----:B-1----:R-:W-:Y:S01]  /*1b620*/  IMAD.MOV.U32 R2, RZ, RZ, R17 ;  /* 0x000000ffff027224 */ /* 0x002fe200078e0011 */
[----:B------:R-:W-:Y:S02]  /*1b630*/  IADD3 R6, P2, R6, UR7, RZ ;  /* 0x0000000706067c10 */ /* 0x000fe4000ff5e0ff */
[----:B------:R-:W-:Y:S01]  /*1b640*/  IADD3.X R18, R18, UR6, RZ, P1, !PT ;  /* 0x0000000612127c10 */ /* 0x000fe20008ffe4ff */
[----:B------:R-:W-:Y:S04]  /*1b650*/  STL [R1+0x3e0], R17 ;  /* 0x0003e01101007387 */ /* 0x000fe80000100800 */
[----:B------:R-:W-:Y:S01]  /*1b660*/  IMAD.MOV.U32 R3, RZ, RZ, R18 ;  /* 0x000000ffff037224 */ /* 0x000fe200078e0012 */
[----:B------:R-:W-:Y:S04]  /*1b670*/  STL [R1+0x3dc], R18 ;  /* 0x0003dc1201007387 */ /* 0x000fe80000100800 */
[----:B------:R-:W-:Y:S04]  /*1b680*/  STL [R1+0x420], R6 ;  /* 0x0004200601007387 */ /* 0x000fe80000100800 */
[----:B------:R1:W-:Y:S01]  /*1b690*/  LDGSTS.E [R4+0x5600], [R2.64], P0 ;  /* 0x0560000002047fae */ /* 0x0003e20008121848 */
[----:B------:R-:W-:-:S05]  /*1b6a0*/  IADD3.X R8, R8, UR6, RZ, P2, !PT ;  /* 0x0000000608087c10 */ /* 0x000fca00097fe4ff */
[----:B------:R1:W-:Y:S02]  /*1b6b0*/  STL [R1+0x41c], R8 ;  /* 0x00041c0801007387 */ /* 0x0003e40000100800 */
[----:B-1----:R-:W-:Y:S02]  /*1b6c0*/  IMAD.MOV.U32 R3, RZ, RZ, R8 ;  /* 0x000000ffff037224 */ /* 0x002fe400078e0008 */
[----:B------:R-:W-:Y:S01]  /*1b6d0*/  IMAD.MOV.U32 R2, RZ, RZ, R6 ;  /* 0x000000ffff027224 */ /* 0x000fe200078e0006 */
[----:B------:R-:W3:Y:S04]  /*1b6e0*/  LDL.LU R8, [R1+0x164] ;  /* 0x0001640001087983 */ /* 0x000ee80000300800 */
[----:B------:R-:W3:Y:S01]  /*1b6f0*/  LDL.LU R6, [R1+0x1a4] ;  /* 0x0001a40001067983 */ /* 0x000ee20000300800 */
[----:B------:R-:W-:-:S02]  /*1b700*/  IADD3 R13, P1, R13, UR7, RZ ;  /* 0x000000070d0d7c10 */ /* 0x000fc4000ff3e0ff */
[----:B------:R-:W-:Y:S01]  /*1b710*/  IADD3 R14, P2, R14, UR7, RZ ;  /* 0x000000070e0e7c10 */ /* 0x000fe2000ff5e0ff */
        /* <DEDUP_REMOVED lines=12> */
[----:B------:R-:W-:Y:S01]  /*1b7e0*/  IADD3 R9, P1, R9, UR7, RZ ;  /* 0x0000000709097c10 */ /* 0x000fe2000ff3e0ff */
[----:B------:R-:W-:-:S02]  /*1b7f0*/  IMAD.MOV.U32 R3, RZ, RZ, R16 ;  /* 0x000000ffff037224 */ /* 0x000fc400078e0010 */
[----:B------:R-:W-:Y:S01]  /*1b800*/  IMAD.MOV.U32 R2, RZ, RZ, R14 ;  /* 0x000000ffff027224 */ /* 0x000fe200078e000e */
[----:B-1----:R-:W3:Y:S01]  /*1b810*/  LDL.LU R16, [R1+0x1e4] ;  /* 0x0001e40001107983 */ /* 0x002ee20000300800 */
[----:B------:R-:W-:-:S03]  /*1b820*/  IADD3 R10, P2, R10, UR7, RZ ;  /* 0x000000070a0a7c10 */ /* 0x000fc6000ff5e0ff */
        /* <DEDUP_REMOVED lines=8> */
[----:B----4-:R-:W-:-:S03]  /*1b8b0*/  IADD3.X R12, R12, UR6, RZ, P2, !PT ;  /* 0x000000060c0c7c10 */ /* 0x010fc600097fe4ff */
        /* <DEDUP_REMOVED lines=13> */
[----:B-1----:R-:W-:Y:S02]  /*1b990*/  IMAD.U32 R4, RZ, RZ, UR5 ;  /* 0x00000005ff047e24 */ /* 0x002fe4000f8e00ff */
[----:B------:R-:W-:Y:S02]  /*1b9a0*/  IMAD.MOV.U32 R2, RZ, RZ, R7 ;  /* 0x000000ffff027224 */ /* 0x000fe400078e0007 */
[----:B------:R-:W-:Y:S01]  /*1b9b0*/  IMAD R4, R4, 0x8000, R17 ;  /* 0x0000800004047824 */ /* 0x000fe200078e0211 */
[----:B------:R-:W-:Y:S01]  /*1b9c0*/  STL [R1+0x1a8], R5 ;  /* 0x0001a80501007387 */ /* 0x000fe20000100800 */
[----:B------:R-:W-:-:S02]  /*1b9d0*/  IADD3.X R8, R8, UR6, RZ, P1, !PT ;  /* 0x0000000608087c10 */ /* 0x000fc40008ffe4ff */
[----:B------:R-:W-:-:S03]  /*1b9e0*/  IADD3.X R6, R6, UR6, RZ, P2, !PT ;  /* 0x0000000606067c10 */ /* 0x000fc600097fe4ff */
[----:B------:R-:W-:Y:S01]  /*1b9f0*/  IMAD.MOV.U32 R3, RZ, RZ, R8 ;  /* 0x000000ffff037224 */ /* 0x000fe200078e0008 */
[----:B------:R1:W-:Y:S04]  /*1ba00*/  STL [R1+0x164], R8 ;  /* 0x0001640801007387 */ /* 0x0003e80000100800 */
[----:B------:R1:W-:Y:S04]  /*1ba10*/  LDGSTS.E [R4+0x700], [R2.64], P0 ;  /* 0x0070000002047fae */ /* 0x0003e80008121848 */
[----:B------:R1:W-:Y:S04]  /*1ba20*/  STL [R1+0x1a4], R6 ;  /* 0x0001a40601007387 */ /* 0x0003e80000100800 */
[----:B-1----:R-:W3:Y:S01]  /*1ba30*/  LDL.LU R8, [R1+0x2e4] ;  /* 0x0002e40001087983 */ /* 0x002ee20000300800 */
[----:B------:R-:W-:-:S03]  /*1ba40*/  IMAD.MOV.U32 R3, RZ, RZ, R6 ;  /* 0x000000ffff037224 */ /* 0x000fc600078e0006 */
[----:B------:R-:W3:Y:S01]  /*1ba50*/  LDL.LU R6, [R1+0x2e8] ;  /* 0x0002e80001067983 */ /* 0x000ee20000300800 */
[----:B------:R-:W-:-:S03]  /*1ba60*/  IMAD.MOV.U32 R2, RZ, RZ, R5 ;  /* 0x000000ffff027224 */ /* 0x000fc600078e0005 */
[----:B------:R-:W3:Y:S04]  /*1ba70*/  LDL.LU R7, [R1+0x324] ;  /* 0x0003240001077983 */ /* 0x000ee80000300800 */
[----:B------:R-:W3:Y:S04]  /*1ba80*/  LDL.LU R5, [R1+0x328] ;  /* 0x0003280001057983 */ /* 0x000ee80000300800 */
[----:B------:R1:W-:Y:S01]  /*1ba90*/  LDGSTS.E [R4+0xf00], [R2.64], P0 ;  /* 0x00f0000002047fae */ /* 0x0003e20008121848 */
[----:B------:R-:W-:Y:S02]  /*1baa0*/  IADD3 R15, P1, R15, UR7, RZ ;  /* 0x000000070f0f7c10 */ /* 0x000fe4000ff3e0ff */
[----:B------:R-:W-:-:S03]  /*1bab0*/  IADD3 R13, P2, R13, UR7, RZ ;  /* 0x000000070d0d7c10 */ /* 0x000fc6000ff5e0ff */
[----:B------:R-:W-:Y:S01]  /*1bac0*/  STL [R1+0x1e8], R15 ;  /* 0x0001e80f01007387 */ /* 0x000fe20000100800 */
[----:B------:R-:W-:Y:S02]  /*1bad0*/  IADD3.X R16, R16, UR6, RZ, P1, !PT ;  /* 0x0000000610107c10 */ /* 0x000fe40008ffe4ff */
[----:B------:R-:W-:-:S03]  /*1bae0*/  IADD3.X R14, R14, UR6, RZ, P2, !PT ;  /* 0x000000060e0e7c10 */ /* 0x000fc600097fe4ff */
[----:B------:R1:W-:Y:S04]  /*1baf0*/  STL [R1+0x1e4], R16 ;  /* 0x0001e41001007387 */ /* 0x0003e80000100800 */
[----:B------:R-:W-:Y:S04]  /*1bb00*/  STL [R1+0x228], R13 ;  /* 0x0002280d01007387 */ /* 0x000fe80000100800 */
[----:B------:R2:W-:Y:S04]  /*1bb10*/  STL [R1+0x224], R14 ;  /* 0x0002240e01007387 */ /* 0x0005e80000100800 */
[----:B------:R-:W3:Y:S04]  /*1bb20*/  LDL.LU R21, [R1+0x364] ;  /* 0x0003640001157983 */ /* 0x000ee80000300800 */
[----:B------:R-:W3:Y:S01]  /*1bb30*/  LDL.LU R20, [R1+0x368] ;  /* 0x0003680001147983 */ /* 0x000ee20000300800 */
[----:B-1----:R-:W-:-:S03]  /*1bb40*/  IMAD.MOV.U32 R2, RZ, RZ, R15 ;  /* 0x000000ffff027224 */ /* 0x002fc600078e000f */
[----:B------:R-:W3:Y:S01]  /*1bb50*/  LDL.LU R19, [R1+0x3a4] ;  /* 0x0003a40001137983 */ /* 0x000ee20000300800 */
[----:B------:R-:W-:-:S03]  /*1bb60*/  IMAD.MOV.U32 R3, RZ, RZ, R16 ;  /* 0x000000ffff037224 */ /* 0x000fc600078e0010 */
[----:B------:R-:W3:Y:S04]  /*1bb70*/  LDL.LU R18, [R1+0x3a8] ;  /* 0x0003a80001127983 */ /* 0x000ee80000300800 */
[----:B------:R1:W-:Y:S02]  /*1bb80*/  LDGSTS.E [R4+0x1700], [R2.64], P0 ;  /* 0x0170000002047fae */ /* 0x0003e40008121848 */
[----:B-1----:R-:W-:Y:S02]  /*1bb90*/  IMAD.MOV.U32 R3, RZ, RZ, R14 ;  /* 0x000000ffff037224 */ /* 0x002fe400078e000e */
[----:B------:R-:W-:-:S05]  /*1bba0*/  IMAD.MOV.U32 R2, RZ, RZ, R13 ;  /* 0x000000ffff027224 */ /* 0x000fca00078e000d */
[----:B------:R1:W-:Y:S01]  /*1bbb0*/  LDGSTS.E [R4+0x1f00], [R2.64], P0 ;  /* 0x01f0000002047fae */ /* 0x0003e20008121848 */
[----:B----4-:R-:W-:Y:S02]  /*1bbc0*/  IADD3 R11, P1, R11, UR7, RZ ;  /* 0x000000070b0b7c10 */ /* 0x010fe4000ff3e0ff */
[----:B------:R-:W-:-:S03]  /*1bbd0*/  IADD3 R9, P2, R9, UR7, RZ ;  /* 0x0000000709097c10 */ /* 0x000fc6000ff5e0ff */
[----:B------:R-:W-:Y:S01]  /*1bbe0*/  STL [R1+0x268], R11 ;  /* 0x0002680b01007387 */ /* 0x000fe20000100800 */
[----:B--2---:R-:W-:Y:S02]  /*1bbf0*/  IADD3.X R12, R12, UR6, RZ, P1, !PT ;  /* 0x000000060c0c7c10 */ /* 0x004fe40008ffe4ff */
[----:B---3--:R-:W-:-:S03]  /*1bc00*/  IADD3.X R10, R10, UR6, RZ, P2, !PT ;  /* 0x000000060a0a7c10 */ /* 0x008fc600097fe4ff */
[----:B------:R2:W-:Y:S04]  /*1bc10*/  STL [R1+0x264], R12 ;  /* 0x0002640c01007387 */ /* 0x0005e80000100800 */
[----:B------:R-:W-:Y:S04]  /*1bc20*/  STL [R1+0x2a8], R9 ;  /* 0x0002a80901007387 */ /* 0x000fe80000100800 */
[----:B------:R-:W3:Y:S04]  /*1bc30*/  LDL.LU R16, [R1+0x3e8] ;  /* 0x0003e80001107983 */ /* 0x000ee80000300800 */
[----:B------:R4:W-:Y:S04]  /*1bc40*/  STL [R1+0x2a4], R10 ;  /* 0x0002a40a01007387 */ /* 0x0009e80000100800 */
[----:B------:R-:W3:Y:S04]  /*1bc50*/  LDL.LU R14, [R1+0x428] ;  /* 0x00042800010e7983 */ /* 0x000ee80000300800 */
[----:B------:R-:W3:Y:S01]  /*1bc60*/  LDL.LU R17, [R1+0x3e4] ;  /* 0x0003e40001117983 */ /* 0x000ee20000300800 */
[----:B-1----:R-:W-:-:S02]  /*1bc70*/  IMAD.MOV.U32 R2, RZ, RZ, R11 ;  /* 0x000000ffff027224 */ /* 0x002fc400078e000b */
[----:B------:R-:W-:Y:S01]  /*1bc80*/  IMAD.MOV.U32 R3, RZ, RZ, R12 ;  /* 0x000000ffff037224 */ /* 0x000fe200078e000c */
[----:B------:R-:W3:Y:S04]  /*1bc90*/  LDL.LU R15, [R1+0x424] ;  /* 0x00042400010f7983 */ /* 0x000ee80000300800 */
[----:B------:R-:W3:Y:S04]  /*1bca0*/  LDL.LU R13, [R1+0x464] ;  /* 0x00046400010d7983 */ /* 0x000ee80000300800 */
[----:B--2---:R-:W2:Y:S04]  /*1bcb0*/  LDL.LU R12, [R1+0x468] ;  /* 0x00046800010c7983 */ /* 0x004ea80000300800 */
[----:B------:R1:W-:Y:S04]  /*1bcc0*/  LDGSTS.E [R4+0x2700], [R2.64], P0 ;  /* 0x0270000002047fae */ /* 0x0003e80008121848 */
[----:B------:R-:W2:Y:S01]  /*1bcd0*/  LDL.LU R11, [R1+0x4a4] ;  /* 0x0004a400010b7983 */ /* 0x000ea20000300800 */
[----:B-1----:R-:W-:-:S02]  /*1bce0*/  IMAD.MOV.U32 R2, RZ, RZ, R9 ;  /* 0x000000ffff027224 */ /* 0x002fc400078e0009 */
[----:B------:R-:W-:Y:S02]  /*1bcf0*/  IMAD.MOV.U32 R3, RZ, RZ, R10 ;  /* 0x000000ffff037224 */ /* 0x000fe400078e000a */
[----:B----4-:R-:W4:Y:S04]  /*1bd00*/  LDL.LU R10, [R1+0x4a8] ;  /* 0x0004a800010a7983 */ /* 0x010f280000300800 */
[----:B------:R1:W-:Y:S01]  /*1bd10*/  LDGSTS.E [R4+0x2f00], [R2.64], P0 ;  /* 0x02f0000002047fae */ /* 0x0003e20008121848 */
[----:B------:R-:W-:-:S04]  /*1bd20*/  IADD3 R6, P1, R6, UR7, RZ ;  /* 0x0000000706067c10 */ /* 0x000fc8000ff3e0ff */
[----:B------:R-:W-:Y:S02]  /*1bd30*/  IADD3.X R8, R8, UR6, RZ, P1, !PT ;  /* 0x0000000608087c10 */ /* 0x000fe40008ffe4ff */
[----:B------:R-:W-:Y:S01]  /*1bd40*/  IADD3 R5, P2, R5, UR7, RZ ;  /* 0x0000000705057c10 */ /* 0x000fe2000ff5e0ff */
[----:B------:R-:W-:Y:S02]  /*1bd50*/  STL [R1+0x2e8], R6 ;  /* 0x0002e80601007387 */ /* 0x000fe40000100800 */
[----:B-1----:R-:W-:Y:S01]  /*1bd60*/  IMAD.MOV.U32 R3, RZ, RZ, R8 ;  /* 0x000000ffff037224 */ /* 0x002fe200078e0008 */
[----:B------:R-:W-:Y:S01]  /*1bd70*/  IADD3.X R7, R7, UR6, RZ, P2, !PT ;  /* 0x0000000607077c10 */ /* 0x000fe200097fe4ff */
[----:B------:R1:W-:Y:S01]  /*1bd80*/  STL [R1+0x2e4], R8 ;  /* 0x0002e40801007387 */ /* 0x0003e20000100800 */
[----:B------:R-:W-:-:S03]  /*1bd90*/  IMAD.MOV.U32 R2, RZ, RZ, R6 ;  /* 0x000000ffff027224 */ /* 0x000fc600078e0006 */
[----:B------:R-:W-:Y:S04]  /*1bda0*/  STL [R1+0x328], R5 ;  /* 0x0003280501007387 */ /* 0x000fe80000100800 */
[----:B------:R1:W-:Y:S04]  /*1bdb0*/  LDGSTS.E [R4+0x3700], [R2.64], P0 ;  /* 0x0370000002047fae */ /* 0x0003e80008121848 */
[----:B-1----:R-:W4:Y:S04]  /*1bdc0*/  LDL.LU R8, [R1+0x4e8] ;  /* 0x0004e80001087983 */ /* 0x002f280000300800 */
[----:B------:R1:W-:Y:S04]  /*1bdd0*/  STL [R1+0x324], R7 ;  /* 0x0003240701007387 */ /* 0x0003e80000100800 */
[----:B------:R-:W4:Y:S04]  /*1bde0*/  LDL.LU R6, [R1+0x528] ;  /* 0x0005280001067983 */ /* 0x000f280000300800 */
[----:B------:R-:W4:Y:S01]  /*1bdf0*/  LDL.LU R9, [R1+0x4e4] ;  /* 0x0004e40001097983 */ /* 0x000f220000300800 */
[----:B------:R-:W-:-:S03]  /*1be00*/  IMAD.MOV.U32 R3, RZ, RZ, R7 ;  /* 0x000000ffff037224 */ /* 0x000fc600078e0007 */
[----:B-1----:R-:W4:Y:S01]  /*1be10*/  LDL.LU R7, [R1+0x524] ;  /* 0x0005240001077983 */ /* 0x002f220000300800 */
[----:B------:R-:W-:-:S03]  /*1be20*/  IMAD.MOV.U32 R2, RZ, RZ, R5 ;  /* 0x000000ffff027224 */ /* 0x000fc600078e0005 */
[----:B------:R-:W4:Y:S04]  /*1be30*/  LDL R5, [R1+0x534] ;  /* 0x0005340001057983 */ /* 0x000f280000100800 */
[----:B------:R1:W-:Y:S01]  /*1be40*/  LDGSTS.E [R4+0x3f00], [R2.64], P0 ;  /* 0x03f0000002047fae */ /* 0x0003e20008121848 */
[----:B------:R-:W-:-:S04]  /*1be50*/  IADD3 R20, P1, R20, UR7, RZ ;  /* 0x0000000714147c10 */ /* 0x000fc8000ff3e0ff */
[----:B------:R-:W-:Y:S02]  /*1be60*/  IADD3.X R21, R21, UR6, RZ, P1, !PT ;  /* 0x0000000615157c10 */ /* 0x000fe40008ffe4ff */
[----:B------:R-:W-:Y:S01]  /*1be70*/  IADD3 R18, P2, R18, UR7, RZ ;  /* 0x0000000712127c10 */ /* 0x000fe2000ff5e0ff */
[----:B-1----:R-:W-:Y:S02]  /*1be80*/  IMAD.MOV.U32 R2, RZ, RZ, R20 ;  /* 0x000000ffff027224 */ /* 0x002fe400078e0014 */
[----:B------:R-:W-:Y:S01]  /*1be90*/  IMAD.MOV.U32 R3, RZ, RZ, R21 ;  /* 0x000000ffff037224 */ /* 0x000fe200078e0015 */
[----:B------:R-:W-:-:S04]  /*1bea0*/  IADD3.X R19, R19, UR6, RZ, P2, !PT ;  /* 0x0000000613137c10 */ /* 0x000fc800097fe4ff */
[----:B------:R1:W-:Y:S02]  /*1beb0*/  LDGSTS.E [R4+0x4700], [R2.64], P0 ;  /* 0x0470000002047fae */ /* 0x0003e40008121848 */
[----:B-1----:R-:W-:Y:S02]  /*1bec0*/  IMAD.MOV.U32 R2, RZ, RZ, R18 ;  /* 0x000000ffff027224 */ /* 0x002fe400078e0012 */
[----:B------:R-:W-:-:S05]  /*1bed0*/  IMAD.MOV.U32 R3, RZ, RZ, R19 ;  /* 0x000000ffff037224 */ /* 0x000fca00078e0013 */
[----:B------:R1:W-:Y:S04]  /*1bee0*/  LDGSTS.E [R4+0x4f00], [R2.64], P0 ;  /* 0x04f0000002047fae */ /* 0x0003e80008121848 */
[----:B------:R1:W-:Y:S04]  /*1bef0*/  STL [R1+0x368], R20 ;  /* 0x0003681401007387 */ /* 0x0003e80000100800 */
[----:B------:R1:W-:Y:S04]  /*1bf00*/  STL [R1+0x364], R21 ;  /* 0x0003641501007387 */ /* 0x0003e80000100800 */
[----:B------:R1:W-:Y:S04]  /*1bf10*/  STL [R1+0x3a8], R18 ;  /* 0x0003a81201007387 */ /* 0x0003e80000100800 */
[----:B------:R1:W-:Y:S01]  /*1bf20*/  STL [R1+0x3a4], R19 ;  /* 0x0003a41301007387 */ /* 0x0003e20000100800 */
[----:B------:R-:W-:Y:S01]  /*1bf30*/  IADD3 R198, R198, 0x1, RZ ;  /* 0x00000001c6c67810 */ /* 0x000fe20007ffe0ff */
[C---:B------:R-:W-:Y:S08]  /*1bf40*/  HMMA.1688.F32.TF32 R108, R176.reuse, R34, R108 ;  /* 0x00000022b06c723c */ /* 0x040ff0000008106c */
[C---:B------:R-:W-:Y:S08]  /*1bf50*/  HMMA.1688.F32.TF32 R104, R176.reuse, R30, R104 ;  /* 0x0000001eb068723c */ /* 0x040ff00000081068 */
[----:B------:R-:W-:Y:S08]  /*1bf60*/  HMMA.1688.F32.TF32 R100, R176, R26, R100 ;  /* 0x0000001ab064723c */ /* 0x000ff00000081064 */
[C---:B------:R-:W-:Y:S08]  /*1bf70*/  HMMA.1688.F32.TF32 R92, R148.reuse, R34, R92 ;  /* 0x00000022945c723c */ /* 0x040ff0000008105c */
[C---:B------:R-:W-:Y:S08]  /*1bf80*/  HMMA.1688.F32.TF32 R64, R148.reuse, R30, R64 ;  /* 0x0000001e9440723c */ /* 0x040ff00000081040 */
[----:B------:R-:W-:Y:S08]  /*1bf90*/  HMMA.1688.F32.TF32 R84, R148, R26, R84 ;  /* 0x0000001a9454723c */ /* 0x000ff00000081054 */
[C---:B------:R-:W-:Y:S08]  /*1bfa0*/  HMMA.1688.F32.TF32 R44, R132.reuse, R34, R44 ;  /* 0x00000022842c723c */ /* 0x040ff0000008102c */
[C---:B------:R-:W-:Y:S08]  /*1bfb0*/  HMMA.1688.F32.TF32 R40, R132.reuse, R30, R40 ;  /* 0x0000001e8428723c */ /* 0x040ff00000081028 */
[----:B------:R-:W-:Y:S01]  /*1bfc0*/  HMMA.1688.F32.TF32 R68, R132, R26, R68 ;  /* 0x0000001a8444723c */ /* 0x000fe20000081044 */
[----:B---3--:R-:W-:-:S05]  /*1bfd0*/  IADD3 R16, P1, R16, UR7, RZ ;  /* 0x0000000710107c10 */ /* 0x008fca000ff3e0ff */
[----:B-1----:R-:W-:Y:S01]  /*1bfe0*/  IMAD.MOV.U32 R2, RZ, RZ, R16 ;  /* 0x000000ffff027224 */ /* 0x002fe200078e0010 */
[----:B------:R-:W-:Y:S02]  /*1bff0*/  IADD3 R14, P2, R14, UR7, RZ ;  /* 0x000000070e0e7c10 */ /* 0x000fe4000ff5e0ff */
[----:B------:R-:W-:Y:S02]  /*1c000*/  IADD3.X R17, R17, UR6, RZ, P1, !PT ;  /* 0x0000000611117c10 */ /* 0x000fe40008ffe4ff */
[----:B------:R-:W-:-:S03]  /*1c010*/  IADD3.X R15, R15, UR6, RZ, P2, !PT ;  /* 0x000000060f0f7c10 */ /* 0x000fc600097fe4ff */
[----:B------:R-:W-:-:S05]  /*1c020*/  IMAD.MOV.U32 R3, RZ, RZ, R17 ;  /* 0x000000ffff037224 */ /* 0x000fca00078e0011 */
[----:B------:R1:W-:Y:S01]  /*1c030*/  LDGSTS.E [R4+0x5700], [R2.64], P0 ;  /* 0x0570000002047fae */ /* 0x0003e20008121848 */
[----:B--2---:R-:W-:-:S04]  /*1c040*/  IADD3 R12, P1, R12, UR7, RZ ;  /* 0x000000070c0c7c10 */ /* 0x004fc8000ff3e0ff */
[----:B------:R-:W-:Y:S01]  /*1c050*/  IADD3.X R13, R13, UR6, RZ, P1, !PT ;  /* 0x000000060d0d7c10 */ /* 0x000fe20008ffe4ff */
[----:B-1----:R-:W-:Y:S02]  /*1c060*/  IMAD.MOV.U32 R2, RZ, RZ, R14 ;  /* 0x000000ffff027224 */ /* 0x002fe400078e000e */
[----:B------:R-:W-:-:S05]  /*1c070*/  IMAD.MOV.U32 R3, RZ, RZ, R15 ;  /* 0x000000ffff037224 */ /* 0x000fca00078e000f */
[----:B------:R1:W-:Y:S01]  /*1c080*/  LDGSTS.E [R4+0x5f00], [R2.64], P0 ;  /* 0x05f0000002047fae */ /* 0x0003e20008121848 */
[----:B----4-:R-:W-:-:S04]  /*1c090*/  IADD3 R10, P2, R10, UR7, RZ ;  /* 0x000000070a0a7c10 */ /* 0x010fc8000ff5e0ff */
[----:B------:R-:W-:Y:S01]  /*1c0a0*/  IADD3.X R11, R11, UR6, RZ, P2, !PT ;  /* 0x000000060b0b7c10 */ /* 0x000fe200097fe4ff */
[----:B-1----:R-:W-:Y:S02]  /*1c0b0*/  IMAD.MOV.U32 R2, RZ, RZ, R12 ;  /* 0x000000ffff027224 */ /* 0x002fe400078e000c */
[----:B------:R-:W-:Y:S01]  /*1c0c0*/  IMAD.MOV.U32 R3, RZ, RZ, R13 ;  /* 0x000000ffff037224 */ /* 0x000fe200078e000d */
[----:B------:R1:W-:Y:S04]  /*1c0d0*/  STL [R1+0x3e8], R16 ;  /* 0x0003e81001007387 */ /* 0x0003e80000100800 */
[----:B------:R2:W-:Y:S04]  /*1c0e0*/  LDGSTS.E [R4+0x6700], [R2.64], P0 ;  /* 0x0670000002047fae */ /* 0x0005e80008121848 */
[----:B------:R1:W-:Y:S04]  /*1c0f0*/  STL [R1+0x3e4], R17 ;  /* 0x0003e41101007387 */ /* 0x0003e80000100800 */
[----:B------:R1:W-:Y:S01]  /*1c100*/  STL [R1+0x428], R14 ;  /* 0x0004280e01007387 */ /* 0x0003e20000100800 */
[----:B--2---:R-:W-:-:S02]  /*1c110*/  IMAD.MOV.U32 R2, RZ, RZ, R10 ;  /* 0x000000ffff027224 */ /* 0x004fc400078e000a */
[----:B------:R-:W-:Y:S01]  /*1c120*/  IMAD.MOV.U32 R3, RZ, RZ, R11 ;  /* 0x000000ffff037224 */ /* 0x000fe200078e000b */
[----:B------:R1:W-:Y:S04]  /*1c130*/  STL [R1+0x424], R15 ;  /* 0x0004240f01007387 */ /* 0x0003e80000100800 */
[----:B------:R2:W-:Y:S04]  /*1c140*/  LDGSTS.E [R4+0x6f00], [R2.64], P0 ;  /* 0x06f0000002047fae */ /* 0x0005e80008121848 */
[----:B------:R1:W-:Y:S01]  /*1c150*/  STL [R1+0x468], R12 ;  /* 0x0004680c01007387 */ /* 0x0003e20000100800 */
[----:B------:R-:W-:-:S03]  /*1c160*/  IADD3 R8, P1, R8, UR7, RZ ;  /* 0x0000000708087c10 */ /* 0x000fc6000ff3e0ff */
[----:B------:R1:W-:Y:S02]  /*1c170*/  STL [R1+0x464], R13 ;  /* 0x0004640d01007387 */ /* 0x0003e40000100800 */
[----:B--2---:R-:W-:Y:S01]  /*1c180*/  IMAD.MOV.U32 R2, RZ, RZ, R8 ;  /* 0x000000ffff027224 */ /* 0x004fe200078e0008 */
[----:B------:R-:W-:Y:S02]  /*1c190*/  IADD3 R6, P2, R6, UR7, RZ ;  /* 0x0000000706067c10 */ /* 0x000fe4000ff5e0ff */
[----:B------:R-:W-:Y:S01]  /*1c1a0*/  IADD3.X R9, R9, UR6, RZ, P1, !PT ;  /* 0x0000000609097c10 */ /* 0x000fe20008ffe4ff */
[----:B------:R1:W-:Y:S01]  /*1c1b0*/  STL [R1+0x4a8], R10 ;  /* 0x0004a80a01007387 */ /* 0x0003e20000100800 */
[----:B------:R-:W-:-:S03]  /*1c1c0*/  IADD3.X R7, R7, UR6, RZ, P2, !PT ;  /* 0x0000000607077c10 */ /* 0x000fc600097fe4ff */
[----:B------:R-:W-:Y:S01]  /*1c1d0*/  IMAD.MOV.U32 R3, RZ, RZ, R9 ;  /* 0x000000ffff037224 */ /* 0x000fe200078e0009 */
[----:B------:R1:W-:Y:S04]  /*1c1e0*/  STL [R1+0x4a4], R11 ;  /* 0x0004a40b01007387 */ /* 0x0003e80000100800 */
[----:B------:R1:W-:Y:S04]  /*1c1f0*/  STL [R1+0x4e8], R8 ;  /* 0x0004e80801007387 */ /* 0x0003e80000100800 */
[----:B------:R1:W-:Y:S04]  /*1c200*/  STL [R1+0x4e4], R9 ;  /* 0x0004e40901007387 */ /* 0x0003e80000100800 */
[----:B------:R2:W-:Y:S04]  /*1c210*/  LDGSTS.E [R4+0x7700], [R2.64], P0 ;  /* 0x0770000002047fae */ /* 0x0005e80008121848 */
[----:B------:R1:W-:Y:S04]  /*1c220*/  STL [R1+0x528], R6 ;  /* 0x0005280601007387 */ /* 0x0003e80000100800 */
[----:B------:R1:W-:Y:S01]  /*1c230*/  STL [R1+0x524], R7 ;  /* 0x0005240701007387 */ /* 0x0003e20000100800 */
[----:B--2---:R-:W-:-:S02]  /*1c240*/  IMAD.MOV.U32 R2, RZ, RZ, R6 ;  /* 0x000000ffff027224 */ /* 0x004fc400078e0006 */
[----:B------:R-:W-:-:S05]  /*1c250*/  IMAD.MOV.U32 R3, RZ, RZ, R7 ;  /* 0x000000ffff037224 */ /* 0x000fca00078e0007 */
[----:B------:R1:W-:Y:S01]  /*1c260*/  LDGSTS.E [R4+0x7f00], [R2.64], P0 ;  /* 0x07f0000002047fae */ /* 0x0003e20008121848 */
[----:B------:R-:W-:-:S03]  /*1c270*/  ISETP.NE.U32.AND P0, PT, R198, R5, PT ;  /* 0x00000005c600720c */ /* 0x000fc60003f05070 */
[----:B------:R-:W0:Y:S10]  /*1c280*/  LDGDEPBAR ;  /* 0x00000000000079af */ /* 0x000e340000000000 */
[----:B-1----:R-:W-:Y:S01]  /*1c290*/  @!P0 CALL.REL.NOINC `(.L_x_0) ;  /* 0x0000001000008944 */ /* 0x002fe20003c00000 */
[----:B------:R-:W-:Y:S05]  /*1c2a0*/  BRA `(.L_x_1) ;  /* 0xffff6b0000007947 */ /* 0x000fea000383ffff */
.L_x_0:
[----:B------:R-:W2:Y:S01]  /*1c2b0*/  LDL.LU R6, [R1+0x5ec] ;  /* 0x0005ec0001067983 */ /* 0x000ea20000300800 */
[----:B------:R-:W-:-:S04]  /*1c2c0*/  DEPBAR.LE SB0, 0x0 ;  /* 0x000080000000791a */ /* 0x000fc80000000000 */
[----:B------:R-:W3:Y:S04]  /*1c2d0*/  LDL.LU R5, [R1+0x5e8] ;  /* 0x0005e80001057983 */ /* 0x000ee80000300800 */
[----:B------:R-:W4:Y:S04]  /*1c2e0*/  LDL.LU R4, [R1+0x5e4] ;  /* 0x0005e40001047983 */ /* 0x000f280000300800 */
[----:B------:R-:W2:Y:S04]  /*1c2f0*/  LDL.LU R116, [R1+0x554] ;  /* 0x0005540001747983 */ /* 0x000ea80000300800 */
[----:B------:R-:W1:Y:S01]  /*1c300*/  S2R R8, SR_TID.X ;  /* 0x0000000000087919 */ /* 0x000e620000002100 */
[----:B------:R-:W-:-:S02]  /*1c310*/  IMAD.MOV.U32 R10, RZ, RZ, R64 ;  /* 0x000000ffff0a7224 */ /* 0x000fc400078e0040 */
[----:B------:R-:W-:Y:S01]  /*1c320*/  IMAD.MOV.U32 R11, RZ, RZ, R65 ;  /* 0x000000ffff0b7224 */ /* 0x000fe200078e0041 */
[----:B------:R-:W4:Y:S01]  /*1c330*/  LDL.LU R134, [R1+0x6b8] ;  /* 0x0006b80001867983 */ /* 0x000f220000300800 */
[----:B------:R-:W-:Y:S02]  /*1c340*/  IMAD.MOV.U32 R14, RZ, RZ, R40 ;  /* 0x000000ffff0e7224 */ /* 0x000fe400078e0028 */
[----:B------:R-:W-:Y:S01]  /*1c350*/  IMAD.MOV.U32 R15, RZ, RZ, R41 ;  /* 0x000000ffff0f7224 */ /* 0x000fe200078e0029 */
[----:B------:R-:W4:Y:S01]  /*1c360*/  LDL.LU R133, [R1+0x6b4] ;  /* 0x0006b40001857983 */ /* 0x000f220000300800 */
[----:B------:R-:W-:Y:S02]  /*1c370*/  IMAD.MOV.U32 R18, RZ, RZ, R52 ;  /* 0x000000ffff127224 */ /* 0x000fe400078e0034 */
[C---:B-1----:R-:W-:Y:S01]  /*1c380*/  IMAD.SHL.U32 R2, R8.reuse, 0x100, RZ ;  /* 0x0000010008027824 */ /* 0x042fe200078e00ff */
[C---:B------:R-:W-:Y:S01]  /*1c390*/  LOP3.LUT R7, R8.reuse, 0x3f, RZ, 0xc0, !PT ;  /* 0x0000003f08077812 */ /* 0x040fe200078ec0ff */
[C---:B------:R-:W-:Y:S01]  /*1c3a0*/  IMAD.SHL.U32 R0, R8.reuse, 0x400, RZ ;  /* 0x0000040008007824 */ /* 0x040fe200078e00ff */
[----:B------:R-:W4:Y:S01]  /*1c3b0*/  LDL.LU R132, [R1+0x6c4] ;  /* 0x0006c40001847983 */ /* 0x000f220000300800 */
[----:B------:R-:W-:Y:S01]  /*1c3c0*/  IMAD.SHL.U32 R3, R8, 0x20, RZ ;  /* 0x0000002008037824 */ /* 0x000fe200078e00ff */
[----:B------:R-:W-:-:S02]  /*1c3d0*/  LOP3.LUT R2, R2, 0x1800, RZ, 0xc0, !PT ;  /* 0x0000180002027812 */ /* 0x000fc400078ec0ff */
[----:B------:R-:W-:Y:S02]  /*1c3e0*/  LOP3.LUT R0, R0, 0x1800, RZ, 0xc0, !PT ;  /* 0x0000180000007812 */ /* 0x000fe400078ec0ff */
[----:B------:R-:W-:Y:S01]  /*1c3f0*/  LOP3.LUT R2, R2, 0x460, R3, 0xf8, !PT ;  /* 0x0000046002027812 */ /* 0x000fe200078ef803 */
[----:B------:R-:W-:Y:S02]  /*1c400*/  IMAD.SHL.U32 R3, R8, 0x4, RZ ;  /* 0x0000000408037824 */ /* 0x000fe400078e00ff */
[----:B------:R-:W-:Y:S01]  /*1c410*/  IMAD R0, R7, 0x10, R0 ;  /* 0x0000001007007824 */ /* 0x000fe200078e0200 */
[----:B------:R-:W-:Y:S01]  /*1c420*/  BAR.SYNC.DEFER_BLOCKING 0x0 ;  /* 0x0000000000007b1d */ /* 0x000fe20000010000 */
[----:B------:R-:W-:Y:S01]  /*1c430*/  IMAD.MOV.U32 R7, RZ, RZ, R105 ;  /* 0x000000ffff077224 */ /* 0x000fe200078e0069 */
[----:B------:R-:W-:Y:S01]  /*1c440*/  LOP3.LUT R2, R2, 0x70, R3, 0x78, !PT ;  /* 0x0000007002027812 */ /* 0x000fe200078e7803 */
        /* <DEDUP_REMOVED lines=13> */
[----:B------:R-:W-:Y:S01]  /*1c520*/  IMAD.MOV.U32 R53, RZ, RZ, R183 ;  /* 0x000000ffff357224 */ /* 0x000fe200078e00b7 */
[----:B------:R1:W-:Y:S04]  /*1c530*/  STS.128 [R2+0x100], R8 ;  /* 0x0001000802007388 */ /* 0x0003e80000000c00 */
[----:B------:R-:W-:Y:S04]  /*1c540*/  STS.128 [R2+0x180], R64 ;  /* 0x0001804002007388 */ /* 0x000fe80000000c00 */
[----:B------:R-:W-:Y:S04]  /*1c550*/  STS.128 [R2+0x200], R12 ;  /* 0x0002000c02007388 */ /* 0x000fe80000000c00 */
[----:B------:R-:W-:Y:S04]  /*1c560*/  STS.128 [R2+0x280], R40 ;  /* 0x0002802802007388 */ /* 0x000fe80000000c00 */
[----:B------:R-:W-:Y:S04]  /*1c570*/  STS.128 [R2+0x300], R16 ;  /* 0x0003001002007388 */ /* 0x000fe80000000c00 */
[----:B------:R1:W-:Y:S01]  /*1c580*/  STS.128 [R2+0x380], R52 ;  /* 0x0003803402007388 */ /* 0x0003e20000000c00 */
[----:B------:R-:W-:Y:S01]  /*1c590*/  LOP3.LUT R3, R0, 0x60, RZ, 0x3c, !PT ;  /* 0x0000006000037812 */ /* 0x000fe200078e3cff */
[----:B-1----:R-:W-:-:S02]  /*1c5a0*/  IMAD.MOV.U32 R10, RZ, RZ, R96 ;  /* 0x000000ffff0a7224 */ /* 0x002fc400078e0060 */
        /* <DEDUP_REMOVED lines=16> */
[----:B------:R-:W-:Y:S01]  /*1c6b0*/  IMAD.MOV.U32 R81, RZ, RZ, R71 ;  /* 0x000000ffff517224 */ /* 0x000fe200078e0047 */
[----:B--2---:R-:W-:-:S04]  /*1c6c0*/  ISETP.GE.AND P0, PT, R116, c[0x0][0x178], PT ;  /* 0x00005e0074007a0c */ /* 0x004fc80003f06270 */
[----:B------:R-:W-:Y:S01]  /*1c6d0*/  ISETP.LT.AND P1, PT, R6, c[0x0][0x17c], !P0 ;  /* 0x00005f0006007a0c */ /* 0x000fe20004721270 */
[----:B------:R-:W-:Y:S01]  /*1c6e0*/  IMAD.MOV.U32 R6, RZ, RZ, R104 ;  /* 0x000000ffff067224 */ /* 0x000fe200078e0068 */
[----:B---3--:R-:W-:Y:S01]  /*1c6f0*/  ISETP.LT.AND P5, PT, R5, c[0x0][0x17c], !P0 ;  /* 0x00005f0005007a0c */ /* 0x008fe200047a1270 */
[----:B------:R-:W-:Y:S01]  /*1c700*/  IMAD.MOV.U32 R5, RZ, RZ, R109 ;  /* 0x000000ffff057224 */ /* 0x000fe200078e006d */
[----:B----4-:R-:W-:Y:S01]  /*1c710*/  ISETP.LT.AND P4, PT, R4, c[0x0][0x17c], !P0 ;  /* 0x00005f0004007a0c */ /* 0x010fe20004781270 */
[----:B------:R-:W-:Y:S02]  /*1c720*/  IMAD.MOV.U32 R4, RZ, RZ, R108 ;  /* 0x000000ffff047224 */ /* 0x000fe400078e006c */
[----:B------:R-:W-:-:S03]  /*1c730*/  IMAD.MOV.U32 R104, RZ, RZ, R110 ;  /* 0x000000ffff687224 */ /* 0x000fc600078e006e */
[----:B------:R1:W-:Y:S04]  /*1c740*/  STS.128 [R2], R4 ;  /* 0x0000000402007388 */ /* 0x0003e80000000c00 */
[----:B------:R-:W-:Y:S04]  /*1c750*/  STS.128 [R2+0x80], R104 ;  /* 0x0000806802007388 */ /* 0x000fe80000000c00 */
[----:B------:R-:W-:Y:S01]  /*1c760*/  BAR.SYNC.DEFER_BLOCKING 0x0 ;  /* 0x0000000000007b1d */ /* 0x000fe20000010000 */
[C---:B-1----:R-:W-:Y:S02]  /*1c770*/  LOP3.LUT R5, R0.reuse, 0x20, RZ, 0x3c, !PT ;  /* 0x0000002000057812 */ /* 0x042fe400078e3cff */
[----:B------:R-:W-:-:S03]  /*1c780*/  LOP3.LUT R4, R0, 0x40, RZ, 0x3c, !PT ;  /* 0x0000004000047812 */ /* 0x000fc600078e3cff */
[----:B------:R-:W1:Y:S04]  /*1c790*/  LDS.128 R44, [R0] ;  /* 0x00000000002c7984 */ /* 0x000e680000000c00 */
[----:B------:R-:W-:Y:S04]  /*1c7a0*/  LDS.128 R28, [R0+0x400] ;  /* 0x00040000001c7984 */ /* 0x000fe80000000c00 */
[----:B------:R-:W2:Y:S04]  /*1c7b0*/  LDS.128 R12, [R5] ;  /* 0x00000000050c7984 */ /* 0x000ea80000000c00 */
[----:B------:R-:W-:Y:S04]  /*1c7c0*/  LDS.128 R24, [R5+0x400] ;  /* 0x0004000005187984 */ /* 0x000fe80000000c00 */
[----:B------:R-:W3:Y:S04]  /*1c7d0*/  LDS.128 R40, [R4] ;  /* 0x0000000004287984 */ /* 0x000ee80000000c00 */
[----:B------:R-:W-:Y:S04]  /*1c7e0*/  LDS.128 R20, [R4+0x400] ;  /* 0x0004000004147984 */ /* 0x000fe80000000c00 */
[----:B------:R-:W4:Y:S04]  /*1c7f0*/  LDS.128 R32, [R3] ;  /* 0x0000000003207984 */ /* 0x000f280000000c00 */
[----:B------:R-:W1:Y:S04]  /*1c800*/  LDS.128 R16, [R3+0x400] ;  /* 0x0004000003107984 */ /* 0x000e680000000c00 */
[----:B------:R-:W-:Y:S06]  /*1c810*/  BAR.SYNC.DEFER_BLOCKING 0x0 ;  /* 0x0000000000007b1d */ /* 0x000fec0000010000 */
[----:B------:R1:W-:Y:S04]  /*1c820*/  STS.128 [R2+0x100], R52 ;  /* 0x0001003402007388 */ /* 0x0003e80000000c00 */
[----:B------:R2:W-:Y:S04]  /*1c830*/  STS.128 [R2], R8 ;  /* 0x0000000802007388 */ /* 0x0005e80000000c00 */
[----:B------:R-:W-:Y:S01]  /*1c840*/  STS.128 [R2+0x80], R96 ;  /* 0x0000806002007388 */ /* 0x000fe20000000c00 */
[----:B-1----:R-:W-:-:S02]  /*1c850*/  IMAD.MOV.U32 R54, RZ, RZ, R88 ;  /* 0x000000ffff367224 */ /* 0x002fc400078e0058 */
[----:B------:R-:W-:Y:S02]  /*1c860*/  IMAD.MOV.U32 R55, RZ, RZ, R89 ;  /* 0x000000ffff377224 */ /* 0x000fe400078e0059 */
[----:B------:R-:W-:Y:S02]  /*1c870*/  IMAD.MOV.U32 R52, RZ, RZ, R48 ;  /* 0x000000ffff347224 */ /* 0x000fe400078e0030 */
[----:B------:R-:W-:Y:S02]  /*1c880*/  IMAD.MOV.U32 R53, RZ, RZ, R49 ;  /* 0x000000ffff357224 */ /* 0x000fe400078e0031 */
[----:B------:R-:W-:Y:S02]  /*1c890*/  IMAD.MOV.U32 R88, RZ, RZ, R50 ;  /* 0x000000ffff587224 */ /* 0x000fe400078e0032 */
[----:B------:R-:W-:Y:S01]  /*1c8a0*/  IMAD.MOV.U32 R89, RZ, RZ, R51 ;  /* 0x000000ffff597224 */ /* 0x000fe200078e0033 */
[----:B------:R-:W-:Y:S04]  /*1c8b0*/  STS.128 [R2+0x180], R72 ;  /* 0x0001804802007388 */ /* 0x000fe80000000c00 */
[----:B------:R-:W-:Y:S04]  /*1c8c0*/  STS.128 [R2+0x200], R56 ;  /* 0x0002003802007388 */ /* 0x000fe80000000c00 */
[----:B------:R-:W-:Y:S04]  /*1c8d0*/  STS.128 [R2+0x280], R80 ;  /* 0x0002805002007388 */ /* 0x000fe80000000c00 */
[----:B------:R-:W-:Y:S04]  /*1c8e0*/  STS.128 [R2+0x300], R52 ;  /* 0x0003003402007388 */ /* 0x000fe80000000c00 */
[----:B------:R-:W-:Y:S04]  /*1c8f0*/  STS.128 [R2+0x380], R88 ;  /* 0x0003805802007388 */ /* 0x000fe80000000c00 */
[----:B------:R-:W-:Y:S01]  /*1c900*/  BAR.SYNC.DEFER_BLOCKING 0x0 ;  /* 0x0000000000007b1d */ /* 0x000fe20000010000 */
[----:B------:R-:W-:-:S02]  /*1c910*/  IMAD.MOV.U32 R48, RZ, RZ, R60 ;  /* 0x000000ffff307224 */ /* 0x000fc400078e003c */
[----:B------:R-:W-:-:S03]  /*1c920*/  IMAD.MOV.U32 R49, RZ, RZ, R61 ;  /* 0x000000ffff317224 */ /* 0x000fc600078e003d */
[----:B------:R-:W1:Y:S04]  /*1c930*/  LDS.128 R52, [R0] ;  /* 0x0000000000347984 */ /* 0x000e680000000c00 */
[----:B------:R-:W-:Y:S04]  /*1c940*/  LDS.128 R56, [R0+0x400] ;  /* 0x0004000000387984 */ /* 0x000fe80000000c00 */
[----:B------:R-:W1:Y:S04]  /*1c950*/  LDS.128 R64, [R5] ;  /* 0x0000000005407984 */ /* 0x000e680000000c00 */
[----:B------:R-:W-:Y:S04]  /*1c960*/  LDS.128 R68, [R5+0x400] ;  /* 0x0004000005447984 */ /* 0x000fe80000000c00 */
[----:B------:R-:W1:Y:S04]  /*1c970*/  LDS.128 R72, [R4] ;  /* 0x0000000004487984 */ /* 0x000e680000000c00 */
[----:B------:R-:W-:Y:S04]  /*1c980*/  LDS.128 R80, [R4+0x400] ;  /* 0x0004000004507984 */ /* 0x000fe80000000c00 */
[----:B------:R-:W1:Y:S04]  /*1c990*/  LDS.128 R84, [R3] ;  /* 0x0000000003547984 */ /* 0x000e680000000c00 */
[----:B------:R-:W1:Y:S01]  /*1c9a0*/  LDS.128 R88, [R3+0x400] ;  /* 0x0004000003587984 */ /* 0x000e620000000c00 */
[----:B------:R-:W-:-:S02]  /*1c9b0*/  IMAD.MOV.U32 R50, RZ, RZ, R156 ;  /* 0x000000ffff327224 */ /* 0x000fc400078e009c */
[----:B------:R-:W-:Y:S01]  /*1c9c0*/  IMAD.MOV.U32 R51, RZ, RZ, R157 ;  /* 0x000000ffff337224 */ /* 0x000fe200078e009d */
[----:B------:R-:W-:Y:S01]  /*1c9d0*/  BAR.SYNC.DEFER_BLOCKING 0x0 ;  /* 0x0000000000007b1d */ /* 0x000fe20000010000 */
[----:B------:R-:W-:Y:S02]  /*1c9e0*/  IMAD.MOV.U32 R156, RZ, RZ, R62 ;  /* 0x000000ffff9c7224 */ /* 0x000fe400078e003e */
[----:B------:R-:W-:Y:S02]  /*1c9f0*/  IMAD.MOV.U32 R157, RZ, RZ, R63 ;  /* 0x000000ffff9d7224 */ /* 0x000fe400078e003f */
[----:B--2---:R-:W-:Y:S02]  /*1ca00*/  IMAD.MOV.U32 R10, RZ, RZ, R168 ;  /* 0x000000ffff0a7224 */ /* 0x004fe400078e00a8 */
        /* <DEDUP_REMOVED lines=8> */
[----:B------:R2:W-:Y:S01]  /*1ca90*/  STS.128 [R2+0x100], R48 ;  /* 0x0001003002007388 */ /* 0x0005e20000000c00 */
[----:B------:R-:W-:-:S02]  /*1caa0*/  IMAD.MOV.U32 R61, RZ, RZ, R77 ;  /* 0x000000ffff3d7224 */ /* 0x000fc400078e004d */
[----:B------:R-:W-:Y:S02]  /*1cab0*/  IMAD.MOV.U32 R140, RZ, RZ, R78 ;  /* 0x000000ffff8c7224 */ /* 0x000fe400078e004e */
[----:B------:R-:W-:Y:S01]  /*1cac0*/  IMAD.MOV.U32 R141, RZ, RZ, R79 ;  /* 0x000000ffff8d7224 */ /* 0x000fe200078e004f */
[----:B------:R1:W-:Y:S04]  /*1cad0*/  STS.128 [R2], R8 ;  /* 0x0000000802007388 */ /* 0x0003e80000000c00 */
[----:B------:R-:W-:Y:S01]  /*1cae0*/  STS.128 [R2+0x80], R168 ;  /* 0x000080a802007388 */ /* 0x000fe20000000c00 */
[----:B--2---:R-:W-:Y:S02]  /*1caf0*/  IMAD.MOV.U32 R50, RZ, RZ, R124 ;  /* 0x000000ffff327224 */ /* 0x004fe400078e007c */
[----:B------:R-:W-:-:S02]  /*1cb00*/  IMAD.MOV.U32 R51, RZ, RZ, R125 ;  /* 0x000000ffff337224 */ /* 0x000fc400078e007d */
        /* <DEDUP_REMOVED lines=8> */
[----:B------:R2:W-:Y:S04]  /*1cb90*/  STS.128 [R2+0x380], R124 ;  /* 0x0003807c02007388 */ /* 0x0005e80000000c00 */
[----:B------:R-:W-:Y:S01]  /*1cba0*/  BAR.SYNC.DEFER_BLOCKING 0x0 ;  /* 0x0000000000007b1d */ /* 0x000fe20000010000 */
[----:B-1----:R-:W-:-:S02]  /*1cbb0*/  IMAD.MOV.U32 R8, RZ, RZ, R164 ;  /* 0x000000ffff087224 */ /* 0x002fc400078e00a4 */
[----:B------:R-:W-:Y:S02]  /*1cbc0*/  IMAD.MOV.U32 R9, RZ, RZ, R165 ;  /* 0x000000ffff097224 */ /* 0x000fe400078e00a5 */
[----:B------:R-:W-:Y:S02]  /*1cbd0*/  IMAD.MOV.U32 R10, RZ, RZ, R160 ;  /* 0x000000ffff0a7224 */ /* 0x000fe400078e00a0 */
[----:B------:R-:W-:Y:S02]  /*1cbe0*/  IMAD.MOV.U32 R11, RZ, RZ, R161 ;  /* 0x000000ffff0b7224 */ /* 0x000fe400078e00a1 */
[----:B------:R-:W-:Y:S02]  /*1cbf0*/  IMAD R6, R116, c[0x0][0x194], RZ ;  /* 0x0000650074067a24 */ /* 0x000fe400078e02ff */
[----:B------:R-:W-:Y:S01]  /*1cc00*/  IMAD.MOV.U32 R110, RZ, RZ, R144 ;  /* 0x000000ffff6e7224 */ /* 0x000fe200078e0090 */
[----:B--2---:R-:W2:Y:S04]  /*1cc10*/  LDL.LU R127, [R1+0x6c0] ;  /* 0x0006c000017f7983 */ /* 0x004ea80000300800 */
[----:B------:R-:W1:Y:S04]  /*1cc20*/  LDS.128 R36, [R0] ;  /* 0x0000000000247984 */ /* 0x000e680000000c00 */
[----:B------:R-:W-:Y:S04]  /*1cc30*/  LDS.128 R48, [R0+0x400] ;  /* 0x0004000000307984 */ /* 0x000fe80000000c00 */
[----:B------:R-:W1:Y:S04]  /*1cc40*/  LDS.128 R60, [R5] ;  /* 0x00000000053c7984 */ /* 0x000e680000000c00 */
[----:B------:R-:W-:Y:S04]  /*1cc50*/  LDS.128 R76, [R5+0x400] ;  /* 0x00040000054c7984 */ /* 0x000fe80000000c00 */
[----:B------:R-:W1:Y:S04]  /*1cc60*/  LDS.128 R92, [R4] ;  /* 0x00000000045c7984 */ /* 0x000e680000000c00 */
[----:B------:R-:W-:Y:S04]  /*1cc70*/  LDS.128 R96, [R4+0x400] ;  /* 0x0004000004607984 */ /* 0x000fe80000000c00 */
[----:B------:R-:W1:Y:S04]  /*1cc80*/  LDS.128 R100, [R3] ;  /* 0x0000000003647984 */ /* 0x000e680000000c00 */
[----:B------:R-:W1:Y:S04]  /*1cc90*/  LDS.128 R104, [R3+0x400] ;  /* 0x0004000003687984 */ /* 0x000e680000000c00 */
[----:B------:R-:W-:Y:S01]  /*1cca0*/  BAR.SYNC.DEFER_BLOCKING 0x0 ;  /* 0x0000000000007b1d */ /* 0x000fe20000010000 */
[----:B------:R-:W-:-:S02]  /*1ccb0*/  IMAD.MOV.U32 R111, RZ, RZ, R145 ;  /* 0x000000ffff6f7224 */ /* 0x000fc400078e0091 */
[----:B------:R-:W-:Y:S02]  /*1ccc0*/  IMAD.MOV.U32 R118, RZ, RZ, R112 ;  /* 0x000000ffff767224 */ /* 0x000fe400078e0070 */
[----:B------:R-:W-:Y:S01]  /*1ccd0*/  IMAD.MOV.U32 R119, RZ, RZ, R113 ;  /* 0x000000ffff777224 */ /* 0x000fe200078e0071 */
[----:B------:R-:W2:Y:S01]  /*1cce0*/  LDL.LU R126, [R1+0x6c8] ;  /* 0x0006c800017e7983 */ /* 0x000ea20000300800 */
[----:B------:R-:W-:Y:S02]  /*1ccf0*/  IMAD.MOV.U32 R160, RZ, RZ, R166 ;  /* 0x000000ffffa07224 */ /* 0x000fe400078e00a6 */
[----:B------:R-:W-:Y:S02]  /*1cd00*/  IMAD.MOV.U32 R161, RZ, RZ, R167 ;  /* 0x000000ffffa17224 */ /* 0x000fe400078e00a7 */
[----:B------:R-:W-:Y:S02]  /*1cd10*/  IMAD.MOV.U32 R108, RZ, RZ, R152 ;  /* 0x000000ffff6c7224 */ /* 0x000fe400078e0098 */
[----:B------:R-:W-:-:S02]  /*1cd20*/  IMAD.MOV.U32 R109, RZ, RZ, R153 ;  /* 0x000000ffff6d7224 */ /* 0x000fc400078e0099 */
[----:B------:R-:W-:Y:S02]  /*1cd30*/  IMAD.MOV.U32 R116, RZ, RZ, R120 ;  /* 0x000000ffff747224 */ /* 0x000fe400078e0078 */
[----:B------:R-:W-:Y:S01]  /*1cd40*/  IMAD.MOV.U32 R117, RZ, RZ, R121 ;  /* 0x000000ffff757224 */ /* 0x000fe200078e0079 */
[----:B-----5:R-:W-:Y:S01]  /*1cd50*/  ISETP.LT.AND P2, PT, R196, c[0x0][0x17c], !P0 ;  /* 0x00005f00c4007a0c */ /* 0x020fe20004741270 */
[----:B------:R-:W-:Y:S01]  /*1cd60*/  IMAD.MOV.U32 R144, RZ, RZ, R154 ;  /* 0x000000ffff907224 */ /* 0x000fe200078e009a */
[----:B------:R-:W-:Y:S01]  /*1cd70*/  LEA R124, P3, R6, c[0x0][0x170], 0x2 ;  /* 0x00005c00067c7a11 */ /* 0x000fe200078610ff */
[----:B------:R-:W-:Y:S01]  /*1cd80*/  IMAD.MOV.U32 R145, RZ, RZ, R155 ;  /* 0x000000ffff917224 */ /* 0x000fe200078e009b */
[----:B------:R-:W2:Y:S01]  /*1cd90*/  LDL.LU R125, [R1+0x6d0] ;  /* 0x0006d000017d7983 */ /* 0x000ea20000300800 */
[----:B------:R-:W-:-:S03]  /*1cda0*/  IMAD.MOV.U32 R112, RZ, RZ, R122 ;  /* 0x000000ffff707224 */ /* 0x000fc600078e007a */
[----:B------:R1:W-:Y:S01]  /*1cdb0*/  STS.128 [R2], R8 ;  /* 0x0000000802007388 */ /* 0x0003e20000000c00 */
[----:B------:R-:W-:-:S03]  /*1cdc0*/  IMAD.MOV.U32 R113, RZ, RZ, R123 ;  /* 0x000000ffff717224 */ /* 0x000fc600078e007b */
[----:B------:R-:W-:Y:S04]  /*1cdd0*/  STS.128 [R2+0x80], R160 ;  /* 0x000080a002007388 */ /* 0x000fe80000000c00 */
[----:B------:R-:W-:Y:S01]  /*1cde0*/  STS.128 [R2+0x100], R108 ;  /* 0x0001006c02007388 */ /* 0x000fe20000000c00 */
[----:B-1----:R-:W-:Y:S02]  /*1cdf0*/  IMAD.MOV.U32 R10, RZ, RZ, R128 ;  /* 0x000000ffff0a7224 */ /* 0x002fe400078e0080 */
[----:B------:R-:W-:Y:S02]  /*1ce00*/  IMAD.MOV.U32 R11, RZ, RZ, R129 ;  /* 0x000000ffff0b7224 */ /* 0x000fe400078e0081 */
[----:B------:R-:W-:Y:S02]  /*1ce10*/  IMAD.MOV.U32 R8, RZ, RZ, R136 ;  /* 0x000000ffff087224 */ /* 0x000fe400078e0088 */
[----:B------:R-:W-:-:S02]  /*1ce20*/  IMAD.MOV.U32 R9, RZ, RZ, R137 ;  /* 0x000000ffff097224 */ /* 0x000fc400078e0089 */
[----:B------:R-:W-:Y:S02]  /*1ce30*/  IMAD.MOV.U32 R128, RZ, RZ, R138 ;  /* 0x000000ffff807224 */ /* 0x000fe400078e008a */
[----:B------:R-:W-:Y:S01]  /*1ce40*/  IMAD.MOV.U32 R129, RZ, RZ, R139 ;  /* 0x000000ffff817224 */ /* 0x000fe200078e008b */
[----:B------:R-:W-:Y:S04]  /*1ce50*/  STS.128 [R2+0x180], R144 ;  /* 0x0001809002007388 */ /* 0x000fe80000000c00 */
[----:B------:R1:W-:Y:S04]  /*1ce60*/  STS.128 [R2+0x200], R8 ;  /* 0x0002000802007388 */ /* 0x0003e80000000c00 */
[----:B------:R-:W-:Y:S04]  /*1ce70*/  STS.128 [R2+0x280], R128 ;  /* 0x0002808002007388 */ /* 0x000fe80000000c00 */
[----:B------:R-:W-:Y:S04]  /*1ce80*/  STS.128 [R2+0x300], R116 ;  /* 0x0003007402007388 */ /* 0x000fe80000000c00 */
[----:B------:R3:W-:Y:S01]  /*1ce90*/  STS.128 [R2+0x380], R112 ;  /* 0x0003807002007388 */ /* 0x0007e20000000c00 */
[----:B------:R-:W-:Y:S01]  /*1cea0*/  IMAD R196, R196, c[0x0][0x198], RZ ;  /* 0x00006600c4c47a24 */ /* 0x000fe200078e02ff */
[----:B-1----:R-:W-:-:S02]  /*1ceb0*/  LEA.HI.X.SX32 R10, R6, c[0x0][0x174], 0x2, P3 ;  /* 0x00005d00060a7a11 */ /* 0x002fc400018f16ff */
[----:B------:R-:W-:Y:S02]  /*1cec0*/  BAR.SYNC.DEFER_BLOCKING 0x0 ;  /* 0x0000000000007b1d */ /* 0x000fe40000010000 */
[----:B------:R-:W-:-:S04]  /*1ced0*/  LEA R6, P3, R196, R124, 0x2 ;  /* 0x0000007cc4067211 */ /* 0x000fc800078610ff */
[----:B---3--:R-:W3:Y:S01]  /*1cee0*/  LDL.LU R112, [R1+0x6d4] ;  /* 0x0006d40001707983 */ /* 0x008ee20000300800 */
[----:B------:R-:W-:-:S03]  /*1cef0*/  LEA.HI.X.SX32 R7, R196, R10, 0x2, P3 ;  /* 0x0000000ac4077211 */ /* 0x000fc600018f16ff */
[----:B------:R-:W3:Y:S04]  /*1cf00*/  LDL.LU R111, [R1+0x6dc] ;  /* 0x0006dc00016f7983 */ /* 0x000ee80000300800 */
[----:B------:R-:W3:Y:S04]  /*1cf10*/  LDL.LU R110, [R1+0x6e0] ;  /* 0x0006e000016e7983 */ /* 0x000ee80000300800 */
[----:B------:R-:W3:Y:S04]  /*1cf20*/  LDL.LU R108, [R1+0x6e8] ;  /* 0x0006e800016c7983 */ /* 0x000ee80000300800 */
[----:B------:R1:W-:Y:S04]  /*1cf30*/  @P2 STG.E [R6.64], R44 ;  /* 0x0000002c06002986 */ /* 0x0003e8000c101908 */
[----:B-1----:R-:W3:Y:S04]  /*1cf40*/  LDL.LU R44, [R1+0x6ec] ;  /* 0x0006ec00012c7983 */ /* 0x002ee80000300800 */
[----:B------:R-:W3:Y:S01]  /*1cf50*/  LDL.LU R2, [R1+0x6f0] ;  /* 0x0006f00001027983 */ /* 0x000ee20000300800 */
[----:B------:R-:W-:-:S04]  /*1cf60*/  IADD3 R9, R196, c[0x0][0x198], RZ ;  /* 0x00006600c4097a10 */ /* 0x000fc80007ffe0ff */
[C---:B------:R-:W-:Y:S02]  /*1cf70*/  LEA R8, P3, R9.reuse, R124, 0x2 ;  /* 0x0000007c09087211 */ /* 0x040fe400078610ff */
[C---:B------:R-:W-:Y:S02]  /*1cf80*/  IADD3 R11, R9.reuse, c[0x0][0x198], RZ ;  /* 0x00006600090b7a10 */ /* 0x040fe40007ffe0ff */
[----:B------:R-:W-:Y:S02]  /*1cf90*/  LEA.HI.X.SX32 R9, R9, R10, 0x2, P3 ;  /* 0x0000000a09097211 */ /* 0x000fe400018f16ff */
[C---:B------:R-:W-:Y:S02]  /*1cfa0*/  LEA R6, P6, R11.reuse, R124, 0x2 ;  /* 0x0000007c0b067211 */ /* 0x040fe400078c10ff */
[C---:B------:R-:W-:Y:S01]  /*1cfb0*/  IADD3 R109, R11.reuse, c[0x0][0x198], RZ ;  /* 0x000066000b6d7a10 */ /* 0x040fe20007ffe0ff */
[----:B------:R1:W-:Y:S01]  /*1cfc0*/  @P1 STG.E [R8.64], R45 ;  /* 0x0000002d08001986 */ /* 0x0003e2000c101908 */
[----:B------:R-:W-:-:S02]  /*1cfd0*/  LEA.HI.X.SX32 R7, R11, R10, 0x2, P6 ;  /* 0x0000000a0b077211 */ /* 0x000fc400030f16ff */
[----:B------:R-:W-:Y:S02]  /*1cfe0*/  ISETP.LT.AND P3, PT, R134, c[0x0][0x17c], !P0 ;  /* 0x00005f0086007a0c */ /* 0x000fe40004761270 */
[C---:B------:R-:W-:Y:S01]  /*1cff0*/  IADD3 R11, R109.reuse, c[0x0][0x198], RZ ;  /* 0x000066006d0b7a10 */ /* 0x040fe20007ffe0ff */
[----:B------:R4:W-:Y:S01]  /*1d000*/  @P5 STG.E [R6.64], R12 ;  /* 0x0000000c06005986 */ /* 0x0009e2000c101908 */
[----:B-1----:R-:W-:Y:S02]  /*1d010*/  LEA R8, P1, R109, R124, 0x2 ;  /* 0x0000007c6d087211 */ /* 0x002fe400078210ff */
[----:B------:R-:W-:Y:S02]  /*1d020*/  ISETP.LT.AND P2, PT, R133, c[0x0][0x17c], !P0 ;  /* 0x00005f0085007a0c */ /* 0x000fe40004741270 */
[----:B------:R-:W-:Y:S02]  /*1d030*/  LEA.HI.X.SX32 R9, R109, R10, 0x2, P1 ;  /* 0x0000000a6d097211 */ /* 0x000fe400008f16ff */
[C---:B----4-:R-:W-:Y:S01]  /*1d040*/  LEA R6, P6, R11.reuse, R124, 0x2 ;  /* 0x0000007c0b067211 */ /* 0x050fe200078c10ff */
[----:B------:R-:W4:Y:S01]  /*1d050*/  LDL.LU R12, [R1+0x6f4] ;  /* 0x0006f400010c7983 */ /* 0x000f220000300800 */
[----:B------:R-:W-:-:S02]  /*1d060*/  IADD3 R109, R11, c[0x0][0x198], RZ ;  /* 0x000066000b6d7a10 */ /* 0x000fc40007ffe0ff */
[----:B------:R-:W-:Y:S01]  /*1d070*/  LEA.HI.X.SX32 R7, R11, R10, 0x2, P6 ;  /* 0x0000000a0b077211 */ /* 0x000fe200030f16ff */
[----:B------:R1:W-:Y:S01]  /*1d080*/  @P4 STG.E [R8.64], R13 ;  /* 0x0000000d08004986 */ /* 0x0003e2000c101908 */
[----:B------:R-:W-:Y:S02]  /*1d090*/  ISETP.LT.AND P1, PT, R132, c[0x0][0x17c], !P0 ;  /* 0x00005f0084007a0c */ /* 0x000fe40004721270 */
[C---:B------:R-:W-:Y:S01]  /*1d0a0*/  IADD3 R11, R109.reuse, c[0x0][0x198], RZ ;  /* 0x000066006d0b7a10 */ /* 0x040fe20007ffe0ff */
[----:B------:R1:W-:Y:S02]  /*1d0b0*/  @P3 STG.E [R6.64], R40 ;  /* 0x0000002806003986 */ /* 0x0003e4000c101908 */
[----:B-1----:R-:W-:Y:S02]  /*1d0c0*/  LEA R8, P6, R109, R124, 0x2 ;  /* 0x0000007c6d087211 */ /* 0x002fe400078c10ff */
[----:B------:R-:W-:Y:S02]  /*1d0d0*/  IADD3 R45, R11, c[0x0][0x198], RZ ;  /* 0x000066000b2d7a10 */ /* 0x000fe40007ffe0ff */
[----:B------:R-:W-:Y:S01]  /*1d0e0*/  LEA.HI.X.SX32 R9, R109, R10, 0x2, P6 ;  /* 0x0000000a6d097211 */ /* 0x000fe200030f16ff */
[----:B------:R-:W4:Y:S01]  /*1d0f0*/  LDL.LU R40, [R1+0x6fc] ;  /* 0x0006fc0001287983 */ /* 0x000f220000300800 */
[----:B------:R-:W-:-:S03]  /*1d100*/  LEA R6, P6, R11, R124, 0x2 ;  /* 0x0000007c0b067211 */ /* 0x000fc600078c10ff */
[----:B------:R1:W-:Y:S01]  /*1d110*/  @P2 STG.E [R8.64], R41 ;  /* 0x0000002908002986 */ /* 0x0003e2000c101908 */
[----:B------:R-:W-:Y:S02]  /*1d120*/  LEA.HI.X.SX32 R7, R11, R10, 0x2, P6 ;  /* 0x0000000a0b077211 */ /* 0x000fe400030f16ff */
[----:B------:R-:W-:-:S03]  /*1d130*/  IADD3 R11, R45, c[0x0][0x198], RZ ;  /* 0x000066002d0b7a10 */ /* 0x000fc60007ffe0ff */
[----:B------:R1:W-:Y:S02]  /*1d140*/  @P1 STG.E [R6.64], R32 ;  /* 0x0000002006001986 */ /* 0x0003e4000c101908 */
[----:B-1----:R-:W-:Y:S02]  /*1d150*/  LEA R8, P6, R45, R124, 0x2 ;  /* 0x0000007c2d087211 */ /* 0x002fe400078c10ff */
[----:B------:R-:W-:Y:S02]  /*1d160*/  IADD3 R13, R11, c[0x0][0x198], RZ ;  /* 0x000066000b0d7a10 */ /* 0x000fe40007ffe0ff */
[----:B------:R-:W-:Y:S02]  /*1d170*/  LEA.HI.X.SX32 R9, R45, R10, 0x2, P6 ;  /* 0x0000000a2d097211 */ /* 0x000fe400030f16ff */
[----:B------:R-:W-:-:S04]  /*1d180*/  LEA R6, P6, R11, R124, 0x2 ;  /* 0x0000007c0b067211 */ /* 0x000fc800078c10ff */
[----:B------:R-:W-:Y:S02]  /*1d190*/  LEA.HI.X.SX32 R7, R11, R10, 0x2, P6 ;  /* 0x0000000a0b077211 */ /* 0x000fe400030f16ff */
[----:B------:R-:W-:Y:S02]  /*1d1a0*/  IADD3 R11, R13, c[0x0][0x198], RZ ;  /* 0x000066000d0b7a10 */ /* 0x000fe40007ffe0ff */
[----:B--2---:R-:W-:-:S13]  /*1d1b0*/  ISETP.LT.AND P5, PT, R127, c[0x0][0x17c], !P0 ;  /* 0x00005f007f007a0c */ /* 0x004fda00047a1270 */
[----:B------:R1:W-:Y:S02]  /*1d1c0*/  @P5 STG.E [R8.64], R33 ;  /* 0x0000002108005986 */ /* 0x0003e4000c101908 */
[C---:B-1----:R-:W-:Y:S02]  /*1d1d0*/  LEA R8, P6, R13.reuse, R124, 0x2 ;  /* 0x0000007c0d087211 */ /* 0x042fe400078c10ff */
[----:B------:R-:W2:Y:S02]  /*1d1e0*/  LDL.LU R33, [R1+0x6f8] ;  /* 0x0006f80001217983 */ /* 0x000ea40000300800 */
[----:B------:R-:W-:Y:S02]  /*1d1f0*/  LEA.HI.X.SX32 R9, R13, R10, 0x2, P6 ;  /* 0x0000000a0d097211 */ /* 0x000fe400030f16ff */
[----:B------:R-:W2:Y:S01]  /*1d200*/  LDL.LU R32, [R1+0x704] ;  /* 0x0007040001207983 */ /* 0x000ea20000300800 */
[----:B------:R-:W-:Y:S02]  /*1d210*/  ISETP.LT.AND P4, PT, R126, c[0x0][0x17c], !P0 ;  /* 0x00005f007e007a0c */ /* 0x000fe40004781270 */
[----:B------:R-:W-:-:S11]  /*1d220*/  ISETP.LT.AND P3, PT, R125, c[0x0][0x17c], !P0 ;  /* 0x00005f007d007a0c */ /* 0x000fd60004761270 */
[----:B------:R1:W-:Y:S02]  /*1d230*/  @P4 STG.E [R6.64], R28 ;  /* 0x0000001c06004986 */ /* 0x0003e4000c101908 */
[C---:B-1----:R-:W-:Y:S02]  /*1d240*/  LEA R6, P6, R11.reuse, R124, 0x2 ;  /* 0x0000007c0b067211 */ /* 0x042fe400078c10ff */
[----:B------:R-:W2:Y:S02]  /*1d250*/  LDL.LU R28, [R1+0x708] ;  /* 0x00070800011c7983 */ /* 0x000ea40000300800 */
[----:B------:R-:W-:Y:S02]  /*1d260*/  LEA.HI.X.SX32 R7, R11, R10, 0x2, P6 ;  /* 0x0000000a0b077211 */ /* 0x000fe400030f16ff */
[----:B------:R1:W-:Y:S01]  /*1d270*/  @P3 STG.E [R8.64], R29 ;  /* 0x0000001d08003986 */ /* 0x0003e2000c101908 */
[----:B---3--:R-:W-:-:S13]  /*1d280*/  ISETP.LT.AND P2, PT, R112, c[0x0][0x17c], !P0 ;  /* 0x00005f0070007a0c */ /* 0x008fda0004741270 */
[----:B------:R3:W-:Y:S01]  /*1d290*/  @P2 STG.E [R6.64], R24 ;  /* 0x0000001806002986 */ /* 0x0007e2000c101908 */
[----:B------:R-:W-:-:S03]  /*1d2a0*/  ISETP.LT.AND P2, PT, R2, c[0x0][0x17c], !P0 ;  /* 0x00005f0002007a0c */ /* 0x000fc60004741270 */
[----:B------:R-:W2:Y:S01]  /*1d2b0*/  LDL.LU R2, [R1+0x710] ;  /* 0x0007100001027983 */ /* 0x000ea20000300800 */
[----:B------:R-:W-:Y:S02]  /*1d2c0*/  ISETP.LT.AND P1, PT, R111, c[0x0][0x17c], !P0 ;  /* 0x00005f006f007a0c */ /* 0x000fe40004721270 */
[----:B------:R-:W-:Y:S02]  /*1d2d0*/  IADD3 R13, R11, c[0x0][0x198], RZ ;  /* 0x000066000b0d7a10 */ /* 0x000fe40007ffe0ff */
[----:B------:R-:W-:Y:S02]  /*1d2e0*/  ISETP.LT.AND P5, PT, R110, c[0x0][0x17c], !P0 ;  /* 0x00005f006e007a0c */ /* 0x000fe400047a1270 */
[C---:B-1----:R-:W-:Y:S02]  /*1d2f0*/  LEA R8, P6, R13.reuse, R124, 0x2 ;  /* 0x0000007c0d087211 */ /* 0x042fe400078c10ff */
[C---:B------:R-:W-:Y:S02]  /*1d300*/  IADD3 R11, R13.reuse, c[0x0][0x198], RZ ;  /* 0x000066000d0b7a10 */ /* 0x040fe40007ffe0ff */
[----:B------:R-:W-:-:S02]  /*1d310*/  LEA.HI.X.SX32 R9, R13, R10, 0x2, P6 ;  /* 0x0000000a0d097211 */ /* 0x000fc400030f16ff */
[C---:B---3--:R-:W-:Y:S02]  /*1d320*/  LEA R6, P6, R11.reuse, R124, 0x2 ;  /* 0x0000007c0b067211 */ /* 0x048fe400078c10ff */
[----:B------:R-:W-:Y:S02]  /*1d330*/  ISETP.LT.AND P4, PT, R108, c[0x0][0x17c], !P0 ;  /* 0x00005f006c007a0c */ /* 0x000fe40004781270 */
[C---:B------:R-:W-:Y:S01]  /*1d340*/  IADD3 R13, R11.reuse, c[0x0][0x198], RZ ;  /* 0x000066000b0d7a10 */ /* 0x040fe20007ffe0ff */
[----:B------:R1:W-:Y:S01]  /*1d350*/  @P1 STG.E [R8.64], R25 ;  /* 0x0000001908001986 */ /* 0x0003e2000c101908 */
[----:B------:R-:W-:Y:S02]  /*1d360*/  LEA.HI.X.SX32 R7, R11, R10, 0x2, P6 ;  /* 0x0000000a0b077211 */ /* 0x000fe400030f16ff */
[----:B------:R-:W-:Y:S02]  /*1d370*/  ISETP.LT.AND P3, PT, R44, c[0x0][0x17c], !P0 ;  /* 0x00005f002c007a0c */ /* 0x000fe40004761270 */
[C---:B------:R-:W-:Y:S01]  /*1d380*/  IADD3 R11, R13.reuse, c[0x0][0x198], RZ ;  /* 0x000066000d0b7a10 */ /* 0x040fe20007ffe0ff */
[----:B------:R3:W-:Y:S01]  /*1d390*/  @P5 STG.E [R6.64], R20 ;  /* 0x0000001406005986 */ /* 0x0007e2000c101908 */
[----:B-1----:R-:W-:-:S02]  /*1d3a0*/  LEA R8, P6, R13, R124, 0x2 ;  /* 0x0000007c0d087211 */ /* 0x002fc400078c10ff */
[----:B----4-:R-:W-:Y:S02]  /*1d3b0*/  ISETP.LT.AND P1, PT, R12, c[0x0][0x17c], !P0 ;  /* 0x00005f000c007a0c */ /* 0x010fe40004721270 */
[----:B------:R-:W-:Y:S01]  /*1d3c0*/  LEA.HI.X.SX32 R9, R13, R10, 0x2, P6 ;  /* 0x0000000a0d097211 */ /* 0x000fe200030f16ff */
[----:B------:R-:W4:Y:S01]  /*1d3d0*/  LDL.LU R12, [R1+0x714] ;  /* 0x00071400010c7983 */ /* 0x000f220000300800 */
[C---:B---3--:R-:W-:Y:S02]  /*1d3e0*/  LEA R6, P6, R11.reuse, R124, 0x2 ;  /* 0x0000007c0b067211 */ /* 0x048fe400078c10ff */
[C---:B------:R-:W-:Y:S01]  /*1d3f0*/  IADD3 R13, R11.reuse, c[0x0][0x198], RZ ;  /* 0x000066000b0d7a10 */ /* 0x040fe20007ffe0ff */
[----:B------:R1:W-:Y:S01]  /*1d400*/  @P4 STG.E [R8.64], R21 ;  /* 0x0000001508004986 */ /* 0x0003e2000c101908 */
[----:B------:R-:W-:Y:S02]  /*1d410*/  LEA.HI.X.SX32 R7, R11, R10, 0x2, P6 ;  /* 0x0000000a0b077211 */ /* 0x000fe400030f16ff */
[C---:B------:R-:W-:Y:S01]  /*1d420*/  IADD3 R11, R13.reuse, c[0x0][0x198], RZ ;  /* 0x000066000d0b7a10 */ /* 0x040fe20007ffe0ff */
[----:B------:R-:W3:Y:S04]  /*1d430*/  LDL.LU R25, [R1+0x71c] ;  /* 0x00071c0001197983 */ /* 0x000ee80000300800 */
[----:B------:R1:W-:Y:S02]  /*1d440*/  @P3 STG.E [R6.64], R16 ;  /* 0x0000001006003986 */ /* 0x0003e4000c101908 */
[----:B-1----:R-:W-:-:S02]  /*1d450*/  LEA R8, P6, R13, R124, 0x2 ;  /* 0x0000007c0d087211 */ /* 0x002fc400078c10ff */
[----:B------:R-:W3:Y:S02]  /*1d460*/  LDL.LU R24, [R1+0x720] ;  /* 0x0007200001187983 */ /* 0x000ee40000300800 */
[----:B------:R-:W-:Y:S02]  /*1d470*/  LEA.HI.X.SX32 R9, R13, R10, 0x2, P6 ;  /* 0x0000000a0d097211 */ /* 0x000fe400030f16ff */
[----:B------:R-:W3:Y:S01]  /*1d480*/  LDL.LU R21, [R1+0x728] ;  /* 0x0007280001157983 */ /* 0x000ee20000300800 */
[----:B------:R-:W-:-:S03]  /*1d490*/  LEA R6, P6, R11, R124, 0x2 ;  /* 0x0000007c0b067211 */ /* 0x000fc600078c10ff */
[----:B------:R1:W-:Y:S01]  /*1d4a0*/  @P2 STG.E [R8.64], R17 ;  /* 0x0000001108002986 */ /* 0x0003e2000c101908 */
[----:B------:R-:W-:-:S03]  /*1d4b0*/  LEA.HI.X.SX32 R7, R11, R10, 0x2, P6 ;  /* 0x0000000a0b077211 */ /* 0x000fc600030f16ff */
[----:B------:R-:W3:Y:S04]  /*1d4c0*/  LDL.LU R20, [R1+0x72c] ;  /* 0x00072c0001147983 */ /* 0x000ee80000300800 */
[----:B------:R1:W-:Y:S01]  /*1d4d0*/  @P1 STG.E [R6.64], R46 ;  /* 0x0000002e06001986 */ /* 0x0003e2000c101908 */
[----:B--2---:R-:W-:-:S03]  /*1d4e0*/  ISETP.LT.AND P1, PT, R2, c[0x0][0x17c], !P0 ;  /* 0x00005f0002007a0c */ /* 0x004fc60004721270 */
[----:B------:R-:W2:Y:S01]  /*1d4f0*/  LDL.LU R2, [R1+0x734] ;  /* 0x0007340001027983 */ /* 0x000ea20000300800 */
[----:B------:R-:W-:Y:S02]  /*1d500*/  ISETP.LT.AND P5, PT, R40, c[0x0][0x17c], !P0 ;  /* 0x00005f0028007a0c */ /* 0x000fe400047a1270 */
[----:B------:R-:W-:Y:S02]  /*1d510*/  IADD3 R13, R11, c[0x0][0x198], RZ ;  /* 0x000066000b0d7a10 */ /* 0x000fe40007ffe0ff */
[----:B------:R-:W-:Y:S02]  /*1d520*/  ISETP.LT.AND P4, PT, R33, c[0x0][0x17c], !P0 ;  /* 0x00005f0021007a0c */ /* 0x000fe40004781270 */
[C---:B-1----:R-:W-:Y:S02]  /*1d530*/  LEA R8, P6, R13.reuse, R124, 0x2 ;  /* 0x0000007c0d087211 */ /* 0x042fe400078c10ff */
[C---:B------:R-:W-:Y:S02]  /*1d540*/  IADD3 R11, R13.reuse, c[0x0][0x198], RZ ;  /* 0x000066000d0b7a10 */ /* 0x040fe40007ffe0ff */
[----:B------:R-:W-:-:S02]  /*1d550*/  LEA.HI.X.SX32 R9, R13, R10, 0x2, P6 ;  /* 0x0000000a0d097211 */ /* 0x000fc400030f16ff */
[C---:B------:R-:W-:Y:S02]  /*1d560*/  LEA R6, P6, R11.reuse, R124, 0x2 ;  /* 0x0000007c0b067211 */ /* 0x040fe400078c10ff */
        /* <DEDUP_REMOVED lines=11> */
[C---:B------:R-:W-:Y:S02]  /*1d620*/  LEA R6, P6, R11.reuse, R124, 0x2 ;  /* 0x0000007c0b067211 */ /* 0x040fe400078c10ff */
[C---:B------:R-:W-:Y:S01]  /*1d630*/  IADD3 R13, R11.reuse, c[0x0][0x198], RZ ;  /* 0x000066000b0d7a10 */ /* 0x040fe20007ffe0ff */
[----:B------:R1:W-:Y:S01]  /*1d640*/  @P3 STG.E [R8.64], R15 ;  /* 0x0000000f08003986 */ /* 0x0003e2000c101908 */
[----:B------:R-:W-:Y:S02]  /*1d650*/  LEA.HI.X.SX32 R7, R11, R10, 0x2, P6 ;  /* 0x0000000a0b077211 */ /* 0x000fe400030f16ff */
[C---:B------:R-:W-:Y:S01]  /*1d660*/  IADD3 R11, R13.reuse, c[0x0][0x198], RZ ;  /* 0x000066000d0b7a10 */ /* 0x040fe20007ffe0ff */
[----:B------:R-:W4:Y:S04]  /*1d670*/  LDL.LU R14, [R1+0x740] ;  /* 0x00074000010e7983 */ /* 0x000f280000300800 */
[----:B------:R3:W-:Y:S01]  /*1d680*/  @P2 STG.E [R6.64], R42 ;  /* 0x0000002a06002986 */ /* 0x0007e2000c101908 */
[----:B-1----:R-:W-:-:S03]  /*1d690*/  LEA R8, P6, R13, R124, 0x2 ;  /* 0x0000007c0d087211 */ /* 0x002fc600078c10ff */
[----:B------:R-:W4:Y:S01]  /*1d6a0*/  LDL.LU R16, [R1+0x744] ;  /* 0x0007440001107983 */ /* 0x000f220000300800 */
[----:B------:R-:W-:-:S03]  /*1d6b0*/  LEA.HI.X.SX32 R9, R13, R10, 0x2, P6 ;  /* 0x0000000a0d097211 */ /* 0x000fc600030f16ff */
[----:B------:R-:W4:Y:S01]  /*1d6c0*/  LDL.LU R17, [R1+0x74c] ;  /* 0x00074c0001117983 */ /* 0x000f220000300800 */
[----:B---3--:R-:W-:-:S03]  /*1d6d0*/  LEA R6, P6, R11, R124, 0x2 ;  /* 0x0000007c0b067211 */ /* 0x008fc600078c10ff */
        /* <DEDUP_REMOVED lines=12> */
[----:B------:R-:W-:Y:S02]  /*1d7a0*/  LEA R6, P6, R11, R124, 0x2 ;  /* 0x0000007c0b067211 */ /* 0x000fe400078c10ff */
        /* <DEDUP_REMOVED lines=14> */
[----:B------:R-:W-:Y:S02]  /*1d890*/  ISETP.LT.AND P3, PT, R14, c[0x0][0x17c], !P0 ;  /* 0x00005f000e007a0c */ /* 0x000fe40004761270 */
[----:B------:R-:W-:Y:S01]  /*1d8a0*/  LEA.HI.X.SX32 R7, R11, R10, 0x2, P6 ;  /* 0x0000000a0b077211 */ /* 0x000fe200030f16ff */
[----:B------:R-:W4:Y:S01]  /*1d8b0*/  LDL.LU R14, [R1+0x764] ;  /* 0x00076400010e7983 */ /* 0x000f220000300800 */
[----:B------:R-:W-:-:S03]  /*1d8c0*/  IADD3 R11, R13, c[0x0][0x198], RZ ;  /* 0x000066000d0b7a10 */ /* 0x000fc60007ffe0ff */
[----:B------:R3:W-:Y:S01]  /*1d8d0*/  @P1 STG.E [R6.64], R26 ;  /* 0x0000001a06001986 */ /* 0x0007e2000c101908 */
[----:B-1----:R-:W-:-:S04]  /*1d8e0*/  LEA R8, P6, R13, R124, 0x2 ;  /* 0x0000007c0d087211 */ /* 0x002fc800078c10ff */
[----:B------:R-:W-:Y:S02]  /*1d8f0*/  LEA.HI.X.SX32 R9, R13, R10, 0x2, P6 ;  /* 0x0000000a0d097211 */ /* 0x000fe400030f16ff */
[----:B---3--:R-:W-:-:S04]  /*1d900*/  LEA R6, P6, R11, R124, 0x2 ;  /* 0x0000007c0b067211 */ /* 0x008fc800078c10ff */
[----:B------:R-:W-:Y:S01]  /*1d910*/  LEA.HI.X.SX32 R7, R11, R10, 0x2, P6 ;  /* 0x0000000a0b077211 */ /* 0x000fe200030f16ff */
[----:B------:R1:W-:Y:S01]  /*1d920*/  @P5 STG.E [R8.64], R27 ;  /* 0x0000001b08005986 */ /* 0x0003e2000c101908 */
[----:B------:R-:W-:Y:S02]  /*1d930*/  ISETP.LT.AND P2, PT, R16, c[0x0][0x17c], !P0 ;  /* 0x00005f0010007a0c */ /* 0x000fe40004741270 */
[----:B------:R-:W-:Y:S01]  /*1d940*/  ISETP.LT.AND P1, PT, R17, c[0x0][0x17c], !P0 ;  /* 0x00005f0011007a0c */ /* 0x000fe20004721270 */
[----:B------:R-:W3:Y:S01]  /*1d950*/  LDL.LU R16, [R1+0x768] ;  /* 0x0007680001107983 */ /* 0x000ee20000300800 */
[----:B------:R-:W-:-:S03]  /*1d960*/  ISETP.LT.AND P5, PT, R15, c[0x0][0x17c], !P0 ;  /* 0x00005f000f007a0c */ /* 0x000fc600047a1270 */
[----:B------:R-:W3:Y:S04]  /*1d970*/  LDL.LU R17, [R1+0x770] ;  /* 0x0007700001117983 */ /* 0x000ee80000300800 */
[----:B------:R1:W-:Y:S04]  /*1d980*/  @P4 STG.E [R6.64], R22 ;  /* 0x0000001606004986 */ /* 0x0003e8000c101908 */
[----:B------:R-:W3:Y:S01]  /*1d990*/  LDL.LU R15, [R1+0x774] ;  /* 0x00077400010f7983 */ /* 0x000ee20000300800 */
[----:B--2---:R-:W-:-:S03]  /*1d9a0*/  ISETP.LT.AND P4, PT, R2, c[0x0][0x17c], !P0 ;  /* 0x00005f0002007a0c */ /* 0x004fc60004781270 */
[----:B------:R-:W2:Y:S01]  /*1d9b0*/  LDL.LU R2, [R1+0x77c] ;  /* 0x00077c0001027983 */ /* 0x000ea20000300800 */
[----:B------:R-:W-:-:S04]  /*1d9c0*/  IADD3 R13, R11, c[0x0][0x198], RZ ;  /* 0x000066000b0d7a10 */ /* 0x000fc80007ffe0ff */
[C---:B-1----:R-:W-:Y:S02]  /*1d9d0*/  LEA R8, P6, R13.reuse, R124, 0x2 ;  /* 0x0000007c0d087211 */ /* 0x042fe400078c10ff */
[C---:B------:R-:W-:Y:S02]  /*1d9e0*/  IADD3 R11, R13.reuse, c[0x0][0x198], RZ ;  /* 0x000066000d0b7a10 */ /* 0x040fe40007ffe0ff */
[----:B------:R-:W-:Y:S02]  /*1d9f0*/  LEA.HI.X.SX32 R9, R13, R10, 0x2, P6 ;  /* 0x0000000a0d097211 */ /* 0x000fe400030f16ff */
[C---:B------:R-:W-:Y:S02]  /*1da00*/  LEA R6, P6, R11.reuse, R124, 0x2 ;  /* 0x0000007c0b067211 */ /* 0x040fe400078c10ff */
[C---:B------:R-:W-:Y:S01]  /*1da10*/  IADD3 R13, R11.reuse, c[0x0][0x198], RZ ;  /* 0x000066000b0d7a10 */ /* 0x040fe20007ffe0ff */
[----:B------:R1:W-:Y:S01]  /*1da20*/  @P3 STG.E [R8.64], R23 ;  /* 0x0000001708003986 */ /* 0x0003e2000c101908 */
[----:B------:R-:W-:-:S02]  /*1da30*/  LEA.HI.X.SX32 R7, R11, R10, 0x2, P6 ;  /* 0x0000000a0b077211 */ /* 0x000fc400030f16ff */
[----:B------:R-:W-:-:S03]  /*1da40*/  IADD3 R11, R13, c[0x0][0x198], RZ ;  /* 0x000066000d0b7a10 */ /* 0x000fc60007ffe0ff */
[----:B------:R4:W-:Y:S01]  /*1da50*/  @P2 STG.E [R6.64], R18 ;  /* 0x0000001206002986 */ /* 0x0009e2000c101908 */
[----:B-1----:R-:W-:-:S04]  /*1da60*/  LEA R8, P6, R13, R124, 0x2 ;  /* 0x0000007c0d087211 */ /* 0x002fc800078c10ff */
[----:B------:R-:W-:Y:S02]  /*1da70*/  LEA.HI.X.SX32 R9, R13, R10, 0x2, P6 ;  /* 0x0000000a0d097211 */ /* 0x000fe400030f16ff */
[C---:B----4-:R-:W-:Y:S02]  /*1da80*/  LEA R6, P6, R11.reuse, R124, 0x2 ;  /* 0x0000007c0b067211 */ /* 0x050fe400078c10ff */
[----:B------:R-:W-:Y:S02]  /*1da90*/  ISETP.LT.AND P3, PT, R12, c[0x0][0x17c], !P0 ;  /* 0x00005f000c007a0c */ /* 0x000fe40004761270 */
[----:B------:R-:W4:Y:S01]  /*1daa0*/  LDL.LU R12, [R1+0x780] ;  /* 0x00078000010c7983 */ /* 0x000f220000300800 */
[C---:B------:R-:W-:Y:S02]  /*1dab0*/  IADD3 R13, R11.reuse, c[0x0][0x198], RZ ;  /* 0x000066000b0d7a10 */ /* 0x040fe40007ffe0ff */
[----:B------:R-:W-:Y:S01]  /*1dac0*/  LEA.HI.X.SX32 R7, R11, R10, 0x2, P6 ;  /* 0x0000000a0b077211 */ /* 0x000fe200030f16ff */
[----:B------:R1:W-:Y:S01]  /*1dad0*/  @P1 STG.E [R8.64], R19 ;  /* 0x0000001308001986 */ /* 0x0003e2000c101908 */
[----:B------:R-:W-:-:S03]  /*1dae0*/  ISETP.LT.AND P2, PT, R14, c[0x0][0x17c], !P0 ;  /* 0x00005f000e007a0c */ /* 0x000fc60004741270 */
        /* <DEDUP_REMOVED lines=8> */
[----:B------:R-:W-:-:S03]  /*1db70*/  ISETP.LT.AND P1, PT, R16, c[0x0][0x17c], !P0 ;  /* 0x00005f0010007a0c */ /* 0x000fc60004721270 */
[----:B------:R-:W3:Y:S01]  /*1db80*/  LDL.LU R16, [R1+0x76c] ;  /* 0x00076c0001107983 */ /* 0x000ee20000300800 */
[----:B------:R-:W-:-:S03]  /*1db90*/  ISETP.LT.AND P5, PT, R17, c[0x0][0x17c], !P0 ;  /* 0x00005f0011007a0c */ /* 0x000fc600047a1270 */
[----:B------:R-:W3:Y:S04]  /*1dba0*/  LDL.LU R17, [R1+0x760] ;  /* 0x0007600001117983 */ /* 0x000ee80000300800 */
[----:B------:R1:W-:Y:S04]  /*1dbb0*/  @P3 STG.E [R6.64], R64 ;  /* 0x0000004006003986 */ /* 0x0003e8000c101908 */
[----:B------:R-:W3:Y:S01]  /*1dbc0*/  LDL.LU R20, [R1+0x754] ;  /* 0x0007540001147983 */ /* 0x000ee20000300800 */
[----:B--2---:R-:W-:-:S03]  /*1dbd0*/  ISETP.LT.AND P3, PT, R2, c[0x0][0x17c], !P0 ;  /* 0x00005f0002007a0c */ /* 0x004fc60004761270 */
[----:B------:R-:W2:Y:S01]  /*1dbe0*/  LDL.LU R2, [R1+0x748] ;  /* 0x0007480001027983 */ /* 0x000ea20000300800 */
[----:B------:R-:W-:Y:S02]  /*1dbf0*/  IADD3 R13, R11, c[0x0][0x198], RZ ;  /* 0x000066000b0d7a10 */ /* 0x000fe40007ffe0ff */
[----:B------:R-:W-:Y:S01]  /*1dc00*/  ISETP.LT.AND P4, PT, R15, c[0x0][0x17c], !P0 ;  /* 0x00005f000f007a0c */ /* 0x000fe20004781270 */
[----:B------:R-:W2:Y:S01]  /*1dc10*/  LDL.LU R19, [R1+0x73c] ;  /* 0x00073c0001137983 */ /* 0x000ea20000300800 */
[C---:B-1----:R-:W-:Y:S02]  /*1dc20*/  LEA R8, P6, R13.reuse, R124, 0x2 ;  /* 0x0000007c0d087211 */ /* 0x042fe400078c10ff */
[C---:B------:R-:W-:Y:S01]  /*1dc30*/  IADD3 R11, R13.reuse, c[0x0][0x198], RZ ;  /* 0x000066000d0b7a10 */ /* 0x040fe20007ffe0ff */
[----:B------:R-:W2:Y:S01]  /*1dc40*/  LDL.LU R18, [R1+0x730] ;  /* 0x0007300001127983 */ /* 0x000ea20000300800 */
[----:B------:R-:W-:Y:S02]  /*1dc50*/  LEA.HI.X.SX32 R9, R13, R10, 0x2, P6 ;  /* 0x0000000a0d097211 */ /* 0x000fe400030f16ff */
[----:B------:R-:W-:-:S02]  /*1dc60*/  LEA R6, P6, R11, R124, 0x2 ;  /* 0x0000007c0b067211 */ /* 0x000fc400078c10ff */
[C---:B------:R-:W-:Y:S01]  /*1dc70*/  IADD3 R13, R11.reuse, c[0x0][0x198], RZ ;  /* 0x000066000b0d7a10 */ /* 0x040fe20007ffe0ff */
[----:B------:R1:W-:Y:S01]  /*1dc80*/  @P2 STG.E [R8.64], R65 ;  /* 0x0000004108002986 */ /* 0x0003e2000c101908 */
[----:B------:R-:W-:Y:S02]  /*1dc90*/  LEA.HI.X.SX32 R7, R11, R10, 0x2, P6 ;  /* 0x0000000a0b077211 */ /* 0x000fe400030f16ff */
[C---:B------:R-:W-:Y:S02]  /*1dca0*/  IADD3 R11, R13.reuse, c[0x0][0x198], RZ ;  /* 0x000066000d0b7a10 */ /* 0x040fe40007ffe0ff */
[----:B-1----:R-:W-:Y:S02]  /*1dcb0*/  LEA R8, P6, R13, R124, 0x2 ;  /* 0x0000007c0d087211 */ /* 0x002fe400078c10ff */
[----:B------:R-:W-:Y:S02]  /*1dcc0*/  IADD3 R15, R11, c[0x0][0x198], RZ ;  /* 0x000066000b0f7a10 */ /* 0x000fe40007ffe0ff */
[----:B------:R-:W-:Y:S01]  /*1dcd0*/  LEA.HI.X.SX32 R9, R13, R10, 0x2, P6 ;  /* 0x0000000a0d097211 */ /* 0x000fe200030f16ff */
[----:B------:R1:W-:Y:S01]  /*1dce0*/  @P1 STG.E [R6.64], R72 ;  /* 0x0000004806001986 */ /* 0x0003e2000c101908 */
[----:B----4-:R-:W-:-:S02]  /*1dcf0*/  ISETP.LT.AND P2, PT, R12, c[0x0][0x17c], !P0 ;  /* 0x00005f000c007a0c */ /* 0x010fc40004741270 */
[----:B------:R-:W-:-:S04]  /*1dd00*/  LEA R12, P6, R11, R124, 0x2 ;  /* 0x0000007c0b0c7211 */ /* 0x000fc800078c10ff */
[----:B------:R-:W-:Y:S02]  /*1dd10*/  LEA.HI.X.SX32 R13, R11, R10, 0x2, P6 ;  /* 0x0000000a0b0d7211 */ /* 0x000fe400030f16ff */
[----:B------:R-:W-:Y:S02]  /*1dd20*/  ISETP.LT.AND P1, PT, R14, c[0x0][0x17c], !P0 ;  /* 0x00005f000e007a0c */ /* 0x000fe40004721270 */
[C---:B------:R-:W-:Y:S02]  /*1dd30*/  LEA R14, P6, R15.reuse, R124, 0x2 ;  /* 0x0000007c0f0e7211 */ /* 0x040fe400078c10ff */
[C---:B------:R-:W-:Y:S02]  /*1dd40*/  IADD3 R11, R15.reuse, c[0x0][0x198], RZ ;  /* 0x000066000f0b7a10 */ /* 0x040fe40007ffe0ff */
[----:B------:R-:W-:Y:S02]  /*1dd50*/  LEA.HI.X.SX32 R15, R15, R10, 0x2, P6 ;  /* 0x0000000a0f0f7211 */ /* 0x000fe400030f16ff */
[C---:B-1----:R-:W-:Y:S01]  /*1dd60*/  LEA R6, P6, R11.reuse, R124, 0x2 ;  /* 0x0000007c0b067211 */ /* 0x042fe200078c10ff */
[----:B------:R1:W-:Y:S03]  /*1dd70*/  @P5 STG.E [R8.64], R73 ;  /* 0x0000004908005986 */ /* 0x0003e6000c101908 */
[----:B------:R-:W-:Y:S01]  /*1dd80*/  LEA.HI.X.SX32 R7, R11, R10, 0x2, P6 ;  /* 0x0000000a0b077211 */ /* 0x000fe200030f16ff */
[----:B------:R4:W-:Y:S04]  /*1dd90*/  @P4 STG.E [R12.64], R84 ;  /* 0x000000540c004986 */ /* 0x0009e8000c101908 */
[----:B------:R1:W-:Y:S04]  /*1dda0*/  @P3 STG.E [R14.64], R85 ;  /* 0x000000550e003986 */ /* 0x0003e8000c101908 */
[----:B------:R1:W-:Y:S01]  /*1ddb0*/  @P2 STG.E [R6.64], R56 ;  /* 0x0000003806002986 */ /* 0x0003e2000c101908 */
[----:B---3--:R-:W-:-:S03]  /*1ddc0*/  ISETP.LT.AND P5, PT, R16, c[0x0][0x17c], !P0 ;  /* 0x00005f0010007a0c */ /* 0x008fc600047a1270 */
[----:B------:R-:W3:Y:S04]  /*1ddd0*/  LDL.LU R16, [R1+0x724] ;  /* 0x0007240001107983 */ /* 0x000ee80000300800 */
[----:B------:R-:W3:Y:S01]  /*1dde0*/  LDL.LU R21, [R1+0x718] ;  /* 0x0007180001157983 */ /* 0x000ee20000300800 */
[----:B------:R-:W-:-:S03]  /*1ddf0*/  ISETP.LT.AND P3, PT, R20, c[0x0][0x17c], !P0 ;  /* 0x00005f0014007a0c */ /* 0x000fc60004761270 */
[----:B------:R-:W3:Y:S01]  /*1de00*/  LDL.LU R20, [R1+0x70c] ;  /* 0x00070c0001147983 */ /* 0x000ee20000300800 */
[----:B--2---:R-:W-:-:S03]  /*1de10*/  ISETP.LT.AND P2, PT, R2, c[0x0][0x17c], !P0 ;  /* 0x00005f0002007a0c */ /* 0x004fc60004741270 */
[----:B------:R-:W2:Y:S01]  /*1de20*/  LDL.LU R2, [R1+0x700] ;  /* 0x0007000001027983 */ /* 0x000ea20000300800 */
[----:B------:R-:W-:Y:S02]  /*1de30*/  ISETP.LT.AND P4, PT, R17, c[0x0][0x17c], !P0 ;  /* 0x00005f0011007a0c */ /* 0x000fe40004781270 */
[----:B------:R-:W-:-:S04]  /*1de40*/  IADD3 R17, R11, c[0x0][0x198], RZ ;  /* 0x000066000b117a10 */ /* 0x000fc80007ffe0ff */
[C---:B-1----:R-:W-:Y:S02]  /*1de50*/  LEA R8, P6, R17.reuse, R124, 0x2 ;  /* 0x0000007c11087211 */ /* 0x042fe400078c10ff */
[C---:B------:R-:W-:Y:S02]  /*1de60*/  IADD3 R11, R17.reuse, c[0x0][0x198], RZ ;  /* 0x00006600110b7a10 */ /* 0x040fe40007ffe0ff */
[----:B------:R-:W-:Y:S02]  /*1de70*/  LEA.HI.X.SX32 R9, R17, R10, 0x2, P6 ;  /* 0x0000000a11097211 */ /* 0x000fe400030f16ff */
[C---:B----4-:R-:W-:Y:S02]  /*1de80*/  LEA R12, P6, R11.reuse, R124, 0x2 ;  /* 0x0000007c0b0c7211 */ /* 0x050fe400078c10ff */
[C---:B------:R-:W-:Y:S02]  /*1de90*/  IADD3 R17, R11.reuse, c[0x0][0x198], RZ ;  /* 0x000066000b117a10 */ /* 0x040fe40007ffe0ff */
[----:B------:R-:W-:-:S02]  /*1dea0*/  LEA.HI.X.SX32 R13, R11, R10, 0x2, P6 ;  /* 0x0000000a0b0d7211 */ /* 0x000fc400030f16ff */
        /* <DEDUP_REMOVED lines=9> */
[----:B------:R-:W4:Y:S01]  /*1df40*/  LDL.LU R19, [R1+0x6e4] ;  /* 0x0006e40001137983 */ /* 0x000f220000300800 */
[----:B-1----:R-:W-:-:S03]  /*1df50*/  LEA R8, P6, R17, R124, 0x2 ;  /* 0x0000007c11087211 */ /* 0x002fc600078c10ff */
[----:B------:R1:W-:Y:S01]  /*1df60*/  @P5 STG.E [R12.64], R68 ;  /* 0x000000440c005986 */ /* 0x0003e2000c101908 */
[----:B------:R-:W-:-:S03]  /*1df70*/  LEA.HI.X.SX32 R9, R17, R10, 0x2, P6 ;  /* 0x0000000a11097211 */ /* 0x000fc600030f16ff */
[----:B------:R2:W-:Y:S01]  /*1df80*/  @P4 STG.E [R14.64], R69 ;  /* 0x000000450e004986 */ /* 0x0005e2000c101908 */
[----:B------:R-:W-:-:S03]  /*1df90*/  ISETP.LT.AND P5, PT, R18, c[0x0][0x17c], !P0 ;  /* 0x00005f0012007a0c */ /* 0x000fc600047a1270 */
[----:B------:R-:W4:Y:S01]  /*1dfa0*/  LDL.LU R18, [R1+0x6d8] ;  /* 0x0006d80001127983 */ /* 0x000f220000300800 */
[----:B-1----:R-:W-:-:S03]  /*1dfb0*/  LEA R12, P6, R11, R124, 0x2 ;  /* 0x0000007c0b0c7211 */ /* 0x002fc600078c10ff */
[----:B------:R1:W-:Y:S01]  /*1dfc0*/  @P3 STG.E [R6.64], R80 ;  /* 0x0000005006003986 */ /* 0x0003e2000c101908 */
[----:B------:R-:W-:-:S03]  /*1dfd0*/  LEA.HI.X.SX32 R13, R11, R10, 0x2, P6 ;  /* 0x0000000a0b0d7211 */ /* 0x000fc600030f16ff */
[----:B------:R1:W-:Y:S04]  /*1dfe0*/  @P2 STG.E [R8.64], R81 ;  /* 0x0000005108002986 */ /* 0x0003e8000c101908 */
[----:B------:R1:W-:Y:S01]  /*1dff0*/  @P1 STG.E [R12.64], R88 ;  /* 0x000000580c001986 */ /* 0x0003e2000c101908 */
[----:B---3--:R-:W-:-:S03]  /*1e000*/  ISETP.LT.AND P4, PT, R16, c[0x0][0x17c], !P0 ;  /* 0x00005f0010007a0c */ /* 0x008fc60004781270 */
[----:B------:R-:W3:Y:S01]  /*1e010*/  LDL.LU R16, [R1+0x6cc] ;  /* 0x0006cc0001107983 */ /* 0x000ee20000300800 */
[----:B------:R-:W-:-:S03]  /*1e020*/  ISETP.LT.AND P3, PT, R21, c[0x0][0x17c], !P0 ;  /* 0x00005f0015007a0c */ /* 0x000fc60004761270 */
[----:B------:R-:W3:Y:S01]  /*1e030*/  LDL.LU R21, [R1+0x6bc] ;  /* 0x0006bc0001157983 */ /* 0x000ee20000300800 */
[----:B------:R-:W-:-:S03]  /*1e040*/  ISETP.LT.AND P2, PT, R20, c[0x0][0x17c], !P0 ;  /* 0x00005f0014007a0c */ /* 0x000fc60004741270 */
[----:B------:R-:W3:Y:S01]  /*1e050*/  LDL.LU R20, [R1+0x6b0] ;  /* 0x0006b00001147983 */ /* 0x000ee20000300800 */
[----:B--2---:R-:W-:-:S03]  /*1e060*/  ISETP.LT.AND P1, PT, R2, c[0x0][0x17c], !P0 ;  /* 0x00005f0002007a0c */ /* 0x004fc60004721270 */
[----:B------:R-:W2:Y:S01]  /*1e070*/  LDL.LU R2, [R1+0x6ac] ;  /* 0x0006ac0001027983 */ /* 0x000ea20000300800 */
[----:B------:R-:W-:-:S04]  /*1e080*/  IADD3 R17, R11, c[0x0][0x198], RZ ;  /* 0x000066000b117a10 */ /* 0x000fc80007ffe0ff */
[C---:B------:R-:W-:Y:S02]  /*1e090*/  LEA R14, P6, R17.reuse, R124, 0x2 ;  /* 0x0000007c110e7211 */ /* 0x040fe400078c10ff */
[C---:B------:R-:W-:Y:S02]  /*1e0a0*/  IADD3 R11, R17.reuse, c[0x0][0x198], RZ ;  /* 0x00006600110b7a10 */ /* 0x040fe40007ffe0ff */
[----:B------:R-:W-:Y:S02]  /*1e0b0*/  LEA.HI.X.SX32 R15, R17, R10, 0x2, P6 ;  /* 0x0000000a110f7211 */ /* 0x000fe400030f16ff */
[C---:B-1----:R-:W-:Y:S02]  /*1e0c0*/  LEA R6, P6, R11.reuse, R124, 0x2 ;  /* 0x0000007c0b067211 */ /* 0x042fe400078c10ff */
        /* <DEDUP_REMOVED lines=9> */
[----:B------:R-:W-:Y:S02]  /*1e160*/  IADD3 R11, R17, c[0x0][0x198], RZ ;  /* 0x00006600110b7a10 */ /* 0x000fe40007ffe0ff */
[----:B----4-:R-:W-:Y:S02]  /*1e170*/  ISETP.LT.AND P5, PT, R19, c[0x0][0x17c], !P0 ;  /* 0x00005f0013007a0c */ /* 0x010fe400047a1270 */
[----:B------:R-:W4:Y:S01]  /*1e180*/  LDL.LU R19, [R1+0x6a8] ;  /* 0x0006a80001137983 */ /* 0x000f220000300800 */
[----:B-1----:R-:W-:-:S03]  /*1e190*/  LEA R14, P6, R17, R124, 0x2 ;  /* 0x0000007c110e7211 */ /* 0x002fc600078c10ff */
[----:B------:R1:W-:Y:S01]  /*1e1a0*/  @P4 STG.E [R6.64], R54 ;  /* 0x0000003606004986 */ /* 0x0003e2000c101908 */
[----:B------:R-:W-:-:S03]  /*1e1b0*/  LEA.HI.X.SX32 R15, R17, R10, 0x2, P6 ;  /* 0x0000000a110f7211 */ /* 0x000fc600030f16ff */
[----:B------:R2:W-:Y:S01]  /*1e1c0*/  @P3 STG.E [R8.64], R55 ;  /* 0x0000003708003986 */ /* 0x0005e2000c101908 */
[----:B-1----:R-:W-:-:S03]  /*1e1d0*/  LEA R6, P6, R11, R124, 0x2 ;  /* 0x0000007c0b067211 */ /* 0x002fc600078c10ff */
[----:B------:R1:W-:Y:S01]  /*1e1e0*/  @P2 STG.E [R12.64], R66 ;  /* 0x000000420c002986 */ /* 0x0003e2000c101908 */
[----:B------:R-:W-:Y:S02]  /*1e1f0*/  ISETP.LT.AND P4, PT, R18, c[0x0][0x17c], !P0 ;  /* 0x00005f0012007a0c */ /* 0x000fe40004781270 */
[----:B------:R-:W-:Y:S01]  /*1e200*/  LEA.HI.X.SX32 R7, R11, R10, 0x2, P6 ;  /* 0x0000000a0b077211 */ /* 0x000fe200030f16ff */
[----:B------:R-:W4:Y:S04]  /*1e210*/  LDL.LU R18, [R1+0x6a4] ;  /* 0x0006a40001127983 */ /* 0x000f280000300800 */
        /* <DEDUP_REMOVED lines=33> */
[----:B------:R-:W-:Y:S02]  /*1e430*/  LEA.HI.X.SX32 R13, R11, R10, 0x2, P6 ;  /* 0x0000000a0b0d7211 */ /* 0x000fe400030f16ff */
[----:B------:R-:W-:Y:S01]  /*1e440*/  ISETP.LT.AND P3, PT, R18, c[0x0][0x17c], !P0 ;  /* 0x00005f0012007a0c */ /* 0x000fe20004761270 */
[----:B------:R1:W-:Y:S04]  /*1e450*/  @P5 STG.E [R8.64], R59 ;  /* 0x0000003b08005986 */ /* 0x0003e8000c101908 */
[----:B------:R-:W4:Y:S04]  /*1e460*/  LDL.LU R18, [R1+0x68c] ;  /* 0x00068c0001127983 */ /* 0x000f280000300800 */
        /* <DEDUP_REMOVED lines=32> */
[----:B------:R-:W-:-:S03]  /*1e670*/  LEA.HI.X.SX32 R7, R11, R10, 0x2, P6 ;  /* 0x0000000a0b077211 */ /* 0x000fc600030f16ff */
[----:B------:R1:W-:Y:S01]  /*1e680*/  @P4 STG.E [R14.64], R91 ;  /* 0x0000005b0e004986 */ /* 0x0003e2000c101908 */
[----:B------:R-:W-:-:S03]  /*1e690*/  ISETP.LT.AND P2, PT, R18, c[0x0][0x17c], !P0 ;  /* 0x00005f0012007a0c */ /* 0x000fc60004741270 */
        /* <DEDUP_REMOVED lines=133> */
[----:B----4-:R-:W-:Y:S01]  /*1eef0*/  ISETP.LT.AND P4, PT, R19, c[0x0][0x17c], !P0 ;  /* 0x00005f0013007a0c */ /* 0x010fe20004781270 */
[----:B------:R4:W-:Y:S01]  /*1ef00*/  @P3 STG.E [R6.64], R94 ;  /* 0x0000005e06003986 */ /* 0x0009e2000c101908 */
[----:B-1----:R-:W-:-:S03]  /*1ef10*/  LEA R14, P6, R17, R124, 0x2 ;  /* 0x0000007c110e7211 */ /* 0x002fc600078c10ff */
[----:B------:R-:W2:Y:S01]  /*1ef20*/  LDL.LU R19, [R1+0x618] ;  /* 0x0006180001137983 */ /* 0x000ea20000300800 */
[----:B------:R-:W-:Y:S02]  /*1ef30*/  LEA.HI.X.SX32 R15, R17, R10, 0x2, P6 ;  /* 0x0000000a110f7211 */ /* 0x000fe400030f16ff */
[C---:B----4-:R-:W-:Y:S01]  /*1ef40*/  LEA R6, P6, R11.reuse, R124, 0x2 ;  /* 0x0000007c0b067211 */ /* 0x050fe200078c10ff */
[----:B------:R1:W-:Y:S03]  /*1ef50*/  @P2 STG.E [R8.64], R95 ;  /* 0x0000005f08002986 */ /* 0x0003e6000c101908 */
[----:B------:R-:W-:Y:S01]  /*1ef60*/  LEA.HI.X.SX32 R7, R11, R10, 0x2, P6 ;  /* 0x0000000a0b077211 */ /* 0x000fe200030f16ff */
[----:B------:R4:W-:Y:S04]  /*1ef70*/  @P1 STG.E [R12.64], R102 ;  /* 0x000000660c001986 */ /* 0x0009e8000c101908 */
[----:B------:R-:W-:Y:S04]  /*1ef80*/  @P5 STG.E [R14.64], R103 ;  /* 0x000000670e005986 */ /* 0x000fe8000c101908 */
[----:B------:R1:W-:Y:S01]  /*1ef90*/  @P4 STG.E [R6.64], R50 ;  /* 0x0000003206004986 */ /* 0x0003e2000c101908 */
[----:B------:R-:W-:-:S03]  /*1efa0*/  ISETP.LT.AND P3, PT, R18, c[0x0][0x17c], !P0 ;  /* 0x00005f0012007a0c */ /* 0x000fc60004761270 */
[----:B------:R-:W2:Y:S01]  /*1efb0*/  LDL.LU R18, [R1+0x614] ;  /* 0x0006140001127983 */ /* 0x000ea20000300800 */
[----:B---3--:R-:W-:-:S03]  /*1efc0*/  ISETP.LT.AND P2, PT, R16, c[0x0][0x17c], !P0 ;  /* 0x00005f0010007a0c */ /* 0x008fc60004741270 */
[----:B------:R-:W3:Y:S04]  /*1efd0*/  LDL.LU R16, [R1+0x610] ;  /* 0x0006100001107983 */ /* 0x000ee80000300800 */
[----:B------:R-:W3:Y:S01]  /*1efe0*/  LDL.LU R26, [R1+0x60c] ;  /* 0x00060c00011a7983 */ /* 0x000ee20000300800 */
[----:B--2---:R-:W-:-:S03]  /*1eff0*/  ISETP.LT.AND P4, PT, R2, c[0x0][0x17c], !P0 ;  /* 0x00005f0002007a0c */ /* 0x004fc60004781270 */
[----:B------:R-:W2:Y:S01]  /*1f000*/  LDL.LU R2, [R1+0x608] ;  /* 0x0006080001027983 */ /* 0x000ea20000300800 */
[----:B------:R-:W-:Y:S02]  /*1f010*/  IADD3 R17, R11, c[0x0][0x198], RZ ;  /* 0x000066000b117a10 */ /* 0x000fe40007ffe0ff */
[----:B------:R-:W-:Y:S01]  /*1f020*/  ISETP.LT.AND P5, PT, R20, c[0x0][0x17c], !P0 ;  /* 0x00005f0014007a0c */ /* 0x000fe200047a1270 */
[----:B------:R-:W3:Y:S01]  /*1f030*/  LDL.LU R25, [R1+0x604] ;  /* 0x0006040001197983 */ /* 0x000ee20000300800 */
[C---:B-1----:R-:W-:Y:S02]  /*1f040*/  LEA R8, P6, R17.reuse, R124, 0x2 ;  /* 0x0000007c11087211 */ /* 0x042fe400078c10ff */
[C---:B------:R-:W-:Y:S01]  /*1f050*/  IADD3 R11, R17.reuse, c[0x0][0x198], RZ ;  /* 0x00006600110b7a10 */ /* 0x040fe20007ffe0ff */
[----:B------:R-:W3:Y:S01]  /*1f060*/  LDL.LU R24, [R1+0x600] ;  /* 0x0006000001187983 */ /* 0x000ee20000300800 */
[----:B------:R-:W-:Y:S02]  /*1f070*/  LEA.HI.X.SX32 R9, R17, R10, 0x2, P6 ;  /* 0x0000000a11097211 */ /* 0x000fe400030f16ff */
[C---:B------:R-:W-:Y:S01]  /*1f080*/  LEA R20, P6, R11.reuse, R124, 0x2 ;  /* 0x0000007c0b147211 */ /* 0x040fe200078c10ff */
[----:B------:R-:W3:Y:S01]  /*1f090*/  LDL.LU R34, [R1+0x5fc] ;  /* 0x0005fc0001227983 */ /* 0x000ee20000300800 */
[----:B----4-:R-:W-:-:S02]  /*1f0a0*/  IADD3 R13, R11, c[0x0][0x198], RZ ;  /* 0x000066000b0d7a10 */ /* 0x010fc40007ffe0ff */
[----:B------:R-:W-:Y:S01]  /*1f0b0*/  ISETP.LT.AND P1, PT, R21, c[0x0][0x17c], !P0 ;  /* 0x00005f0015007a0c */ /* 0x000fe20004721270 */
[----:B------:R1:W-:Y:S01]  /*1f0c0*/  @P3 STG.E [R8.64], R51 ;  /* 0x0000003308003986 */ /* 0x0003e2000c101908 */
[----:B------:R-:W-:Y:S02]  /*1f0d0*/  LEA.HI.X.SX32 R21, R11, R10, 0x2, P6 ;  /* 0x0000000a0b157211 */ /* 0x000fe400030f16ff */
[C---:B------:R-:W-:Y:S01]  /*1f0e0*/  LEA R22, P6, R13.reuse, R124, 0x2 ;  /* 0x0000007c0d167211 */ /* 0x040fe200078c10ff */
[----:B------:R-:W4:Y:S01]  /*1f0f0*/  LDL.LU R33, [R1+0x5f8] ;  /* 0x0005f80001217983 */ /* 0x000f220000300800 */
[C---:B------:R-:W-:Y:S02]  /*1f100*/  IADD3 R11, R13.reuse, c[0x0][0x198], RZ ;  /* 0x000066000d0b7a10 */ /* 0x040fe40007ffe0ff */
[----:B------:R-:W-:Y:S01]  /*1f110*/  LEA.HI.X.SX32 R23, R13, R10, 0x2, P6 ;  /* 0x0000000a0d177211 */ /* 0x000fe200030f16ff */
[----:B------:R2:W-:Y:S01]  /*1f120*/  @P2 STG.E [R20.64], R78 ;  /* 0x0000004e14002986 */ /* 0x0005e2000c101908 */
[----:B------:R-:W-:-:S02]  /*1f130*/  LEA R6, P6, R11, R124, 0x2 ;  /* 0x0000007c0b067211 */ /* 0x000fc400078c10ff */
[C---:B------:R-:W-:Y:S01]  /*1f140*/  IADD3 R17, R11.reuse, c[0x0][0x198], RZ ;  /* 0x000066000b117a10 */ /* 0x040fe20007ffe0ff */
[----:B------:R-:W4:Y:S01]  /*1f150*/  LDL.LU R32, [R1+0x5f4] ;  /* 0x0005f40001207983 */ /* 0x000f220000300800 */
[----:B------:R-:W-:Y:S02]  /*1f160*/  LEA.HI.X.SX32 R7, R11, R10, 0x2, P6 ;  /* 0x0000000a0b077211 */ /* 0x000fe400030f16ff */
[C---:B-1----:R-:W-:Y:S01]  /*1f170*/  LEA R8, P6, R17.reuse, R124, 0x2 ;  /* 0x0000007c11087211 */ /* 0x042fe200078c10ff */
[----:B------:R-:W-:Y:S03]  /*1f180*/  @P1 STG.E [R22.64], R79 ;  /* 0x0000004f16001986 */ /* 0x000fe6000c101908 */
[----:B------:R-:W-:Y:S01]  /*1f190*/  LEA.HI.X.SX32 R9, R17, R10, 0x2, P6 ;  /* 0x0000000a11097211 */ /* 0x000fe200030f16ff */
[----:B------:R1:W-:Y:S04]  /*1f1a0*/  @P5 STG.E [R6.64], R98 ;  /* 0x0000006206005986 */ /* 0x0003e8000c101908 */
[----:B------:R1:W-:Y:S01]  /*1f1b0*/  @P4 STG.E [R8.64], R99 ;  /* 0x0000006308004986 */ /* 0x0003e2000c101908 */
[----:B------:R-:W-:-:S03]  /*1f1c0*/  ISETP.LT.AND P3, PT, R19, c[0x0][0x17c], !P0 ;  /* 0x00005f0013007a0c */ /* 0x000fc60004761270 */
[----:B------:R-:W1:Y:S01]  /*1f1d0*/  LDS.128 R12, [R0] ;  /* 0x00000000000c7984 */ /* 0x000e620000000c00 */
[----:B--2---:R-:W-:-:S03]  /*1f1e0*/  ISETP.LT.AND P4, PT, R2, c[0x0][0x17c], !P0 ;  /* 0x00005f0002007a0c */ /* 0x004fc60004781270 */
[----:B------:R-:W2:Y:S01]  /*1f1f0*/  LDL.LU R2, [R1+0x5f0] ;  /* 0x0005f00001027983 */ /* 0x000ea20000300800 */
[----:B------:R-:W-:Y:S02]  /*1f200*/  ISETP.LT.AND P2, PT, R18, c[0x0][0x17c], !P0 ;  /* 0x00005f0012007a0c */ /* 0x000fe40004741270 */
[----:B---3--:R-:W-:Y:S01]  /*1f210*/  ISETP.LT.AND P1, PT, R16, c[0x0][0x17c], !P0 ;  /* 0x00005f0010007a0c */ /* 0x008fe20004721270 */
[----:B------:R-:W3:Y:S01]  /*1f220*/  LDL.LU R45, [R1+0x5e0] ;  /* 0x0005e000012d7983 */ /* 0x000ee20000300800 */
[----:B------:R-:W-:-:S03]  /*1f230*/  IADD3 R11, R17, c[0x0][0x198], RZ ;  /* 0x00006600110b7a10 */ /* 0x000fc60007ffe0ff */
[----:B------:R-:W4:Y:S01]  /*1f240*/  LDS.128 R16, [R5] ;  /* 0x0000000005107984 */ /* 0x000f220000000c00 */
[C---:B------:R-:W-:Y:S02]  /*1f250*/  LEA R28, P6, R11.reuse, R124, 0x2 ;  /* 0x0000007c0b1c7211 */ /* 0x040fe400078c10ff */
[C---:B------:R-:W-:Y:S01]  /*1f260*/  IADD3 R21, R11.reuse, c[0x0][0x198], RZ ;  /* 0x000066000b157a10 */ /* 0x040fe20007ffe0ff */
[----:B------:R-:W3:Y:S01]  /*1f270*/  LDL.LU R44, [R1+0x5dc] ;  /* 0x0005dc00012c7983 */ /* 0x000ee20000300800 */
[----:B------:R-:W-:Y:S02]  /*1f280*/  LEA.HI.X.SX32 R29, R11, R10, 0x2, P6 ;  /* 0x0000000a0b1d7211 */ /* 0x000fe400030f16ff */
[C---:B------:R-:W-:Y:S01]  /*1f290*/  LEA R30, P6, R21.reuse, R124, 0x2 ;  /* 0x0000007c151e7211 */ /* 0x040fe200078c10ff */
[----:B------:R-:W3:Y:S01]  /*1f2a0*/  LDL.LU R43, [R1+0x5d8] ;  /* 0x0005d800012b7983 */ /* 0x000ee20000300800 */
[C---:B------:R-:W-:Y:S02]  /*1f2b0*/  IADD3 R11, R21.reuse, c[0x0][0x198], RZ ;  /* 0x00006600150b7a10 */ /* 0x040fe40007ffe0ff */
[----:B------:R-:W-:Y:S01]  /*1f2c0*/  LEA.HI.X.SX32 R31, R21, R10, 0x2, P6 ;  /* 0x0000000a151f7211 */ /* 0x000fe200030f16ff */
[----:B------:R4:W-:Y:S01]  /*1f2d0*/  @P3 STG.E [R28.64], R106 ;  /* 0x0000006a1c003986 */ /* 0x0009e2000c101908 */
[----:B-1----:R-:W-:-:S02]  /*1f2e0*/  LEA R6, P6, R11, R124, 0x2 ;  /* 0x0000007c0b067211 */ /* 0x002fc400078c10ff */
[----:B------:R-:W-:Y:S01]  /*1f2f0*/  ISETP.LT.AND P3, PT, R25, c[0x0][0x17c], !P0 ;  /* 0x00005f0019007a0c */ /* 0x000fe20004761270 */
[----:B------:R-:W3:Y:S01]  /*1f300*/  LDL.LU R42, [R1+0x5d4] ;  /* 0x0005d400012a7983 */ /* 0x000ee20000300800 */
[C---:B------:R-:W-:Y:S02]  /*1f310*/  IADD3 R25, R11.reuse, c[0x0][0x198], RZ ;  /* 0x000066000b197a10 */ /* 0x040fe40007ffe0ff */
[----:B------:R-:W-:Y:S01]  /*1f320*/  LEA.HI.X.SX32 R7, R11, R10, 0x2, P6 ;  /* 0x0000000a0b077211 */ /* 0x000fe200030f16ff */
[----:B------:R-:W1:Y:S01]  /*1f330*/  LDS.128 R20, [R4] ;  /* 0x0000000004147984 */ /* 0x000e620000000c00 */
[C---:B------:R-:W-:Y:S02]  /*1f340*/  LEA R8, P6, R25.reuse, R124, 0x2 ;  /* 0x0000007c19087211 */ /* 0x040fe400078c10ff */
[----:B------:R-:W-:Y:S02]  /*1f350*/  IADD3 R11, R25, c[0x0][0x198], RZ ;  /* 0x00006600190b7a10 */ /* 0x000fe40007ffe0ff */
[----:B------:R-:W-:-:S02]  /*1f360*/  ISETP.LT.AND P5, PT, R26, c[0x0][0x17c], !P0 ;  /* 0x00005f001a007a0c */ /* 0x000fc400047a1270 */
[----:B------:R-:W-:Y:S02]  /*1f370*/  LEA.HI.X.SX32 R9, R25, R10, 0x2, P6 ;  /* 0x0000000a19097211 */ /* 0x000fe400030f16ff */
[C---:B------:R-:W-:Y:S02]  /*1f380*/  LEA R36, P6, R11.reuse, R124, 0x2 ;  /* 0x0000007c0b247211 */ /* 0x040fe400078c10ff */
[C---:B----4-:R-:W-:Y:S02]  /*1f390*/  IADD3 R29, R11.reuse, c[0x0][0x198], RZ ;  /* 0x000066000b1d7a10 */ /* 0x050fe40007ffe0ff */
[----:B------:R-:W-:Y:S02]  /*1f3a0*/  LEA.HI.X.SX32 R37, R11, R10, 0x2, P6 ;  /* 0x0000000a0b257211 */ /* 0x000fe400030f16ff */
[C---:B------:R-:W-:Y:S01]  /*1f3b0*/  LEA R38, P6, R29.reuse, R124, 0x2 ;  /* 0x0000007c1d267211 */ /* 0x040fe200078c10ff */
[----:B------:R-:W-:Y:S03]  /*1f3c0*/  @P2 STG.E [R30.64], R107 ;  /* 0x0000006b1e002986 */ /* 0x000fe6000c101908 */
[C---:B------:R-:W-:Y:S01]  /*1f3d0*/  LEA.HI.X.SX32 R39, R29.reuse, R10, 0x2, P6 ;  /* 0x0000000a1d277211 */ /* 0x040fe200030f16ff */
[----:B------:R-:W-:Y:S01]  /*1f3e0*/  @P1 STG.E [R6.64], R12 ;  /* 0x0000000c06001986 */ /* 0x000fe2000c101908 */
[----:B------:R-:W-:-:S03]  /*1f3f0*/  IADD3 R11, R29, c[0x0][0x198], RZ ;  /* 0x000066001d0b7a10 */ /* 0x000fc60007ffe0ff */
[----:B------:R-:W-:Y:S04]  /*1f400*/  @P5 STG.E [R8.64], R13 ;  /* 0x0000000d08005986 */ /* 0x000fe8000c101908 */
[----:B------:R-:W-:Y:S04]  /*1f410*/  @P4 STG.E [R36.64], R16 ;  /* 0x0000001024004986 */ /* 0x000fe8000c101908 */
[----:B------:R-:W-:Y:S04]  /*1f420*/  @P3 STG.E [R38.64], R17 ;  /* 0x0000001126003986 */ /* 0x000fe8000c101908 */
[----:B------:R4:W-:Y:S01]  /*1f430*/  LDS.128 R28, [R0+0x400] ;  /* 0x00040000001c7984 */ /* 0x0009e20000000c00 */
[----:B--2---:R-:W-:-:S03]  /*1f440*/  ISETP.LT.AND P3, PT, R2, c[0x0][0x17c], !P0 ;  /* 0x00005f0002007a0c */ /* 0x004fc60004761270 */
[----:B------:R-:W2:Y:S04]  /*1f450*/  LDL.LU R2, [R1+0x5d0] ;  /* 0x0005d00001027983 */ /* 0x000ea80000300800 */
[----:B----4-:R-:W4:Y:S01]  /*1f460*/  LDL.LU R0, [R1+0x5cc] ;  /* 0x0005cc0001007983 */ /* 0x010f220000300800 */
[----:B------:R-:W-:-:S03]  /*1f470*/  ISETP.LT.AND P2, PT, R24, c[0x0][0x17c], !P0 ;  /* 0x00005f0018007a0c */ /* 0x000fc60004741270 */
[----:B------:R-:W3:Y:S01]  /*1f480*/  LDS.128 R24, [R3] ;  /* 0x0000000003187984 */ /* 0x000ee20000000c00 */
[C---:B------:R-:W-:Y:S02]  /*1f490*/  LEA R40, P6, R11.reuse, R124, 0x2 ;  /* 0x0000007c0b287211 */ /* 0x040fe400078c10ff */
[C---:B------:R-:W-:Y:S02]  /*1f4a0*/  IADD3 R7, R11.reuse, c[0x0][0x198], RZ ;  /* 0x000066000b077a10 */ /* 0x040fe40007ffe0ff */
[----:B------:R-:W-:Y:S02]  /*1f4b0*/  LEA.HI.X.SX32 R41, R11, R10, 0x2, P6 ;  /* 0x0000000a0b297211 */ /* 0x000fe400030f16ff */
[----:B------:R-:W-:Y:S02]  /*1f4c0*/  ISETP.LT.AND P1, PT, R34, c[0x0][0x17c], !P0 ;  /* 0x00005f0022007a0c */ /* 0x000fe40004721270 */
[----:B------:R-:W-:Y:S02]  /*1f4d0*/  LEA R8, P6, R7, R124, 0x2 ;  /* 0x0000007c07087211 */ /* 0x000fe400078c10ff */
[----:B------:R-:W-:-:S02]  /*1f4e0*/  ISETP.LT.AND P5, PT, R33, c[0x0][0x17c], !P0 ;  /* 0x00005f0021007a0c */ /* 0x000fc400047a1270 */
[C---:B------:R-:W-:Y:S02]  /*1f4f0*/  IADD3 R11, R7.reuse, c[0x0][0x198], RZ ;  /* 0x00006600070b7a10 */ /* 0x040fe40007ffe0ff */
[----:B------:R-:W-:Y:S02]  /*1f500*/  LEA.HI.X.SX32 R9, R7, R10, 0x2, P6 ;  /* 0x0000000a07097211 */ /* 0x000fe400030f16ff */
[C---:B------:R-:W-:Y:S02]  /*1f510*/  LEA R12, P6, R11.reuse, R124, 0x2 ;  /* 0x0000007c0b0c7211 */ /* 0x040fe400078c10ff */
[C---:B------:R-:W-:Y:S02]  /*1f520*/  IADD3 R37, R11.reuse, c[0x0][0x198], RZ ;  /* 0x000066000b257a10 */ /* 0x040fe40007ffe0ff */
[----:B------:R-:W-:Y:S02]  /*1f530*/  LEA.HI.X.SX32 R13, R11, R10, 0x2, P6 ;  /* 0x0000000a0b0d7211 */ /* 0x000fe400030f16ff */
[C---:B------:R-:W-:Y:S01]  /*1f540*/  LEA R16, P6, R37.reuse, R124, 0x2 ;  /* 0x0000007c25107211 */ /* 0x040fe200078c10ff */
[----:B-1----:R1:W-:Y:S01]  /*1f550*/  @P2 STG.E [R40.64], R20 ;  /* 0x0000001428002986 */ /* 0x0023e2000c101908 */
[----:B------:R-:W-:-:S02]  /*1f560*/  IADD3 R11, R37, c[0x0][0x198], RZ ;  /* 0x00006600250b7a10 */ /* 0x000fc40007ffe0ff */
[----:B------:R-:W-:Y:S01]  /*1f570*/  ISETP.LT.AND P4, PT, R32, c[0x0][0x17c], !P0 ;  /* 0x00005f0020007a0c */ /* 0x000fe20004781270 */
[----:B------:R3:W-:Y:S01]  /*1f580*/  @P1 STG.E [R8.64], R21 ;  /* 0x0000001508001986 */ /* 0x0007e2000c101908 */
[----:B------:R-:W-:Y:S02]  /*1f590*/  LEA.HI.X.SX32 R17, R37, R10, 0x2, P6 ;  /* 0x0000000a25117211 */ /* 0x000fe400030f16ff */
[----:B---3--:R-:W-:Y:S01]  /*1f5a0*/  ISETP.LT.AND P2, PT, R45, c[0x0][0x17c], !P0 ;  /* 0x00005f002d007a0c */ /* 0x008fe20004741270 */
[----:B------:R-:W3:Y:S01]  /*1f5b0*/  LDS.128 R32, [R5+0x400] ;  /* 0x0004000005207984 */ /* 0x000ee20000000c00 */
[----:B-1----:R-:W-:-:S03]  /*1f5c0*/  LEA R40, P6, R11, R124, 0x2 ;  /* 0x0000007c0b287211 */ /* 0x002fc600078c10ff */
[----:B------:R-:W3:Y:S04]  /*1f5d0*/  LDL.LU R20, [R1+0x5c8] ;  /* 0x0005c80001147983 */ /* 0x000ee80000300800 */
[----:B------:R-:W-:Y:S01]  /*1f5e0*/  @P5 STG.E [R12.64], R24 ;  /* 0x000000180c005986 */ /* 0x000fe2000c101908 */
[----:B------:R-:W-:Y:S02]  /*1f5f0*/  ISETP.LT.AND P5, PT, R43, c[0x0][0x17c], !P0 ;  /* 0x00005f002b007a0c */ /* 0x000fe400047a1270 */
[C---:B------:R-:W-:Y:S01]  /*1f600*/  IADD3 R43, R11.reuse, c[0x0][0x198], RZ ;  /* 0x000066000b2b7a10 */ /* 0x040fe20007ffe0ff */
[----:B------:R-:W1:Y:S01]  /*1f610*/  LDS.128 R4, [R4+0x400] ;  /* 0x0004000004047984 */ /* 0x000e620000000c00 */
[----:B------:R-:W-:Y:S02]  /*1f620*/  LEA.HI.X.SX32 R41, R11, R10, 0x2, P6 ;  /* 0x0000000a0b297211 */ /* 0x000fe400030f16ff */
[----:B------:R-:W-:Y:S01]  /*1f630*/  LEA R8, P6, R43, R124, 0x2 ;  /* 0x0000007c2b087211 */ /* 0x000fe200078c10ff */
[----:B------:R1:W-:Y:S01]  /*1f640*/  @P4 STG.E [R16.64], R25 ;  /* 0x0000001910004986 */ /* 0x0003e2000c101908 */
[----:B------:R-:W-:-:S02]  /*1f650*/  ISETP.LT.AND P1, PT, R44, c[0x0][0x17c], !P0 ;  /* 0x00005f002c007a0c */ /* 0x000fc40004721270 */
[----:B------:R-:W-:Y:S01]  /*1f660*/  LEA.HI.X.SX32 R9, R43, R10, 0x2, P6 ;  /* 0x0000000a2b097211 */ /* 0x000fe200030f16ff */
[----:B------:R-:W3:Y:S01]  /*1f670*/  LDL.LU R44, [R1+0x5c4] ;  /* 0x0005c400012c7983 */ /* 0x000ee20000300800 */
[----:B------:R-:W-:-:S03]  /*1f680*/  ISETP.LT.AND P4, PT, R42, c[0x0][0x17c], !P0 ;  /* 0x00005f002a007a0c */ /* 0x000fc60004781270 */
[----:B------:R-:W3:Y:S04]  /*1f690*/  LDL.LU R42, [R1+0x5c0] ;  /* 0x0005c000012a7983 */ /* 0x000ee80000300800 */
[----:B------:R-:W-:Y:S04]  /*1f6a0*/  @P3 STG.E [R40.64], R28 ;  /* 0x0000001c28003986 */ /* 0x000fe8000c101908 */
[----:B-1----:R-:W3:Y:S04]  /*1f6b0*/  LDL.LU R25, [R1+0x5bc] ;  /* 0x0005bc0001197983 */ /* 0x002ee80000300800 */
[----:B------:R-:W-:Y:S04]  /*1f6c0*/  @P2 STG.E [R8.64], R29 ;  /* 0x0000001d08002986 */ /* 0x000fe8000c101908 */
[----:B------:R-:W3:Y:S04]  /*1f6d0*/  LDL.LU R24, [R1+0x5b8] ;  /* 0x0005b80001187983 */ /* 0x000ee80000300800 */
[----:B------:R1:W1:Y:S01]  /*1f6e0*/  LDS.128 R36, [R3+0x400] ;  /* 0x0004000003247984 */ /* 0x0002620000000c00 */
[----:B----4-:R-:W-:-:S03]  /*1f6f0*/  ISETP.LT.AND P2, PT, R0, c[0x0][0x17c], !P0 ;  /* 0x00005f0000007a0c */ /* 0x010fc60004741270 */
[----:B------:R-:W4:Y:S01]  /*1f700*/  LDL.LU R0, [R1+0x5b4] ;  /* 0x0005b40001007983 */ /* 0x000f220000300800 */
[----:B------:R-:W-:-:S04]  /*1f710*/  IADD3 R11, R43, c[0x0][0x198], RZ ;  /* 0x000066002b0b7a10 */ /* 0x000fc80007ffe0ff */
[C---:B------:R-:W-:Y:S02]  /*1f720*/  LEA R12, P6, R11.reuse, R124, 0x2 ;  /* 0x0000007c0b0c7211 */ /* 0x040fe400078c10ff */
[C---:B------:R-:W-:Y:S02]  /*1f730*/  IADD3 R21, R11.reuse, c[0x0][0x198], RZ ;  /* 0x000066000b157a10 */ /* 0x040fe40007ffe0ff */
[----:B------:R-:W-:Y:S02]  /*1f740*/  LEA.HI.X.SX32 R13, R11, R10, 0x2, P6 ;  /* 0x0000000a0b0d7211 */ /* 0x000fe400030f16ff */
[C---:B------:R-:W-:Y:S02]  /*1f750*/  LEA R16, P6, R21.reuse, R124, 0x2 ;  /* 0x0000007c15107211 */ /* 0x040fe400078c10ff */
[----:B-1----:R-:W-:Y:S02]  /*1f760*/  IADD3 R3, R21, c[0x0][0x198], RZ ;  /* 0x0000660015037a10 */ /* 0x002fe40007ffe0ff */
[----:B--2---:R-:W-:-:S02]  /*1f770*/  ISETP.LT.AND P3, PT, R2, c[0x0][0x17c], !P0 ;  /* 0x00005f0002007a0c */ /* 0x004fc40004761270 */
[----:B------:R-:W-:Y:S02]  /*1f780*/  LEA.HI.X.SX32 R17, R21, R10, 0x2, P6 ;  /* 0x0000000a15117211 */ /* 0x000fe400030f16ff */
[C---:B------:R-:W-:Y:S02]  /*1f790*/  LEA R2, P6, R3.reuse, R124, 0x2 ;  /* 0x0000007c03027211 */ /* 0x040fe400078c10ff */
[C---:B------:R-:W-:Y:S02]  /*1f7a0*/  IADD3 R11, R3.reuse, c[0x0][0x198], RZ ;  /* 0x00006600030b7a10 */ /* 0x040fe40007ffe0ff */
[----:B------:R-:W-:Y:S02]  /*1f7b0*/  LEA.HI.X.SX32 R3, R3, R10, 0x2, P6 ;  /* 0x0000000a03037211 */ /* 0x000fe400030f16ff */
[C---:B------:R-:W-:Y:S02]  /*1f7c0*/  LEA R8, P6, R11.reuse, R124, 0x2 ;  /* 0x0000007c0b087211 */ /* 0x040fe400078c10ff */
[C---:B------:R-:W-:Y:S01]  /*1f7d0*/  IADD3 R21, R11.reuse, c[0x0][0x198], RZ ;  /* 0x000066000b157a10 */ /* 0x040fe20007ffe0ff */
[----:B---3--:R1:W-:Y:S01]  /*1f7e0*/  @P1 STG.E [R12.64], R32 ;  /* 0x000000200c001986 */ /* 0x0083e2000c101908 */
[----:B------:R-:W-:-:S02]  /*1f7f0*/  LEA.HI.X.SX32 R9, R11, R10, 0x2, P6 ;  /* 0x0000000a0b097211 */ /* 0x000fc400030f16ff */
[C---:B------:R-:W-:Y:S01]  /*1f800*/  IADD3 R11, R21.reuse, c[0x0][0x198], RZ ;  /* 0x00006600150b7a10 */ /* 0x040fe20007ffe0ff */
[----:B------:R2:W-:Y:S01]  /*1f810*/  @P5 STG.E [R16.64], R33 ;  /* 0x0000002110005986 */ /* 0x0005e2000c101908 */
[----:B------:R-:W-:Y:S02]  /*1f820*/  ISETP.LT.AND P1, PT, R20, c[0x0][0x17c], !P0 ;  /* 0x00005f0014007a0c */ /* 0x000fe40004721270 */
[C---:B-1----:R-:W-:Y:S01]  /*1f830*/  LEA R12, P6, R21.reuse, R124, 0x2 ;  /* 0x0000007c150c7211 */ /* 0x042fe200078c10ff */
[----:B------:R-:W3:Y:S03]  /*1f840*/  LDL.LU R20, [R1+0x5b0] ;  /* 0x0005b00001147983 */ /* 0x000ee60000300800 */
[----:B------:R-:W-:Y:S01]  /*1f850*/  LEA.HI.X.SX32 R13, R21, R10, 0x2, P6 ;  /* 0x0000000a150d7211 */ /* 0x000fe200030f16ff */
[----:B------:R1:W-:Y:S01]  /*1f860*/  @P4 STG.E [R2.64], R4 ;  /* 0x0000000402004986 */ /* 0x0003e2000c101908 */
[----:B--2---:R-:W-:-:S03]  /*1f870*/  LEA R16, P6, R11, R124, 0x2 ;  /* 0x0000007c0b107211 */ /* 0x004fc600078c10ff */
[----:B------:R-:W2:Y:S01]  /*1f880*/  LDL.LU R29, [R1+0x5ac] ;  /* 0x0005ac00011d7983 */ /* 0x000ea20000300800 */
[----:B------:R-:W-:-:S03]  /*1f890*/  LEA.HI.X.SX32 R17, R11, R10, 0x2, P6 ;  /* 0x0000000a0b117211 */ /* 0x000fc600030f16ff */
[----:B------:R1:W-:Y:S04]  /*1f8a0*/  @P3 STG.E [R8.64], R5 ;  /* 0x0000000508003986 */ /* 0x0003e8000c101908 */
[----:B------:R-:W2:Y:S04]  /*1f8b0*/  LDL.LU R28, [R1+0x5a8] ;  /* 0x0005a800011c7983 */ /* 0x000ea80000300800 */
[----:B------:R1:W-:Y:S04]  /*1f8c0*/  @P2 STG.E [R12.64], R36 ;  /* 0x000000240c002986 */ /* 0x0003e8000c101908 */
[----:B------:R1:W-:Y:S01]  /*1f8d0*/  @P1 STG.E [R16.64], R37 ;  /* 0x0000002510001986 */ /* 0x0003e2000c101908 */
[----:B------:R-:W-:-:S03]  /*1f8e0*/  ISETP.LT.AND P3, PT, R25, c[0x0][0x17c], !P0 ;  /* 0x00005f0019007a0c */ /* 0x000fc60004761270 */
[----:B------:R-:W2:Y:S01]  /*1f8f0*/  LDL.LU R25, [R1+0x5a4] ;  /* 0x0005a40001197983 */ /* 0x000ea20000300800 */
[----:B------:R-:W-:-:S03]  /*1f900*/  ISETP.LT.AND P2, PT, R24, c[0x0][0x17c], !P0 ;  /* 0x00005f0018007a0c */ /* 0x000fc60004741270 */
[----:B------:R-:W2:Y:S01]  /*1f910*/  LDL.LU R24, [R1+0x5a0] ;  /* 0x0005a00001187983 */ /* 0x000ea20000300800 */
[----:B----4-:R-:W-:-:S03]  /*1f920*/  ISETP.LT.AND P1, PT, R0, c[0x0][0x17c], !P0 ;  /* 0x00005f0000007a0c */ /* 0x010fc60004721270 */
[----:B------:R-:W4:Y:S01]  /*1f930*/  LDL.LU R0, [R1+0x59c] ;  /* 0x00059c0001007983 */ /* 0x000f220000300800 */
[----:B------:R-:W-:-:S04]  /*1f940*/  IADD3 R21, R11, c[0x0][0x198], RZ ;  /* 0x000066000b157a10 */ /* 0x000fc80007ffe0ff */
[C---:B-1----:R-:W-:Y:S02]  /*1f950*/  LEA R2, P6, R21.reuse, R124, 0x2 ;  /* 0x0000007c15027211 */ /* 0x042fe400078c10ff */
[C---:B------:R-:W-:Y:S02]  /*1f960*/  IADD3 R11, R21.reuse, c[0x0][0x198], RZ ;  /* 0x00006600150b7a10 */ /* 0x040fe40007ffe0ff */
[----:B------:R-:W-:Y:S02]  /*1f970*/  LEA.HI.X.SX32 R3, R21, R10, 0x2, P6 ;  /* 0x0000000a15037211 */ /* 0x000fe400030f16ff */
[C---:B------:R-:W-:Y:S02]  /*1f980*/  LEA R4, P6, R11.reuse, R124, 0x2 ;  /* 0x0000007c0b047211 */ /* 0x040fe400078c10ff */
[----:B------:R-:W-:Y:S02]  /*1f990*/  ISETP.LT.AND P5, PT, R44, c[0x0][0x17c], !P0 ;  /* 0x00005f002c007a0c */ /* 0x000fe400047a1270 */
[----:B------:R-:W-:-:S02]  /*1f9a0*/  IADD3 R9, R11, c[0x0][0x198], RZ ;  /* 0x000066000b097a10 */ /* 0x000fc40007ffe0ff */
[----:B------:R-:W-:Y:S02]  /*1f9b0*/  LEA.HI.X.SX32 R5, R11, R10, 0x2, P6 ;  /* 0x0000000a0b057211 */ /* 0x000fe400030f16ff */
[C---:B------:R-:W-:Y:S02]  /*1f9c0*/  LEA R8, P6, R9.reuse, R124, 0x2 ;  /* 0x0000007c09087211 */ /* 0x040fe400078c10ff */
[----:B------:R-:W-:Y:S02]  /*1f9d0*/  ISETP.LT.AND P4, PT, R42, c[0x0][0x17c], !P0 ;  /* 0x00005f002a007a0c */ /* 0x000fe40004781270 */
[C---:B------:R-:W-:Y:S02]  /*1f9e0*/  IADD3 R11, R9.reuse, c[0x0][0x198], RZ ;  /* 0x00006600090b7a10 */ /* 0x040fe40007ffe0ff */
[----:B------:R-:W-:Y:S02]  /*1f9f0*/  LEA.HI.X.SX32 R9, R9, R10, 0x2, P6 ;  /* 0x0000000a09097211 */ /* 0x000fe400030f16ff */
[----:B------:R-:W-:-:S02]  /*1fa00*/  LEA R12, P6, R11, R124, 0x2 ;  /* 0x0000007c0b0c7211 */ /* 0x000fc400078c10ff */
[C---:B------:R-:W-:Y:S01]  /*1fa10*/  IADD3 R17, R11.reuse, c[0x0][0x198], RZ ;  /* 0x000066000b117a10 */ /* 0x040fe20007ffe0ff */
[----:B------:R1:W-:Y:S01]  /*1fa20*/  @P5 STG.E [R2.64], R14 ;  /* 0x0000000e02005986 */ /* 0x0003e2000c101908 */
[----:B------:R-:W-:Y:S02]  /*1fa30*/  LEA.HI.X.SX32 R13, R11, R10, 0x2, P6 ;  /* 0x0000000a0b0d7211 */ /* 0x000fe400030f16ff */
[C---:B------:R-:W-:Y:S01]  /*1fa40*/  IADD3 R11, R17.reuse, c[0x0][0x198], RZ ;  /* 0x00006600110b7a10 */ /* 0x040fe20007ffe0ff */
[----:B------:R1:W-:Y:S01]  /*1fa50*/  @P4 STG.E [R4.64], R15 ;  /* 0x0000000f04004986 */ /* 0x0003e2000c101908 */
[----:B---3--:R-:W-:Y:S02]  /*1fa60*/  ISETP.LT.AND P5, PT, R20, c[0x0][0x17c], !P0 ;  /* 0x00005f0014007a0c */ /* 0x008fe400047a1270 */
[C---:B-1----:R-:W-:Y:S01]  /*1fa70*/  LEA R2, P6, R17.reuse, R124, 0x2 ;  /* 0x0000007c11027211 */ /* 0x042fe200078c10ff */
[----:B------:R-:W3:Y:S03]  /*1fa80*/  LDL.LU R20, [R1+0x598] ;  /* 0x0005980001147983 */ /* 0x000ee60000300800 */
[----:B------:R-:W-:Y:S01]  /*1fa90*/  LEA.HI.X.SX32 R3, R17, R10, 0x2, P6 ;  /* 0x0000000a11037211 */ /* 0x000fe200030f16ff */
[----:B------:R1:W-:Y:S01]  /*1faa0*/  @P3 STG.E [R8.64], R18 ;  /* 0x0000001208003986 */ /* 0x0003e2000c101908 */
[----:B------:R-:W-:-:S03]  /*1fab0*/  LEA R4, P6, R11, R124, 0x2 ;  /* 0x0000007c0b047211 */ /* 0x000fc600078c10ff */
[----:B------:R-:W3:Y:S01]  /*1fac0*/  LDL.LU R16, [R1+0x594] ;  /* 0x0005940001107983 */ /* 0x000ee20000300800 */
[----:B------:R-:W-:-:S03]  /*1fad0*/  LEA.HI.X.SX32 R5, R11, R10, 0x2, P6 ;  /* 0x0000000a0b057211 */ /* 0x000fc600030f16ff */
[----:B------:R1:W-:Y:S04]  /*1fae0*/  @P2 STG.E [R12.64], R19 ;  /* 0x000000130c002986 */ /* 0x0003e8000c101908 */
[----:B------:R-:W3:Y:S04]  /*1faf0*/  LDL.LU R14, [R1+0x590] ;  /* 0x00059000010e7983 */ /* 0x000ee80000300800 */
[----:B------:R2:W-:Y:S04]  /*1fb00*/  @P1 STG.E [R2.64], R22 ;  /* 0x0000001602001986 */ /* 0x0005e8000c101908 */
[----:B------:R2:W-:Y:S04]  /*1fb10*/  @P5 STG.E [R4.64], R23 ;  /* 0x0000001704005986 */ /* 0x0005e8000c101908 */
[----:B-1----:R-:W3:Y:S01]  /*1fb20*/  LDL.LU R18, [R1+0x58c] ;  /* 0x00058c0001127983 */ /* 0x002ee20000300800 */
[----:B----4-:R-:W-:-:S03]  /*1fb30*/  ISETP.LT.AND P5, PT, R0, c[0x0][0x17c], !P0 ;  /* 0x00005f0000007a0c */ /* 0x010fc600047a1270 */
[----:B------:R-:W4:Y:S01]  /*1fb40*/  LDL.LU R0, [R1+0x588] ;  /* 0x0005880001007983 */ /* 0x000f220000300800 */
[----:B------:R-:W-:-:S04]  /*1fb50*/  IADD3 R15, R11, c[0x0][0x198], RZ ;  /* 0x000066000b0f7a10 */ /* 0x000fc80007ffe0ff */
[C---:B------:R-:W-:Y:S02]  /*1fb60*/  LEA R8, P6, R15.reuse, R124, 0x2 ;  /* 0x0000007c0f087211 */ /* 0x040fe400078c10ff */
[C---:B------:R-:W-:Y:S02]  /*1fb70*/  IADD3 R11, R15.reuse, c[0x0][0x198], RZ ;  /* 0x000066000f0b7a10 */ /* 0x040fe40007ffe0ff */
[----:B------:R-:W-:Y:S02]  /*1fb80*/  LEA.HI.X.SX32 R9, R15, R10, 0x2, P6 ;  /* 0x0000000a0f097211 */ /* 0x000fe400030f16ff */
[C---:B------:R-:W-:Y:S02]  /*1fb90*/  LEA R12, P6, R11.reuse, R124, 0x2 ;  /* 0x0000007c0b0c7211 */ /* 0x040fe400078c10ff */
[----:B------:R-:W-:Y:S02]  /*1fba0*/  IADD3 R15, R11, c[0x0][0x198], RZ ;  /* 0x000066000b0f7a10 */ /* 0x000fe40007ffe0ff */
[----:B--2---:R-:W-:-:S02]  /*1fbb0*/  ISETP.LT.AND P4, PT, R29, c[0x0][0x17c], !P0 ;  /* 0x00005f001d007a0c */ /* 0x004fc40004781270 */
[----:B------:R-:W-:Y:S02]  /*1fbc0*/  LEA.HI.X.SX32 R13, R11, R10, 0x2, P6 ;  /* 0x0000000a0b0d7211 */ /* 0x000fe400030f16ff */
[----:B------:R-:W-:Y:S02]  /*1fbd0*/  ISETP.LT.AND P3, PT, R28, c[0x0][0x17c], !P0 ;  /* 0x00005f001c007a0c */ /* 0x000fe40004761270 */
[----:B------:R-:W-:Y:S02]  /*1fbe0*/  LEA R2, P6, R15, R124, 0x2 ;  /* 0x0000007c0f027211 */ /* 0x000fe400078c10ff */
[----:B------:R-:W-:Y:S02]  /*1fbf0*/  ISETP.LT.AND P2, PT, R25, c[0x0][0x17c], !P0 ;  /* 0x00005f0019007a0c */ /* 0x000fe40004741270 */
[----:B------:R-:W-:Y:S02]  /*1fc00*/  IADD3 R11, R15, c[0x0][0x198], RZ ;  /* 0x000066000f0b7a10 */ /* 0x000fe40007ffe0ff */
[----:B------:R-:W-:-:S02]  /*1fc10*/  ISETP.LT.AND P1, PT, R24, c[0x0][0x17c], !P0 ;  /* 0x00005f0018007a0c */ /* 0x000fc40004721270 */
[----:B------:R-:W-:Y:S02]  /*1fc20*/  LEA.HI.X.SX32 R3, R15, R10, 0x2, P6 ;  /* 0x0000000a0f037211 */ /* 0x000fe400030f16ff */
[C---:B------:R-:W-:Y:S02]  /*1fc30*/  IADD3 R15, R11.reuse, c[0x0][0x198], RZ ;  /* 0x000066000b0f7a10 */ /* 0x040fe40007ffe0ff */
[----:B------:R-:W-:Y:S02]  /*1fc40*/  LEA R4, P6, R11, R124, 0x2 ;  /* 0x0000007c0b047211 */ /* 0x000fe400078c10ff */
[----:B------:R-:W-:Y:S02]  /*1fc50*/  IADD3 R17, R15, c[0x0][0x198], RZ ;  /* 0x000066000f117a10 */ /* 0x000fe40007ffe0ff */
[----:B------:R-:W-:Y:S01]  /*1fc60*/  LEA.HI.X.SX32 R5, R11, R10, 0x2, P6 ;  /* 0x0000000a0b057211 */ /* 0x000fe200030f16ff */
[----:B------:R-:W-:Y:S01]  /*1fc70*/  @P4 STG.E [R8.64], R26 ;  /* 0x0000001a08004986 */ /* 0x000fe2000c101908 */
[----:B------:R-:W-:-:S03]  /*1fc80*/  IADD3 R11, R17, c[0x0][0x198], RZ ;  /* 0x00006600110b7a10 */ /* 0x000fc60007ffe0ff */
[----:B------:R1:W-:Y:S01]  /*1fc90*/  @P3 STG.E [R12.64], R27 ;  /* 0x0000001b0c003986 */ /* 0x0003e2000c101908 */
[----:B------:R-:W-:-:S03]  /*1fca0*/  IADD3 R19, R11, c[0x0][0x198], RZ ;  /* 0x000066000b137a10 */ /* 0x000fc60007ffe0ff */
[----:B------:R2:W-:Y:S04]  /*1fcb0*/  @P2 STG.E [R2.64], R30 ;  /* 0x0000001e02002986 */ /* 0x0005e8000c101908 */
[----:B------:R3:W-:Y:S01]  /*1fcc0*/  @P1 STG.E [R4.64], R31 ;  /* 0x0000001f04001986 */ /* 0x0007e2000c101908 */
[-C--:B-1----:R-:W-:Y:S02]  /*1fcd0*/  LEA R12, P1, R17, R124.reuse, 0x2 ;  /* 0x0000007c110c7211 */ /* 0x082fe400078210ff */
[----:B------:R-:W-:Y:S02]  /*1fce0*/  LEA R8, P6, R15, R124, 0x2 ;  /* 0x0000007c0f087211 */ /* 0x000fe400078c10ff */
[----:B------:R-:W-:Y:S02]  /*1fcf0*/  LEA.HI.X.SX32 R13, R17, R10, 0x2, P1 ;  /* 0x0000000a110d7211 */ /* 0x000fe400008f16ff */
[----:B--2---:R-:W-:-:S02]  /*1fd00*/  LEA R2, P1, R19, R124, 0x2 ;  /* 0x0000007c13027211 */ /* 0x004fc400078210ff */
[----:B---3--:R-:W-:Y:S02]  /*1fd10*/  ISETP.LT.AND P4, PT, R20, c[0x0][0x17c], !P0 ;  /* 0x00005f0014007a0c */ /* 0x008fe40004781270 */
[----:B------:R-:W-:Y:S02]  /*1fd20*/  ISETP.LT.AND P3, PT, R16, c[0x0][0x17c], !P0 ;  /* 0x00005f0010007a0c */ /* 0x000fe40004761270 */
[----:B------:R-:W-:Y:S02]  /*1fd30*/  ISETP.LT.AND P2, PT, R14, c[0x0][0x17c], !P0 ;  /* 0x00005f000e007a0c */ /* 0x000fe40004741270 */
[----:B------:R-:W-:Y:S02]  /*1fd40*/  LEA.HI.X.SX32 R9, R15, R10, 0x2, P6 ;  /* 0x0000000a0f097211 */ /* 0x000fe400030f16ff */
[----:B------:R-:W-:Y:S02]  /*1fd50*/  LEA R14, P6, R11, R124, 0x2 ;  /* 0x0000007c0b0e7211 */ /* 0x000fe400078c10ff */
[----:B------:R-:W-:-:S02]  /*1fd60*/  LEA.HI.X.SX32 R3, R19, R10, 0x2, P1 ;  /* 0x0000000a13037211 */ /* 0x000fc400008f16ff */
[----:B------:R-:W-:Y:S02]  /*1fd70*/  IADD3 R21, R19, c[0x0][0x198], RZ ;  /* 0x0000660013157a10 */ /* 0x000fe40007ffe0ff */
[----:B------:R-:W-:Y:S02]  /*1fd80*/  ISETP.LT.AND P1, PT, R18, c[0x0][0x17c], !P0 ;  /* 0x00005f0012007a0c */ /* 0x000fe40004721270 */
[----:B------:R-:W-:Y:S02]  /*1fd90*/  LEA.HI.X.SX32 R15, R11, R10, 0x2, P6 ;  /* 0x0000000a0b0f7211 */ /* 0x000fe400030f16ff */
[C---:B------:R-:W-:Y:S01]  /*1fda0*/  LEA R16, P6, R21.reuse, R124, 0x2 ;  /* 0x0000007c15107211 */ /* 0x040fe200078c10ff */
[----:B------:R1:W-:Y:S01]  /*1fdb0*/  @P5 STG.E [R8.64], R34 ;  /* 0x0000002208005986 */ /* 0x0003e2000c101908 */
[C---:B------:R-:W-:Y:S02]  /*1fdc0*/  IADD3 R11, R21.reuse, c[0x0][0x198], RZ ;  /* 0x00006600150b7a10 */ /* 0x040fe40007ffe0ff */
[----:B------:R-:W-:Y:S01]  /*1fdd0*/  LEA.HI.X.SX32 R17, R21, R10, 0x2, P6 ;  /* 0x0000000a15117211 */ /* 0x000fe200030f16ff */
[----:B------:R1:W-:Y:S01]  /*1fde0*/  @P4 STG.E [R12.64], R35 ;  /* 0x000000230c004986 */ /* 0x0003e2000c101908 */
[----:B------:R-:W-:-:S03]  /*1fdf0*/  LEA R124, P6, R11, R124, 0x2 ;  /* 0x0000007c0b7c7211 */ /* 0x000fc600078c10ff */
[----:B------:R1:W-:Y:S04]  /*1fe00*/  @P3 STG.E [R14.64], R6 ;  /* 0x000000060e003986 */ /* 0x0003e8000c101908 */
[----:B------:R1:W-:Y:S01]  /*1fe10*/  @P2 STG.E [R2.64], R7 ;  /* 0x0000000702002986 */ /* 0x0003e2000c101908 */
[----:B------:R-:W-:-:S03]  /*1fe20*/  LEA.HI.X.SX32 R125, R11, R10, 0x2, P6 ;  /* 0x0000000a0b7d7211 */ /* 0x000fc600030f16ff */
[----:B------:R1:W-:Y:S01]  /*1fe30*/  @P1 STG.E [R16.64], R38 ;  /* 0x0000002610001986 */ /* 0x0003e2000c101908 */
[----:B----4-:R-:W-:-:S13]  /*1fe40*/  ISETP.LT.AND P0, PT, R0, c[0x0][0x17c], !P0 ;  /* 0x00005f0000007a0c */ /* 0x010fda0004701270 */
[----:B------:R-:W-:Y:S05]  /*1fe50*/  @!P0 EXIT ;  /* 0x000000000000894d */ /* 0x000fea0003800000 */
[----:B-1----:R-:W-:Y:S01]  /*1fe60*/  STG.E [R124.64], R39 ;  /* 0x000000277c007986 */ /* 0x002fe2000c101908 */
[----:B------:R-:W-:Y:S05]  /*1fe70*/  EXIT ;  /* 0x000000000000794d */ /* 0x000fea0003800000 */
.L_x_2:
[----:B------:R-:W-:-:S00]  /*1fe80*/  BRA `(.L_x_2) ;  /* 0xfffffff000007947 */ /* 0x000fc0000383ffff */
[----:B------:R-:W-:-:S00]  /*1fe90*/  NOP ;  /* 0x0000000000007918 */ /* 0x000fc00000000000 */
        /* <DEDUP_REMOVED lines=14> */
.L_x_3:


//--------------------- .nv.shared.matmul_kernel  --------------------------
	.section	.nv.shared.matmul_kernel,"aw",@nobits
	.sectionflags	@""
	.align	16
